//
// Generated by NVIDIA NVVM Compiler
//
// Compiler Build ID: CL-36424714
// Cuda compilation tools, release 13.0, V13.0.88
// Based on NVVM 20.0.0
//

.version 9.0
.target sm_100
.address_size 64

	// .globl	_Z28gpuKernelSingleDecompositionIdEvPT_S1_Piii

.visible .entry _Z28gpuKernelSingleDecompositionIdEvPT_S1_Piii(
	.param .u64 .ptr .align 1 _Z28gpuKernelSingleDecompositionIdEvPT_S1_Piii_param_0,
	.param .u64 .ptr .align 1 _Z28gpuKernelSingleDecompositionIdEvPT_S1_Piii_param_1,
	.param .u64 .ptr .align 1 _Z28gpuKernelSingleDecompositionIdEvPT_S1_Piii_param_2,
	.param .u32 _Z28gpuKernelSingleDecompositionIdEvPT_S1_Piii_param_3,
	.param .u32 _Z28gpuKernelSingleDecompositionIdEvPT_S1_Piii_param_4
)
{
	.reg .pred 	%p<3>;
	.reg .b32 	%r<12>;
	.reg .b64 	%rd<13>;
	.reg .b64 	%fd<4>;

	ld.param.u64 	%rd4, [_Z28gpuKernelSingleDecompositionIdEvPT_S1_Piii_param_0];
	ld.param.u64 	%rd5, [_Z28gpuKernelSingleDecompositionIdEvPT_S1_Piii_param_1];
	ld.param.u64 	%rd6, [_Z28gpuKernelSingleDecompositionIdEvPT_S1_Piii_param_2];
	ld.param.u32 	%r6, [_Z28gpuKernelSingleDecompositionIdEvPT_S1_Piii_param_3];
	mov.u32 	%r7, %tid.x;
	mov.u32 	%r8, %ctaid.x;
	mov.u32 	%r1, %ntid.x;
	mad.lo.s32 	%r11, %r8, %r1, %r7;
	setp.ge.s32 	%p1, %r11, %r6;
	@%p1 bra 	$L__BB0_3;
	mov.u32 	%r9, %nctaid.x;
	mul.lo.s32 	%r3, %r1, %r9;
	cvta.to.global.u64 	%rd1, %rd6;
	cvta.to.global.u64 	%rd2, %rd5;
	cvta.to.global.u64 	%rd3, %rd4;
$L__BB0_2:
	mul.wide.s32 	%rd7, %r11, 4;
	add.s64 	%rd8, %rd1, %rd7;
	ld.global.u32 	%r10, [%rd8];
	mul.wide.s32 	%rd9, %r11, 8;
	add.s64 	%rd10, %rd2, %rd9;
	ld.global.f64 	%fd1, [%rd10];
	mul.wide.s32 	%rd11, %r10, 8;
	add.s64 	%rd12, %rd3, %rd11;
	ld.global.f64 	%fd2, [%rd12];
	add.f64 	%fd3, %fd1, %fd2;
	st.global.f64 	[%rd12], %fd3;
	add.s32 	%r11, %r11, %r3;
	setp.lt.s32 	%p2, %r11, %r6;
	@%p2 bra 	$L__BB0_2;
$L__BB0_3:
	ret;

}
	// .globl	_Z28gpuKernelSingleDecompositionIfEvPT_S1_Piii
.visible .entry _Z28gpuKernelSingleDecompositionIfEvPT_S1_Piii(
	.param .u64 .ptr .align 1 _Z28gpuKernelSingleDecompositionIfEvPT_S1_Piii_param_0,
	.param .u64 .ptr .align 1 _Z28gpuKernelSingleDecompositionIfEvPT_S1_Piii_param_1,
	.param .u64 .ptr .align 1 _Z28gpuKernelSingleDecompositionIfEvPT_S1_Piii_param_2,
	.param .u32 _Z28gpuKernelSingleDecompositionIfEvPT_S1_Piii_param_3,
	.param .u32 _Z28gpuKernelSingleDecompositionIfEvPT_S1_Piii_param_4
)
{
	.reg .pred 	%p<3>;
	.reg .b32 	%r<12>;
	.reg .b32 	%f<4>;
	.reg .b64 	%rd<12>;

	ld.param.u64 	%rd4, [_Z28gpuKernelSingleDecompositionIfEvPT_S1_Piii_param_0];
	ld.param.u64 	%rd5, [_Z28gpuKernelSingleDecompositionIfEvPT_S1_Piii_param_1];
	ld.param.u64 	%rd6, [_Z28gpuKernelSingleDecompositionIfEvPT_S1_Piii_param_2];
	ld.param.u32 	%r6, [_Z28gpuKernelSingleDecompositionIfEvPT_S1_Piii_param_3];
	mov.u32 	%r7, %tid.x;
	mov.u32 	%r8, %ctaid.x;
	mov.u32 	%r1, %ntid.x;
	mad.lo.s32 	%r11, %r8, %r1, %r7;
	setp.ge.s32 	%p1, %r11, %r6;
	@%p1 bra 	$L__BB1_3;
	mov.u32 	%r9, %nctaid.x;
	mul.lo.s32 	%r3, %r1, %r9;
	cvta.to.global.u64 	%rd1, %rd6;
	cvta.to.global.u64 	%rd2, %rd5;
	cvta.to.global.u64 	%rd3, %rd4;
$L__BB1_2:
	mul.wide.s32 	%rd7, %r11, 4;
	add.s64 	%rd8, %rd1, %rd7;
	ld.global.u32 	%r10, [%rd8];
	add.s64 	%rd9, %rd2, %rd7;
	ld.global.f32 	%f1, [%rd9];
	mul.wide.s32 	%rd10, %r10, 4;
	add.s64 	%rd11, %rd3, %rd10;
	ld.global.f32 	%f2, [%rd11];
	add.f32 	%f3, %f1, %f2;
	st.global.f32 	[%rd11], %f3;
	add.s32 	%r11, %r11, %r3;
	setp.lt.s32 	%p2, %r11, %r6;
	@%p2 bra 	$L__BB1_2;
$L__BB1_3:
	ret;

}
	// .globl	_Z35gpuKernelFullNeighPairDecompositionIdEvPT_S1_Piii
.visible .entry _Z35gpuKernelFullNeighPairDecompositionIdEvPT_S1_Piii(
	.param .u64 .ptr .align 1 _Z35gpuKernelFullNeighPairDecompositionIdEvPT_S1_Piii_param_0,
	.param .u64 .ptr .align 1 _Z35gpuKernelFullNeighPairDecompositionIdEvPT_S1_Piii_param_1,
	.param .u64 .ptr .align 1 _Z35gpuKernelFullNeighPairDecompositionIdEvPT_S1_Piii_param_2,
	.param .u32 _Z35gpuKernelFullNeighPairDecompositionIdEvPT_S1_Piii_param_3,
	.param .u32 _Z35gpuKernelFullNeighPairDecompositionIdEvPT_S1_Piii_param_4
)
{
	.reg .pred 	%p<3>;
	.reg .b32 	%r<12>;
	.reg .b64 	%rd<13>;
	.reg .b64 	%fd<4>;

	ld.param.u64 	%rd4, [_Z35gpuKernelFullNeighPairDecompositionIdEvPT_S1_Piii_param_0];
	ld.param.u64 	%rd5, [_Z35gpuKernelFullNeighPairDecompositionIdEvPT_S1_Piii_param_1];
	ld.param.u64 	%rd6, [_Z35gpuKernelFullNeighPairDecompositionIdEvPT_S1_Piii_param_2];
	ld.param.u32 	%r6, [_Z35gpuKernelFullNeighPairDecompositionIdEvPT_S1_Piii_param_3];
	mov.u32 	%r7, %tid.x;
	mov.u32 	%r8, %ctaid.x;
	mov.u32 	%r1, %ntid.x;
	mad.lo.s32 	%r11, %r8, %r1, %r7;
	setp.ge.s32 	%p1, %r11, %r6;
	@%p1 bra 	$L__BB2_3;
	mov.u32 	%r9, %nctaid.x;
	mul.lo.s32 	%r3, %r1, %r9;
	cvta.to.global.u64 	%rd1, %rd6;
	cvta.to.global.u64 	%rd2, %rd5;
	cvta.to.global.u64 	%rd3, %rd4;
$L__BB2_2:
	mul.wide.s32 	%rd7, %r11, 4;
	add.s64 	%rd8, %rd1, %rd7;
	ld.global.u32 	%r10, [%rd8];
	mul.wide.s32 	%rd9, %r10, 8;
	add.s64 	%rd10, %rd3, %rd9;
	mul.wide.s32 	%rd11, %r11, 8;
	add.s64 	%rd12, %rd2, %rd11;
	ld.global.f64 	%fd1, [%rd12];
	mul.f64 	%fd2, %fd1, 0d3FE0000000000000;
	atom.global.add.f64 	%fd3, [%rd10], %fd2;
	add.s32 	%r11, %r11, %r3;
	setp.lt.s32 	%p2, %r11, %r6;
	@%p2 bra 	$L__BB2_2;
$L__BB2_3:
	ret;

}
	// .globl	_Z35gpuKernelFullNeighPairDecompositionIfEvPT_S1_Piii
.visible .entry _Z35gpuKernelFullNeighPairDecompositionIfEvPT_S1_Piii(
	.param .u64 .ptr .align 1 _Z35gpuKernelFullNeighPairDecompositionIfEvPT_S1_Piii_param_0,
	.param .u64 .ptr .align 1 _Z35gpuKernelFullNeighPairDecompositionIfEvPT_S1_Piii_param_1,
	.param .u64 .ptr .align 1 _Z35gpuKernelFullNeighPairDecompositionIfEvPT_S1_Piii_param_2,
	.param .u32 _Z35gpuKernelFullNeighPairDecompositionIfEvPT_S1_Piii_param_3,
	.param .u32 _Z35gpuKernelFullNeighPairDecompositionIfEvPT_S1_Piii_param_4
)
{
	.reg .pred 	%p<3>;
	.reg .b32 	%r<12>;
	.reg .b32 	%f<4>;
	.reg .b64 	%rd<12>;

	ld.param.u64 	%rd4, [_Z35gpuKernelFullNeighPairDecompositionIfEvPT_S1_Piii_param_0];
	ld.param.u64 	%rd5, [_Z35gpuKernelFullNeighPairDecompositionIfEvPT_S1_Piii_param_1];
	ld.param.u64 	%rd6, [_Z35gpuKernelFullNeighPairDecompositionIfEvPT_S1_Piii_param_2];
	ld.param.u32 	%r6, [_Z35gpuKernelFullNeighPairDecompositionIfEvPT_S1_Piii_param_3];
	mov.u32 	%r7, %tid.x;
	mov.u32 	%r8, %ctaid.x;
	mov.u32 	%r1, %ntid.x;
	mad.lo.s32 	%r11, %r8, %r1, %r7;
	setp.ge.s32 	%p1, %r11, %r6;
	@%p1 bra 	$L__BB3_3;
	mov.u32 	%r9, %nctaid.x;
	mul.lo.s32 	%r3, %r1, %r9;
	cvta.to.global.u64 	%rd1, %rd6;
	cvta.to.global.u64 	%rd2, %rd5;
	cvta.to.global.u64 	%rd3, %rd4;
$L__BB3_2:
	mul.wide.s32 	%rd7, %r11, 4;
	add.s64 	%rd8, %rd1, %rd7;
	ld.global.u32 	%r10, [%rd8];
	mul.wide.s32 	%rd9, %r10, 4;
	add.s64 	%rd10, %rd3, %rd9;
	add.s64 	%rd11, %rd2, %rd7;
	ld.global.f32 	%f1, [%rd11];
	mul.f32 	%f2, %f1, 0f3F000000;
	atom.global.add.f32 	%f3, [%rd10], %f2;
	add.s32 	%r11, %r11, %r3;
	setp.lt.s32 	%p2, %r11, %r6;
	@%p2 bra 	$L__BB3_2;
$L__BB3_3:
	ret;

}
	// .globl	_Z36gpuKernelCenterAtomPairDecompositionIdEvPT_S1_PiS2_ii
.visible .entry _Z36gpuKernelCenterAtomPairDecompositionIdEvPT_S1_PiS2_ii(
	.param .u64 .ptr .align 1 _Z36gpuKernelCenterAtomPairDecompositionIdEvPT_S1_PiS2_ii_param_0,
	.param .u64 .ptr .align 1 _Z36gpuKernelCenterAtomPairDecompositionIdEvPT_S1_PiS2_ii_param_1,
	.param .u64 .ptr .align 1 _Z36gpuKernelCenterAtomPairDecompositionIdEvPT_S1_PiS2_ii_param_2,
	.param .u64 .ptr .align 1 _Z36gpuKernelCenterAtomPairDecompositionIdEvPT_S1_PiS2_ii_param_3,
	.param .u32 _Z36gpuKernelCenterAtomPairDecompositionIdEvPT_S1_PiS2_ii_param_4,
	.param .u32 _Z36gpuKernelCenterAtomPairDecompositionIdEvPT_S1_PiS2_ii_param_5
)
{
	.reg .pred 	%p<9>;
	.reg .b32 	%r<29>;
	.reg .b64 	%rd<21>;
	.reg .b64 	%fd<20>;

	ld.param.u64 	%rd9, [_Z36gpuKernelCenterAtomPairDecompositionIdEvPT_S1_PiS2_ii_param_0];
	ld.param.u64 	%rd12, [_Z36gpuKernelCenterAtomPairDecompositionIdEvPT_S1_PiS2_ii_param_1];
	ld.param.u64 	%rd10, [_Z36gpuKernelCenterAtomPairDecompositionIdEvPT_S1_PiS2_ii_param_2];
	ld.param.u64 	%rd11, [_Z36gpuKernelCenterAtomPairDecompositionIdEvPT_S1_PiS2_ii_param_3];
	ld.param.u32 	%r17, [_Z36gpuKernelCenterAtomPairDecompositionIdEvPT_S1_PiS2_ii_param_4];
	cvta.to.global.u64 	%rd1, %rd12;
	mov.u32 	%r18, %tid.x;
	mov.u32 	%r19, %ctaid.x;
	mov.u32 	%r1, %ntid.x;
	mad.lo.s32 	%r25, %r19, %r1, %r18;
	setp.ge.s32 	%p1, %r25, %r17;
	@%p1 bra 	$L__BB4_11;
	mov.u32 	%r20, %nctaid.x;
	mul.lo.s32 	%r3, %r1, %r20;
	add.s64 	%rd2, %rd1, 16;
	cvta.to.global.u64 	%rd3, %rd10;
	cvta.to.global.u64 	%rd4, %rd11;
	cvta.to.global.u64 	%rd5, %rd9;
$L__BB4_2:
	cvt.s64.s32 	%rd6, %r25;
	mul.wide.s32 	%rd13, %r25, 4;
	add.s64 	%rd14, %rd4, %rd13;
	ld.global.u32 	%r5, [%rd14];
	ld.global.u32 	%r6, [%rd14+4];
	sub.s32 	%r7, %r6, %r5;
	setp.lt.s32 	%p2, %r7, 1;
	@%p2 bra 	$L__BB4_10;
	shl.b64 	%rd15, %rd6, 2;
	add.s64 	%rd16, %rd3, %rd15;
	ld.global.u32 	%r22, [%rd16];
	mul.wide.s32 	%rd17, %r22, 8;
	add.s64 	%rd7, %rd5, %rd17;
	ld.global.f64 	%fd19, [%rd7];
	and.b32  	%r8, %r7, 3;
	sub.s32 	%r23, %r5, %r6;
	setp.gt.u32 	%p3, %r23, -4;
	mov.b32 	%r28, 0;
	@%p3 bra 	$L__BB4_6;
	and.b32  	%r28, %r7, 2147483644;
	neg.s32 	%r27, %r28;
	mov.u32 	%r26, %r5;
$L__BB4_5:
	mul.wide.s32 	%rd18, %r26, 8;
	add.s64 	%rd19, %rd2, %rd18;
	ld.global.f64 	%fd7, [%rd19+-16];
	fma.rn.f64 	%fd8, %fd7, 0d3FE0000000000000, %fd19;
	st.global.f64 	[%rd7], %fd8;
	ld.global.f64 	%fd9, [%rd19+-8];
	fma.rn.f64 	%fd10, %fd9, 0d3FE0000000000000, %fd8;
	st.global.f64 	[%rd7], %fd10;
	ld.global.f64 	%fd11, [%rd19];
	fma.rn.f64 	%fd12, %fd11, 0d3FE0000000000000, %fd10;
	st.global.f64 	[%rd7], %fd12;
	ld.global.f64 	%fd13, [%rd19+8];
	fma.rn.f64 	%fd19, %fd13, 0d3FE0000000000000, %fd12;
	st.global.f64 	[%rd7], %fd19;
	add.s32 	%r27, %r27, 4;
	add.s32 	%r26, %r26, 4;
	setp.ne.s32 	%p4, %r27, 0;
	@%p4 bra 	$L__BB4_5;
$L__BB4_6:
	setp.eq.s32 	%p5, %r8, 0;
	@%p5 bra 	$L__BB4_10;
	add.s32 	%r24, %r28, %r5;
	mul.wide.s32 	%rd20, %r24, 8;
	add.s64 	%rd8, %rd1, %rd20;
	ld.global.f64 	%fd14, [%rd8];
	fma.rn.f64 	%fd5, %fd14, 0d3FE0000000000000, %fd19;
	st.global.f64 	[%rd7], %fd5;
	setp.eq.s32 	%p6, %r8, 1;
	@%p6 bra 	$L__BB4_10;
	ld.global.f64 	%fd15, [%rd8+8];
	fma.rn.f64 	%fd6, %fd15, 0d3FE0000000000000, %fd5;
	st.global.f64 	[%rd7], %fd6;
	setp.eq.s32 	%p7, %r8, 2;
	@%p7 bra 	$L__BB4_10;
	ld.global.f64 	%fd16, [%rd8+16];
	fma.rn.f64 	%fd17, %fd16, 0d3FE0000000000000, %fd6;
	st.global.f64 	[%rd7], %fd17;
$L__BB4_10:
	add.s32 	%r25, %r25, %r3;
	setp.lt.s32 	%p8, %r25, %r17;
	@%p8 bra 	$L__BB4_2;
$L__BB4_11:
	ret;

}
	// .globl	_Z36gpuKernelCenterAtomPairDecompositionIfEvPT_S1_PiS2_ii
.visible .entry _Z36gpuKernelCenterAtomPairDecompositionIfEvPT_S1_PiS2_ii(
	.param .u64 .ptr .align 1 _Z36gpuKernelCenterAtomPairDecompositionIfEvPT_S1_PiS2_ii_param_0,
	.param .u64 .ptr .align 1 _Z36gpuKernelCenterAtomPairDecompositionIfEvPT_S1_PiS2_ii_param_1,
	.param .u64 .ptr .align 1 _Z36gpuKernelCenterAtomPairDecompositionIfEvPT_S1_PiS2_ii_param_2,
	.param .u64 .ptr .align 1 _Z36gpuKernelCenterAtomPairDecompositionIfEvPT_S1_PiS2_ii_param_3,
	.param .u32 _Z36gpuKernelCenterAtomPairDecompositionIfEvPT_S1_PiS2_ii_param_4,
	.param .u32 _Z36gpuKernelCenterAtomPairDecompositionIfEvPT_S1_PiS2_ii_param_5
)
{
	.reg .pred 	%p<9>;
	.reg .b32 	%r<29>;
	.reg .b32 	%f<20>;
	.reg .b64 	%rd<21>;
	.reg .b64 	%fd<22>;

	ld.param.u64 	%rd9, [_Z36gpuKernelCenterAtomPairDecompositionIfEvPT_S1_PiS2_ii_param_0];
	ld.param.u64 	%rd12, [_Z36gpuKernelCenterAtomPairDecompositionIfEvPT_S1_PiS2_ii_param_1];
	ld.param.u64 	%rd10, [_Z36gpuKernelCenterAtomPairDecompositionIfEvPT_S1_PiS2_ii_param_2];
	ld.param.u64 	%rd11, [_Z36gpuKernelCenterAtomPairDecompositionIfEvPT_S1_PiS2_ii_param_3];
	ld.param.u32 	%r17, [_Z36gpuKernelCenterAtomPairDecompositionIfEvPT_S1_PiS2_ii_param_4];
	cvta.to.global.u64 	%rd1, %rd12;
	mov.u32 	%r18, %tid.x;
	mov.u32 	%r19, %ctaid.x;
	mov.u32 	%r1, %ntid.x;
	mad.lo.s32 	%r25, %r19, %r1, %r18;
	setp.ge.s32 	%p1, %r25, %r17;
	@%p1 bra 	$L__BB5_11;
	mov.u32 	%r20, %nctaid.x;
	mul.lo.s32 	%r3, %r1, %r20;
	add.s64 	%rd2, %rd1, 8;
	cvta.to.global.u64 	%rd3, %rd10;
	cvta.to.global.u64 	%rd4, %rd11;
	cvta.to.global.u64 	%rd5, %rd9;
$L__BB5_2:
	cvt.s64.s32 	%rd6, %r25;
	mul.wide.s32 	%rd13, %r25, 4;
	add.s64 	%rd14, %rd4, %rd13;
	ld.global.u32 	%r5, [%rd14];
	ld.global.u32 	%r6, [%rd14+4];
	sub.s32 	%r7, %r6, %r5;
	setp.lt.s32 	%p2, %r7, 1;
	@%p2 bra 	$L__BB5_10;
	shl.b64 	%rd15, %rd6, 2;
	add.s64 	%rd16, %rd3, %rd15;
	ld.global.u32 	%r22, [%rd16];
	mul.wide.s32 	%rd17, %r22, 4;
	add.s64 	%rd7, %rd5, %rd17;
	ld.global.f32 	%f19, [%rd7];
	and.b32  	%r8, %r7, 3;
	sub.s32 	%r23, %r5, %r6;
	setp.gt.u32 	%p3, %r23, -4;
	mov.b32 	%r28, 0;
	@%p3 bra 	$L__BB5_6;
	and.b32  	%r28, %r7, 2147483644;
	neg.s32 	%r27, %r28;
	mov.u32 	%r26, %r5;
$L__BB5_5:
	mul.wide.s32 	%rd18, %r26, 4;
	add.s64 	%rd19, %rd2, %rd18;
	ld.global.f32 	%f7, [%rd19+-8];
	cvt.f64.f32 	%fd1, %f7;
	cvt.f64.f32 	%fd2, %f19;
	fma.rn.f64 	%fd3, %fd1, 0d3FE0000000000000, %fd2;
	cvt.rn.f32.f64 	%f8, %fd3;
	st.global.f32 	[%rd7], %f8;
	ld.global.f32 	%f9, [%rd19+-4];
	cvt.f64.f32 	%fd4, %f9;
	cvt.f64.f32 	%fd5, %f8;
	fma.rn.f64 	%fd6, %fd4, 0d3FE0000000000000, %fd5;
	cvt.rn.f32.f64 	%f10, %fd6;
	st.global.f32 	[%rd7], %f10;
	ld.global.f32 	%f11, [%rd19];
	cvt.f64.f32 	%fd7, %f11;
	cvt.f64.f32 	%fd8, %f10;
	fma.rn.f64 	%fd9, %fd7, 0d3FE0000000000000, %fd8;
	cvt.rn.f32.f64 	%f12, %fd9;
	st.global.f32 	[%rd7], %f12;
	ld.global.f32 	%f13, [%rd19+4];
	cvt.f64.f32 	%fd10, %f13;
	cvt.f64.f32 	%fd11, %f12;
	fma.rn.f64 	%fd12, %fd10, 0d3FE0000000000000, %fd11;
	cvt.rn.f32.f64 	%f19, %fd12;
	st.global.f32 	[%rd7], %f19;
	add.s32 	%r27, %r27, 4;
	add.s32 	%r26, %r26, 4;
	setp.ne.s32 	%p4, %r27, 0;
	@%p4 bra 	$L__BB5_5;
$L__BB5_6:
	setp.eq.s32 	%p5, %r8, 0;
	@%p5 bra 	$L__BB5_10;
	add.s32 	%r24, %r28, %r5;
	mul.wide.s32 	%rd20, %r24, 4;
	add.s64 	%rd8, %rd1, %rd20;
	ld.global.f32 	%f14, [%rd8];
	cvt.f64.f32 	%fd13, %f14;
	cvt.f64.f32 	%fd14, %f19;
	fma.rn.f64 	%fd15, %fd13, 0d3FE0000000000000, %fd14;
	cvt.rn.f32.f64 	%f5, %fd15;
	st.global.f32 	[%rd7], %f5;
	setp.eq.s32 	%p6, %r8, 1;
	@%p6 bra 	$L__BB5_10;
	ld.global.f32 	%f15, [%rd8+4];
	cvt.f64.f32 	%fd16, %f15;
	cvt.f64.f32 	%fd17, %f5;
	fma.rn.f64 	%fd18, %fd16, 0d3FE0000000000000, %fd17;
	cvt.rn.f32.f64 	%f6, %fd18;
	st.global.f32 	[%rd7], %f6;
	setp.eq.s32 	%p7, %r8, 2;
	@%p7 bra 	$L__BB5_10;
	ld.global.f32 	%f16, [%rd8+8];
	cvt.f64.f32 	%fd19, %f16;
	cvt.f64.f32 	%fd20, %f6;
	fma.rn.f64 	%fd21, %fd19, 0d3FE0000000000000, %fd20;
	cvt.rn.f32.f64 	%f17, %fd21;
	st.global.f32 	[%rd7], %f17;
$L__BB5_10:
	add.s32 	%r25, %r25, %r3;
	setp.lt.s32 	%p8, %r25, %r17;
	@%p8 bra 	$L__BB5_2;
$L__BB5_11:
	ret;

}
	// .globl	_Z35gpuKernelHalfNeighPairDecompositionIdEvPT_S1_PiS2_ii
.visible .entry _Z35gpuKernelHalfNeighPairDecompositionIdEvPT_S1_PiS2_ii(
	.param .u64 .ptr .align 1 _Z35gpuKernelHalfNeighPairDecompositionIdEvPT_S1_PiS2_ii_param_0,
	.param .u64 .ptr .align 1 _Z35gpuKernelHalfNeighPairDecompositionIdEvPT_S1_PiS2_ii_param_1,
	.param .u64 .ptr .align 1 _Z35gpuKernelHalfNeighPairDecompositionIdEvPT_S1_PiS2_ii_param_2,
	.param .u64 .ptr .align 1 _Z35gpuKernelHalfNeighPairDecompositionIdEvPT_S1_PiS2_ii_param_3,
	.param .u32 _Z35gpuKernelHalfNeighPairDecompositionIdEvPT_S1_PiS2_ii_param_4,
	.param .u32 _Z35gpuKernelHalfNeighPairDecompositionIdEvPT_S1_PiS2_ii_param_5
)
{
	.reg .pred 	%p<3>;
	.reg .b32 	%r<13>;
	.reg .b64 	%rd<18>;
	.reg .b64 	%fd<7>;

	ld.param.u64 	%rd5, [_Z35gpuKernelHalfNeighPairDecompositionIdEvPT_S1_PiS2_ii_param_0];
	ld.param.u64 	%rd6, [_Z35gpuKernelHalfNeighPairDecompositionIdEvPT_S1_PiS2_ii_param_1];
	ld.param.u64 	%rd7, [_Z35gpuKernelHalfNeighPairDecompositionIdEvPT_S1_PiS2_ii_param_2];
	ld.param.u64 	%rd8, [_Z35gpuKernelHalfNeighPairDecompositionIdEvPT_S1_PiS2_ii_param_3];
	ld.param.u32 	%r6, [_Z35gpuKernelHalfNeighPairDecompositionIdEvPT_S1_PiS2_ii_param_4];
	mov.u32 	%r7, %tid.x;
	mov.u32 	%r8, %ctaid.x;
	mov.u32 	%r1, %ntid.x;
	mad.lo.s32 	%r12, %r8, %r1, %r7;
	setp.ge.s32 	%p1, %r12, %r6;
	@%p1 bra 	$L__BB6_3;
	cvta.to.global.u64 	%rd1, %rd5;
	mov.u32 	%r9, %nctaid.x;
	mul.lo.s32 	%r3, %r1, %r9;
	cvta.to.global.u64 	%rd2, %rd7;
	cvta.to.global.u64 	%rd3, %rd8;
	cvta.to.global.u64 	%rd4, %rd6;
$L__BB6_2:
	mul.wide.s32 	%rd9, %r12, 4;
	add.s64 	%rd10, %rd2, %rd9;
	ld.global.u32 	%r10, [%rd10];
	add.s64 	%rd11, %rd3, %rd9;
	ld.global.u32 	%r11, [%rd11];
	mul.wide.s32 	%rd12, %r10, 8;
	add.s64 	%rd13, %rd1, %rd12;
	mul.wide.s32 	%rd14, %r12, 8;
	add.s64 	%rd15, %rd4, %rd14;
	ld.global.f64 	%fd1, [%rd15];
	mul.f64 	%fd2, %fd1, 0d3FE0000000000000;
	atom.global.add.f64 	%fd3, [%rd13], %fd2;
	mul.wide.s32 	%rd16, %r11, 8;
	add.s64 	%rd17, %rd1, %rd16;
	ld.global.f64 	%fd4, [%rd15];
	mul.f64 	%fd5, %fd4, 0d3FE0000000000000;
	atom.global.add.f64 	%fd6, [%rd17], %fd5;
	add.s32 	%r12, %r12, %r3;
	setp.lt.s32 	%p2, %r12, %r6;
	@%p2 bra 	$L__BB6_2;
$L__BB6_3:
	ret;

}
	// .globl	_Z35gpuKernelHalfNeighPairDecompositionIfEvPT_S1_PiS2_ii
.visible .entry _Z35gpuKernelHalfNeighPairDecompositionIfEvPT_S1_PiS2_ii(
	.param .u64 .ptr .align 1 _Z35gpuKernelHalfNeighPairDecompositionIfEvPT_S1_PiS2_ii_param_0,
	.param .u64 .ptr .align 1 _Z35gpuKernelHalfNeighPairDecompositionIfEvPT_S1_PiS2_ii_param_1,
	.param .u64 .ptr .align 1 _Z35gpuKernelHalfNeighPairDecompositionIfEvPT_S1_PiS2_ii_param_2,
	.param .u64 .ptr .align 1 _Z35gpuKernelHalfNeighPairDecompositionIfEvPT_S1_PiS2_ii_param_3,
	.param .u32 _Z35gpuKernelHalfNeighPairDecompositionIfEvPT_S1_PiS2_ii_param_4,
	.param .u32 _Z35gpuKernelHalfNeighPairDecompositionIfEvPT_S1_PiS2_ii_param_5
)
{
	.reg .pred 	%p<3>;
	.reg .b32 	%r<13>;
	.reg .b32 	%f<7>;
	.reg .b64 	%rd<17>;

	ld.param.u64 	%rd5, [_Z35gpuKernelHalfNeighPairDecompositionIfEvPT_S1_PiS2_ii_param_0];
	ld.param.u64 	%rd6, [_Z35gpuKernelHalfNeighPairDecompositionIfEvPT_S1_PiS2_ii_param_1];
	ld.param.u64 	%rd7, [_Z35gpuKernelHalfNeighPairDecompositionIfEvPT_S1_PiS2_ii_param_2];
	ld.param.u64 	%rd8, [_Z35gpuKernelHalfNeighPairDecompositionIfEvPT_S1_PiS2_ii_param_3];
	ld.param.u32 	%r6, [_Z35gpuKernelHalfNeighPairDecompositionIfEvPT_S1_PiS2_ii_param_4];
	mov.u32 	%r7, %tid.x;
	mov.u32 	%r8, %ctaid.x;
	mov.u32 	%r1, %ntid.x;
	mad.lo.s32 	%r12, %r8, %r1, %r7;
	setp.ge.s32 	%p1, %r12, %r6;
	@%p1 bra 	$L__BB7_3;
	cvta.to.global.u64 	%rd1, %rd5;
	mov.u32 	%r9, %nctaid.x;
	mul.lo.s32 	%r3, %r1, %r9;
	cvta.to.global.u64 	%rd2, %rd7;
	cvta.to.global.u64 	%rd3, %rd8;
	cvta.to.global.u64 	%rd4, %rd6;
$L__BB7_2:
	mul.wide.s32 	%rd9, %r12, 4;
	add.s64 	%rd10, %rd2, %rd9;
	ld.global.u32 	%r10, [%rd10];
	add.s64 	%rd11, %rd3, %rd9;
	ld.global.u32 	%r11, [%rd11];
	mul.wide.s32 	%rd12, %r10, 4;
	add.s64 	%rd13, %rd1, %rd12;
	add.s64 	%rd14, %rd4, %rd9;
	ld.global.f32 	%f1, [%rd14];
	mul.f32 	%f2, %f1, 0f3F000000;
	atom.global.add.f32 	%f3, [%rd13], %f2;
	mul.wide.s32 	%rd15, %r11, 4;
	add.s64 	%rd16, %rd1, %rd15;
	ld.global.f32 	%f4, [%rd14];
	mul.f32 	%f5, %f4, 0f3F000000;
	atom.global.add.f32 	%f6, [%rd16], %f5;
	add.s32 	%r12, %r12, %r3;
	setp.lt.s32 	%p2, %r12, %r6;
	@%p2 bra 	$L__BB7_2;
$L__BB7_3:
	ret;

}
	// .globl	_Z38gpuKernelNeighborAtomPairDecompositionIdEvPT_S1_PiS2_S2_ii
.visible .entry _Z38gpuKernelNeighborAtomPairDecompositionIdEvPT_S1_PiS2_S2_ii(
	.param .u64 .ptr .align 1 _Z38gpuKernelNeighborAtomPairDecompositionIdEvPT_S1_PiS2_S2_ii_param_0,
	.param .u64 .ptr .align 1 _Z38gpuKernelNeighborAtomPairDecompositionIdEvPT_S1_PiS2_S2_ii_param_1,
	.param .u64 .ptr .align 1 _Z38gpuKernelNeighborAtomPairDecompositionIdEvPT_S1_PiS2_S2_ii_param_2,
	.param .u64 .ptr .align 1 _Z38gpuKernelNeighborAtomPairDecompositionIdEvPT_S1_PiS2_S2_ii_param_3,
	.param .u64 .ptr .align 1 _Z38gpuKernelNeighborAtomPairDecompositionIdEvPT_S1_PiS2_S2_ii_param_4,
	.param .u32 _Z38gpuKernelNeighborAtomPairDecompositionIdEvPT_S1_PiS2_S2_ii_param_5,
	.param .u32 _Z38gpuKernelNeighborAtomPairDecompositionIdEvPT_S1_PiS2_S2_ii_param_6
)
{
	.reg .pred 	%p<9>;
	.reg .b32 	%r<36>;
	.reg .b64 	%rd<37>;
	.reg .b64 	%fd<20>;

	ld.param.u64 	%rd10, [_Z38gpuKernelNeighborAtomPairDecompositionIdEvPT_S1_PiS2_S2_ii_param_0];
	ld.param.u64 	%rd13, [_Z38gpuKernelNeighborAtomPairDecompositionIdEvPT_S1_PiS2_S2_ii_param_1];
	ld.param.u64 	%rd11, [_Z38gpuKernelNeighborAtomPairDecompositionIdEvPT_S1_PiS2_S2_ii_param_2];
	ld.param.u64 	%rd12, [_Z38gpuKernelNeighborAtomPairDecompositionIdEvPT_S1_PiS2_S2_ii_param_3];
	ld.param.u64 	%rd14, [_Z38gpuKernelNeighborAtomPairDecompositionIdEvPT_S1_PiS2_S2_ii_param_4];
	ld.param.u32 	%r17, [_Z38gpuKernelNeighborAtomPairDecompositionIdEvPT_S1_PiS2_S2_ii_param_5];
	cvta.to.global.u64 	%rd1, %rd13;
	cvta.to.global.u64 	%rd2, %rd14;
	mov.u32 	%r18, %tid.x;
	mov.u32 	%r19, %ctaid.x;
	mov.u32 	%r1, %ntid.x;
	mad.lo.s32 	%r32, %r19, %r1, %r18;
	setp.ge.s32 	%p1, %r32, %r17;
	@%p1 bra 	$L__BB8_11;
	mov.u32 	%r20, %nctaid.x;
	mul.lo.s32 	%r3, %r1, %r20;
	add.s64 	%rd3, %rd2, 8;
	cvta.to.global.u64 	%rd4, %rd11;
	cvta.to.global.u64 	%rd5, %rd12;
	cvta.to.global.u64 	%rd6, %rd10;
$L__BB8_2:
	cvt.s64.s32 	%rd7, %r32;
	mul.wide.s32 	%rd15, %r32, 4;
	add.s64 	%rd16, %rd5, %rd15;
	ld.global.u32 	%r5, [%rd16];
	ld.global.u32 	%r6, [%rd16+4];
	sub.s32 	%r7, %r6, %r5;
	setp.lt.s32 	%p2, %r7, 1;
	@%p2 bra 	$L__BB8_10;
	shl.b64 	%rd17, %rd7, 2;
	add.s64 	%rd18, %rd4, %rd17;
	ld.global.u32 	%r22, [%rd18];
	mul.wide.s32 	%rd19, %r22, 8;
	add.s64 	%rd8, %rd6, %rd19;
	ld.global.f64 	%fd19, [%rd8];
	and.b32  	%r8, %r7, 3;
	sub.s32 	%r23, %r5, %r6;
	setp.gt.u32 	%p3, %r23, -4;
	mov.b32 	%r35, 0;
	@%p3 bra 	$L__BB8_6;
	and.b32  	%r35, %r7, 2147483644;
	neg.s32 	%r34, %r35;
	mov.u32 	%r33, %r5;
$L__BB8_5:
	mul.wide.s32 	%rd20, %r33, 4;
	add.s64 	%rd21, %rd3, %rd20;
	ld.global.u32 	%r24, [%rd21+-8];
	mul.wide.s32 	%rd22, %r24, 8;
	add.s64 	%rd23, %rd1, %rd22;
	ld.global.f64 	%fd7, [%rd23];
	fma.rn.f64 	%fd8, %fd7, 0d3FE0000000000000, %fd19;
	st.global.f64 	[%rd8], %fd8;
	ld.global.u32 	%r25, [%rd21+-4];
	mul.wide.s32 	%rd24, %r25, 8;
	add.s64 	%rd25, %rd1, %rd24;
	ld.global.f64 	%fd9, [%rd25];
	fma.rn.f64 	%fd10, %fd9, 0d3FE0000000000000, %fd8;
	st.global.f64 	[%rd8], %fd10;
	ld.global.u32 	%r26, [%rd21];
	mul.wide.s32 	%rd26, %r26, 8;
	add.s64 	%rd27, %rd1, %rd26;
	ld.global.f64 	%fd11, [%rd27];
	fma.rn.f64 	%fd12, %fd11, 0d3FE0000000000000, %fd10;
	st.global.f64 	[%rd8], %fd12;
	ld.global.u32 	%r27, [%rd21+4];
	mul.wide.s32 	%rd28, %r27, 8;
	add.s64 	%rd29, %rd1, %rd28;
	ld.global.f64 	%fd13, [%rd29];
	fma.rn.f64 	%fd19, %fd13, 0d3FE0000000000000, %fd12;
	st.global.f64 	[%rd8], %fd19;
	add.s32 	%r34, %r34, 4;
	add.s32 	%r33, %r33, 4;
	setp.ne.s32 	%p4, %r34, 0;
	@%p4 bra 	$L__BB8_5;
$L__BB8_6:
	setp.eq.s32 	%p5, %r8, 0;
	@%p5 bra 	$L__BB8_10;
	add.s32 	%r28, %r35, %r5;
	mul.wide.s32 	%rd30, %r28, 4;
	add.s64 	%rd9, %rd2, %rd30;
	ld.global.u32 	%r29, [%rd9];
	mul.wide.s32 	%rd31, %r29, 8;
	add.s64 	%rd32, %rd1, %rd31;
	ld.global.f64 	%fd14, [%rd32];
	fma.rn.f64 	%fd5, %fd14, 0d3FE0000000000000, %fd19;
	st.global.f64 	[%rd8], %fd5;
	setp.eq.s32 	%p6, %r8, 1;
	@%p6 bra 	$L__BB8_10;
	ld.global.u32 	%r30, [%rd9+4];
	mul.wide.s32 	%rd33, %r30, 8;
	add.s64 	%rd34, %rd1, %rd33;
	ld.global.f64 	%fd15, [%rd34];
	fma.rn.f64 	%fd6, %fd15, 0d3FE0000000000000, %fd5;
	st.global.f64 	[%rd8], %fd6;
	setp.eq.s32 	%p7, %r8, 2;
	@%p7 bra 	$L__BB8_10;
	ld.global.u32 	%r31, [%rd9+8];
	mul.wide.s32 	%rd35, %r31, 8;
	add.s64 	%rd36, %rd1, %rd35;
	ld.global.f64 	%fd16, [%rd36];
	fma.rn.f64 	%fd17, %fd16, 0d3FE0000000000000, %fd6;
	st.global.f64 	[%rd8], %fd17;
$L__BB8_10:
	add.s32 	%r32, %r32, %r3;
	setp.lt.s32 	%p8, %r32, %r17;
	@%p8 bra 	$L__BB8_2;
$L__BB8_11:
	ret;

}
	// .globl	_Z38gpuKernelNeighborAtomPairDecompositionIfEvPT_S1_PiS2_S2_ii
.visible .entry _Z38gpuKernelNeighborAtomPairDecompositionIfEvPT_S1_PiS2_S2_ii(
	.param .u64 .ptr .align 1 _Z38gpuKernelNeighborAtomPairDecompositionIfEvPT_S1_PiS2_S2_ii_param_0,
	.param .u64 .ptr .align 1 _Z38gpuKernelNeighborAtomPairDecompositionIfEvPT_S1_PiS2_S2_ii_param_1,
	.param .u64 .ptr .align 1 _Z38gpuKernelNeighborAtomPairDecompositionIfEvPT_S1_PiS2_S2_ii_param_2,
	.param .u64 .ptr .align 1 _Z38gpuKernelNeighborAtomPairDecompositionIfEvPT_S1_PiS2_S2_ii_param_3,
	.param .u64 .ptr .align 1 _Z38gpuKernelNeighborAtomPairDecompositionIfEvPT_S1_PiS2_S2_ii_param_4,
	.param .u32 _Z38gpuKernelNeighborAtomPairDecompositionIfEvPT_S1_PiS2_S2_ii_param_5,
	.param .u32 _Z38gpuKernelNeighborAtomPairDecompositionIfEvPT_S1_PiS2_S2_ii_param_6
)
{
	.reg .pred 	%p<9>;
	.reg .b32 	%r<36>;
	.reg .b32 	%f<20>;
	.reg .b64 	%rd<37>;
	.reg .b64 	%fd<22>;

	ld.param.u64 	%rd10, [_Z38gpuKernelNeighborAtomPairDecompositionIfEvPT_S1_PiS2_S2_ii_param_0];
	ld.param.u64 	%rd13, [_Z38gpuKernelNeighborAtomPairDecompositionIfEvPT_S1_PiS2_S2_ii_param_1];
	ld.param.u64 	%rd11, [_Z38gpuKernelNeighborAtomPairDecompositionIfEvPT_S1_PiS2_S2_ii_param_2];
	ld.param.u64 	%rd12, [_Z38gpuKernelNeighborAtomPairDecompositionIfEvPT_S1_PiS2_S2_ii_param_3];
	ld.param.u64 	%rd14, [_Z38gpuKernelNeighborAtomPairDecompositionIfEvPT_S1_PiS2_S2_ii_param_4];
	ld.param.u32 	%r17, [_Z38gpuKernelNeighborAtomPairDecompositionIfEvPT_S1_PiS2_S2_ii_param_5];
	cvta.to.global.u64 	%rd1, %rd13;
	cvta.to.global.u64 	%rd2, %rd14;
	mov.u32 	%r18, %tid.x;
	mov.u32 	%r19, %ctaid.x;
	mov.u32 	%r1, %ntid.x;
	mad.lo.s32 	%r32, %r19, %r1, %r18;
	setp.ge.s32 	%p1, %r32, %r17;
	@%p1 bra 	$L__BB9_11;
	mov.u32 	%r20, %nctaid.x;
	mul.lo.s32 	%r3, %r1, %r20;
	add.s64 	%rd3, %rd2, 8;
	cvta.to.global.u64 	%rd4, %rd11;
	cvta.to.global.u64 	%rd5, %rd12;
	cvta.to.global.u64 	%rd6, %rd10;
$L__BB9_2:
	cvt.s64.s32 	%rd7, %r32;
	mul.wide.s32 	%rd15, %r32, 4;
	add.s64 	%rd16, %rd5, %rd15;
	ld.global.u32 	%r5, [%rd16];
	ld.global.u32 	%r6, [%rd16+4];
	sub.s32 	%r7, %r6, %r5;
	setp.lt.s32 	%p2, %r7, 1;
	@%p2 bra 	$L__BB9_10;
	shl.b64 	%rd17, %rd7, 2;
	add.s64 	%rd18, %rd4, %rd17;
	ld.global.u32 	%r22, [%rd18];
	mul.wide.s32 	%rd19, %r22, 4;
	add.s64 	%rd8, %rd6, %rd19;
	ld.global.f32 	%f19, [%rd8];
	and.b32  	%r8, %r7, 3;
	sub.s32 	%r23, %r5, %r6;
	setp.gt.u32 	%p3, %r23, -4;
	mov.b32 	%r35, 0;
	@%p3 bra 	$L__BB9_6;
	and.b32  	%r35, %r7, 2147483644;
	neg.s32 	%r34, %r35;
	mov.u32 	%r33, %r5;
$L__BB9_5:
	mul.wide.s32 	%rd20, %r33, 4;
	add.s64 	%rd21, %rd3, %rd20;
	ld.global.u32 	%r24, [%rd21+-8];
	mul.wide.s32 	%rd22, %r24, 4;
	add.s64 	%rd23, %rd1, %rd22;
	ld.global.f32 	%f7, [%rd23];
	cvt.f64.f32 	%fd1, %f7;
	cvt.f64.f32 	%fd2, %f19;
	fma.rn.f64 	%fd3, %fd1, 0d3FE0000000000000, %fd2;
	cvt.rn.f32.f64 	%f8, %fd3;
	st.global.f32 	[%rd8], %f8;
	ld.global.u32 	%r25, [%rd21+-4];
	mul.wide.s32 	%rd24, %r25, 4;
	add.s64 	%rd25, %rd1, %rd24;
	ld.global.f32 	%f9, [%rd25];
	cvt.f64.f32 	%fd4, %f9;
	cvt.f64.f32 	%fd5, %f8;
	fma.rn.f64 	%fd6, %fd4, 0d3FE0000000000000, %fd5;
	cvt.rn.f32.f64 	%f10, %fd6;
	st.global.f32 	[%rd8], %f10;
	ld.global.u32 	%r26, [%rd21];
	mul.wide.s32 	%rd26, %r26, 4;
	add.s64 	%rd27, %rd1, %rd26;
	ld.global.f32 	%f11, [%rd27];
	cvt.f64.f32 	%fd7, %f11;
	cvt.f64.f32 	%fd8, %f10;
	fma.rn.f64 	%fd9, %fd7, 0d3FE0000000000000, %fd8;
	cvt.rn.f32.f64 	%f12, %fd9;
	st.global.f32 	[%rd8], %f12;
	ld.global.u32 	%r27, [%rd21+4];
	mul.wide.s32 	%rd28, %r27, 4;
	add.s64 	%rd29, %rd1, %rd28;
	ld.global.f32 	%f13, [%rd29];
	cvt.f64.f32 	%fd10, %f13;
	cvt.f64.f32 	%fd11, %f12;
	fma.rn.f64 	%fd12, %fd10, 0d3FE0000000000000, %fd11;
	cvt.rn.f32.f64 	%f19, %fd12;
	st.global.f32 	[%rd8], %f19;
	add.s32 	%r34, %r34, 4;
	add.s32 	%r33, %r33, 4;
	setp.ne.s32 	%p4, %r34, 0;
	@%p4 bra 	$L__BB9_5;
$L__BB9_6:
	setp.eq.s32 	%p5, %r8, 0;
	@%p5 bra 	$L__BB9_10;
	add.s32 	%r28, %r35, %r5;
	mul.wide.s32 	%rd30, %r28, 4;
	add.s64 	%rd9, %rd2, %rd30;
	ld.global.u32 	%r29, [%rd9];
	mul.wide.s32 	%rd31, %r29, 4;
	add.s64 	%rd32, %rd1, %rd31;
	ld.global.f32 	%f14, [%rd32];
	cvt.f64.f32 	%fd13, %f14;
	cvt.f64.f32 	%fd14, %f19;
	fma.rn.f64 	%fd15, %fd13, 0d3FE0000000000000, %fd14;
	cvt.rn.f32.f64 	%f5, %fd15;
	st.global.f32 	[%rd8], %f5;
	setp.eq.s32 	%p6, %r8, 1;
	@%p6 bra 	$L__BB9_10;
	ld.global.u32 	%r30, [%rd9+4];
	mul.wide.s32 	%rd33, %r30, 4;
	add.s64 	%rd34, %rd1, %rd33;
	ld.global.f32 	%f15, [%rd34];
	cvt.f64.f32 	%fd16, %f15;
	cvt.f64.f32 	%fd17, %f5;
	fma.rn.f64 	%fd18, %fd16, 0d3FE0000000000000, %fd17;
	cvt.rn.f32.f64 	%f6, %fd18;
	st.global.f32 	[%rd8], %f6;
	setp.eq.s32 	%p7, %r8, 2;
	@%p7 bra 	$L__BB9_10;
	ld.global.u32 	%r31, [%rd9+8];
	mul.wide.s32 	%rd35, %r31, 4;
	add.s64 	%rd36, %rd1, %rd35;
	ld.global.f32 	%f16, [%rd36];
	cvt.f64.f32 	%fd19, %f16;
	cvt.f64.f32 	%fd20, %f6;
	fma.rn.f64 	%fd21, %fd19, 0d3FE0000000000000, %fd20;
	cvt.rn.f32.f64 	%f17, %fd21;
	st.global.f32 	[%rd8], %f17;
$L__BB9_10:
	add.s32 	%r32, %r32, %r3;
	setp.lt.s32 	%p8, %r32, %r17;
	@%p8 bra 	$L__BB9_2;
$L__BB9_11:
	ret;

}
	// .globl	_Z29gpuKernelTripletDecompositionIdEvPT_S1_PiS2_S2_ii
.visible .entry _Z29gpuKernelTripletDecompositionIdEvPT_S1_PiS2_S2_ii(
	.param .u64 .ptr .align 1 _Z29gpuKernelTripletDecompositionIdEvPT_S1_PiS2_S2_ii_param_0,
	.param .u64 .ptr .align 1 _Z29gpuKernelTripletDecompositionIdEvPT_S1_PiS2_S2_ii_param_1,
	.param .u64 .ptr .align 1 _Z29gpuKernelTripletDecompositionIdEvPT_S1_PiS2_S2_ii_param_2,
	.param .u64 .ptr .align 1 _Z29gpuKernelTripletDecompositionIdEvPT_S1_PiS2_S2_ii_param_3,
	.param .u64 .ptr .align 1 _Z29gpuKernelTripletDecompositionIdEvPT_S1_PiS2_S2_ii_param_4,
	.param .u32 _Z29gpuKernelTripletDecompositionIdEvPT_S1_PiS2_S2_ii_param_5,
	.param .u32 _Z29gpuKernelTripletDecompositionIdEvPT_S1_PiS2_S2_ii_param_6
)
{
	.reg .pred 	%p<3>;
	.reg .b32 	%r<14>;
	.reg .b64 	%rd<23>;
	.reg .b64 	%fd<6>;

	ld.param.u64 	%rd6, [_Z29gpuKernelTripletDecompositionIdEvPT_S1_PiS2_S2_ii_param_0];
	ld.param.u64 	%rd7, [_Z29gpuKernelTripletDecompositionIdEvPT_S1_PiS2_S2_ii_param_1];
	ld.param.u64 	%rd8, [_Z29gpuKernelTripletDecompositionIdEvPT_S1_PiS2_S2_ii_param_2];
	ld.param.u64 	%rd9, [_Z29gpuKernelTripletDecompositionIdEvPT_S1_PiS2_S2_ii_param_3];
	ld.param.u64 	%rd10, [_Z29gpuKernelTripletDecompositionIdEvPT_S1_PiS2_S2_ii_param_4];
	ld.param.u32 	%r6, [_Z29gpuKernelTripletDecompositionIdEvPT_S1_PiS2_S2_ii_param_5];
	mov.u32 	%r7, %tid.x;
	mov.u32 	%r8, %ctaid.x;
	mov.u32 	%r1, %ntid.x;
	mad.lo.s32 	%r13, %r8, %r1, %r7;
	setp.ge.s32 	%p1, %r13, %r6;
	@%p1 bra 	$L__BB10_3;
	cvta.to.global.u64 	%rd1, %rd6;
	mov.u32 	%r9, %nctaid.x;
	mul.lo.s32 	%r3, %r1, %r9;
	cvta.to.global.u64 	%rd2, %rd8;
	cvta.to.global.u64 	%rd3, %rd9;
	cvta.to.global.u64 	%rd4, %rd10;
	cvta.to.global.u64 	%rd5, %rd7;
$L__BB10_2:
	mul.wide.s32 	%rd11, %r13, 4;
	add.s64 	%rd12, %rd2, %rd11;
	ld.global.u32 	%r10, [%rd12];
	add.s64 	%rd13, %rd3, %rd11;
	ld.global.u32 	%r11, [%rd13];
	add.s64 	%rd14, %rd4, %rd11;
	ld.global.u32 	%r12, [%rd14];
	mul.wide.s32 	%rd15, %r13, 8;
	add.s64 	%rd16, %rd5, %rd15;
	ld.global.f64 	%fd1, [%rd16];
	div.rn.f64 	%fd2, %fd1, 0d4008000000000000;
	mul.wide.s32 	%rd17, %r10, 8;
	add.s64 	%rd18, %rd1, %rd17;
	atom.global.add.f64 	%fd3, [%rd18], %fd2;
	mul.wide.s32 	%rd19, %r11, 8;
	add.s64 	%rd20, %rd1, %rd19;
	atom.global.add.f64 	%fd4, [%rd20], %fd2;
	mul.wide.s32 	%rd21, %r12, 8;
	add.s64 	%rd22, %rd1, %rd21;
	atom.global.add.f64 	%fd5, [%rd22], %fd2;
	add.s32 	%r13, %r13, %r3;
	setp.lt.s32 	%p2, %r13, %r6;
	@%p2 bra 	$L__BB10_2;
$L__BB10_3:
	ret;

}
	// .globl	_Z29gpuKernelTripletDecompositionIfEvPT_S1_PiS2_S2_ii
.visible .entry _Z29gpuKernelTripletDecompositionIfEvPT_S1_PiS2_S2_ii(
	.param .u64 .ptr .align 1 _Z29gpuKernelTripletDecompositionIfEvPT_S1_PiS2_S2_ii_param_0,
	.param .u64 .ptr .align 1 _Z29gpuKernelTripletDecompositionIfEvPT_S1_PiS2_S2_ii_param_1,
	.param .u64 .ptr .align 1 _Z29gpuKernelTripletDecompositionIfEvPT_S1_PiS2_S2_ii_param_2,
	.param .u64 .ptr .align 1 _Z29gpuKernelTripletDecompositionIfEvPT_S1_PiS2_S2_ii_param_3,
	.param .u64 .ptr .align 1 _Z29gpuKernelTripletDecompositionIfEvPT_S1_PiS2_S2_ii_param_4,
	.param .u32 _Z29gpuKernelTripletDecompositionIfEvPT_S1_PiS2_S2_ii_param_5,
	.param .u32 _Z29gpuKernelTripletDecompositionIfEvPT_S1_PiS2_S2_ii_param_6
)
{
	.reg .pred 	%p<3>;
	.reg .b32 	%r<14>;
	.reg .b32 	%f<6>;
	.reg .b64 	%rd<22>;

	ld.param.u64 	%rd6, [_Z29gpuKernelTripletDecompositionIfEvPT_S1_PiS2_S2_ii_param_0];
	ld.param.u64 	%rd7, [_Z29gpuKernelTripletDecompositionIfEvPT_S1_PiS2_S2_ii_param_1];
	ld.param.u64 	%rd8, [_Z29gpuKernelTripletDecompositionIfEvPT_S1_PiS2_S2_ii_param_2];
	ld.param.u64 	%rd9, [_Z29gpuKernelTripletDecompositionIfEvPT_S1_PiS2_S2_ii_param_3];
	ld.param.u64 	%rd10, [_Z29gpuKernelTripletDecompositionIfEvPT_S1_PiS2_S2_ii_param_4];
	ld.param.u32 	%r6, [_Z29gpuKernelTripletDecompositionIfEvPT_S1_PiS2_S2_ii_param_5];
	mov.u32 	%r7, %tid.x;
	mov.u32 	%r8, %ctaid.x;
	mov.u32 	%r1, %ntid.x;
	mad.lo.s32 	%r13, %r8, %r1, %r7;
	setp.ge.s32 	%p1, %r13, %r6;
	@%p1 bra 	$L__BB11_3;
	cvta.to.global.u64 	%rd1, %rd6;
	mov.u32 	%r9, %nctaid.x;
	mul.lo.s32 	%r3, %r1, %r9;
	cvta.to.global.u64 	%rd2, %rd8;
	cvta.to.global.u64 	%rd3, %rd9;
	cvta.to.global.u64 	%rd4, %rd10;
	cvta.to.global.u64 	%rd5, %rd7;
$L__BB11_2:
	mul.wide.s32 	%rd11, %r13, 4;
	add.s64 	%rd12, %rd2, %rd11;
	ld.global.u32 	%r10, [%rd12];
	add.s64 	%rd13, %rd3, %rd11;
	ld.global.u32 	%r11, [%rd13];
	add.s64 	%rd14, %rd4, %rd11;
	ld.global.u32 	%r12, [%rd14];
	add.s64 	%rd15, %rd5, %rd11;
	ld.global.f32 	%f1, [%rd15];
	div.rn.f32 	%f2, %f1, 0f40400000;
	mul.wide.s32 	%rd16, %r10, 4;
	add.s64 	%rd17, %rd1, %rd16;
	atom.global.add.f32 	%f3, [%rd17], %f2;
	mul.wide.s32 	%rd18, %r11, 4;
	add.s64 	%rd19, %rd1, %rd18;
	atom.global.add.f32 	%f4, [%rd19], %f2;
	mul.wide.s32 	%rd20, %r12, 4;
	add.s64 	%rd21, %rd1, %rd20;
	atom.global.add.f32 	%f5, [%rd21], %f2;
	add.s32 	%r13, %r13, %r3;
	setp.lt.s32 	%p2, %r13, %r6;
	@%p2 bra 	$L__BB11_2;
$L__BB11_3:
	ret;

}
	// .globl	_Z39gpuKernelCenterAtomTripletDecompositionIdEvPT_S1_PiS2_ii
.visible .entry _Z39gpuKernelCenterAtomTripletDecompositionIdEvPT_S1_PiS2_ii(
	.param .u64 .ptr .align 1 _Z39gpuKernelCenterAtomTripletDecompositionIdEvPT_S1_PiS2_ii_param_0,
	.param .u64 .ptr .align 1 _Z39gpuKernelCenterAtomTripletDecompositionIdEvPT_S1_PiS2_ii_param_1,
	.param .u64 .ptr .align 1 _Z39gpuKernelCenterAtomTripletDecompositionIdEvPT_S1_PiS2_ii_param_2,
	.param .u64 .ptr .align 1 _Z39gpuKernelCenterAtomTripletDecompositionIdEvPT_S1_PiS2_ii_param_3,
	.param .u32 _Z39gpuKernelCenterAtomTripletDecompositionIdEvPT_S1_PiS2_ii_param_4,
	.param .u32 _Z39gpuKernelCenterAtomTripletDecompositionIdEvPT_S1_PiS2_ii_param_5
)
{
	.reg .pred 	%p<9>;
	.reg .b32 	%r<29>;
	.reg .b64 	%rd<21>;
	.reg .b64 	%fd<27>;

	ld.param.u64 	%rd9, [_Z39gpuKernelCenterAtomTripletDecompositionIdEvPT_S1_PiS2_ii_param_0];
	ld.param.u64 	%rd12, [_Z39gpuKernelCenterAtomTripletDecompositionIdEvPT_S1_PiS2_ii_param_1];
	ld.param.u64 	%rd10, [_Z39gpuKernelCenterAtomTripletDecompositionIdEvPT_S1_PiS2_ii_param_2];
	ld.param.u64 	%rd11, [_Z39gpuKernelCenterAtomTripletDecompositionIdEvPT_S1_PiS2_ii_param_3];
	ld.param.u32 	%r17, [_Z39gpuKernelCenterAtomTripletDecompositionIdEvPT_S1_PiS2_ii_param_4];
	cvta.to.global.u64 	%rd1, %rd12;
	mov.u32 	%r18, %tid.x;
	mov.u32 	%r19, %ctaid.x;
	mov.u32 	%r1, %ntid.x;
	mad.lo.s32 	%r25, %r19, %r1, %r18;
	setp.ge.s32 	%p1, %r25, %r17;
	@%p1 bra 	$L__BB12_11;
	mov.u32 	%r20, %nctaid.x;
	mul.lo.s32 	%r3, %r1, %r20;
	add.s64 	%rd2, %rd1, 16;
	cvta.to.global.u64 	%rd3, %rd10;
	cvta.to.global.u64 	%rd4, %rd11;
	cvta.to.global.u64 	%rd5, %rd9;
$L__BB12_2:
	cvt.s64.s32 	%rd6, %r25;
	mul.wide.s32 	%rd13, %r25, 4;
	add.s64 	%rd14, %rd4, %rd13;
	ld.global.u32 	%r5, [%rd14];
	ld.global.u32 	%r6, [%rd14+4];
	sub.s32 	%r7, %r6, %r5;
	setp.lt.s32 	%p2, %r7, 1;
	@%p2 bra 	$L__BB12_10;
	shl.b64 	%rd15, %rd6, 2;
	add.s64 	%rd16, %rd3, %rd15;
	ld.global.u32 	%r22, [%rd16];
	mul.wide.s32 	%rd17, %r22, 8;
	add.s64 	%rd7, %rd5, %rd17;
	ld.global.f64 	%fd26, [%rd7];
	and.b32  	%r8, %r7, 3;
	sub.s32 	%r23, %r5, %r6;
	setp.gt.u32 	%p3, %r23, -4;
	mov.b32 	%r28, 0;
	@%p3 bra 	$L__BB12_6;
	and.b32  	%r28, %r7, 2147483644;
	neg.s32 	%r27, %r28;
	mov.u32 	%r26, %r5;
$L__BB12_5:
	mul.wide.s32 	%rd18, %r26, 8;
	add.s64 	%rd19, %rd2, %rd18;
	ld.global.f64 	%fd7, [%rd19+-16];
	div.rn.f64 	%fd8, %fd7, 0d4008000000000000;
	add.f64 	%fd9, %fd26, %fd8;
	st.global.f64 	[%rd7], %fd9;
	ld.global.f64 	%fd10, [%rd19+-8];
	div.rn.f64 	%fd11, %fd10, 0d4008000000000000;
	add.f64 	%fd12, %fd9, %fd11;
	st.global.f64 	[%rd7], %fd12;
	ld.global.f64 	%fd13, [%rd19];
	div.rn.f64 	%fd14, %fd13, 0d4008000000000000;
	add.f64 	%fd15, %fd12, %fd14;
	st.global.f64 	[%rd7], %fd15;
	ld.global.f64 	%fd16, [%rd19+8];
	div.rn.f64 	%fd17, %fd16, 0d4008000000000000;
	add.f64 	%fd26, %fd15, %fd17;
	st.global.f64 	[%rd7], %fd26;
	add.s32 	%r27, %r27, 4;
	add.s32 	%r26, %r26, 4;
	setp.ne.s32 	%p4, %r27, 0;
	@%p4 bra 	$L__BB12_5;
$L__BB12_6:
	setp.eq.s32 	%p5, %r8, 0;
	@%p5 bra 	$L__BB12_10;
	add.s32 	%r24, %r28, %r5;
	mul.wide.s32 	%rd20, %r24, 8;
	add.s64 	%rd8, %rd1, %rd20;
	ld.global.f64 	%fd18, [%rd8];
	div.rn.f64 	%fd19, %fd18, 0d4008000000000000;
	add.f64 	%fd5, %fd26, %fd19;
	st.global.f64 	[%rd7], %fd5;
	setp.eq.s32 	%p6, %r8, 1;
	@%p6 bra 	$L__BB12_10;
	ld.global.f64 	%fd20, [%rd8+8];
	div.rn.f64 	%fd21, %fd20, 0d4008000000000000;
	add.f64 	%fd6, %fd5, %fd21;
	st.global.f64 	[%rd7], %fd6;
	setp.eq.s32 	%p7, %r8, 2;
	@%p7 bra 	$L__BB12_10;
	ld.global.f64 	%fd22, [%rd8+16];
	div.rn.f64 	%fd23, %fd22, 0d4008000000000000;
	add.f64 	%fd24, %fd6, %fd23;
	st.global.f64 	[%rd7], %fd24;
$L__BB12_10:
	add.s32 	%r25, %r25, %r3;
	setp.lt.s32 	%p8, %r25, %r17;
	@%p8 bra 	$L__BB12_2;
$L__BB12_11:
	ret;

}
	// .globl	_Z39gpuKernelCenterAtomTripletDecompositionIfEvPT_S1_PiS2_ii
.visible .entry _Z39gpuKernelCenterAtomTripletDecompositionIfEvPT_S1_PiS2_ii(
	.param .u64 .ptr .align 1 _Z39gpuKernelCenterAtomTripletDecompositionIfEvPT_S1_PiS2_ii_param_0,
	.param .u64 .ptr .align 1 _Z39gpuKernelCenterAtomTripletDecompositionIfEvPT_S1_PiS2_ii_param_1,
	.param .u64 .ptr .align 1 _Z39gpuKernelCenterAtomTripletDecompositionIfEvPT_S1_PiS2_ii_param_2,
	.param .u64 .ptr .align 1 _Z39gpuKernelCenterAtomTripletDecompositionIfEvPT_S1_PiS2_ii_param_3,
	.param .u32 _Z39gpuKernelCenterAtomTripletDecompositionIfEvPT_S1_PiS2_ii_param_4,
	.param .u32 _Z39gpuKernelCenterAtomTripletDecompositionIfEvPT_S1_PiS2_ii_param_5
)
{
	.reg .pred 	%p<9>;
	.reg .b32 	%r<29>;
	.reg .b32 	%f<20>;
	.reg .b64 	%rd<21>;
	.reg .b64 	%fd<29>;

	ld.param.u64 	%rd9, [_Z39gpuKernelCenterAtomTripletDecompositionIfEvPT_S1_PiS2_ii_param_0];
	ld.param.u64 	%rd12, [_Z39gpuKernelCenterAtomTripletDecompositionIfEvPT_S1_PiS2_ii_param_1];
	ld.param.u64 	%rd10, [_Z39gpuKernelCenterAtomTripletDecompositionIfEvPT_S1_PiS2_ii_param_2];
	ld.param.u64 	%rd11, [_Z39gpuKernelCenterAtomTripletDecompositionIfEvPT_S1_PiS2_ii_param_3];
	ld.param.u32 	%r17, [_Z39gpuKernelCenterAtomTripletDecompositionIfEvPT_S1_PiS2_ii_param_4];
	cvta.to.global.u64 	%rd1, %rd12;
	mov.u32 	%r18, %tid.x;
	mov.u32 	%r19, %ctaid.x;
	mov.u32 	%r1, %ntid.x;
	mad.lo.s32 	%r25, %r19, %r1, %r18;
	setp.ge.s32 	%p1, %r25, %r17;
	@%p1 bra 	$L__BB13_11;
	mov.u32 	%r20, %nctaid.x;
	mul.lo.s32 	%r3, %r1, %r20;
	add.s64 	%rd2, %rd1, 8;
	cvta.to.global.u64 	%rd3, %rd10;
	cvta.to.global.u64 	%rd4, %rd11;
	cvta.to.global.u64 	%rd5, %rd9;
$L__BB13_2:
	cvt.s64.s32 	%rd6, %r25;
	mul.wide.s32 	%rd13, %r25, 4;
	add.s64 	%rd14, %rd4, %rd13;
	ld.global.u32 	%r5, [%rd14];
	ld.global.u32 	%r6, [%rd14+4];
	sub.s32 	%r7, %r6, %r5;
	setp.lt.s32 	%p2, %r7, 1;
	@%p2 bra 	$L__BB13_10;
	shl.b64 	%rd15, %rd6, 2;
	add.s64 	%rd16, %rd3, %rd15;
	ld.global.u32 	%r22, [%rd16];
	mul.wide.s32 	%rd17, %r22, 4;
	add.s64 	%rd7, %rd5, %rd17;
	ld.global.f32 	%f19, [%rd7];
	and.b32  	%r8, %r7, 3;
	sub.s32 	%r23, %r5, %r6;
	setp.gt.u32 	%p3, %r23, -4;
	mov.b32 	%r28, 0;
	@%p3 bra 	$L__BB13_6;
	and.b32  	%r28, %r7, 2147483644;
	neg.s32 	%r27, %r28;
	mov.u32 	%r26, %r5;
$L__BB13_5:
	mul.wide.s32 	%rd18, %r26, 4;
	add.s64 	%rd19, %rd2, %rd18;
	ld.global.f32 	%f7, [%rd19+-8];
	cvt.f64.f32 	%fd1, %f7;
	div.rn.f64 	%fd2, %fd1, 0d4008000000000000;
	cvt.f64.f32 	%fd3, %f19;
	add.f64 	%fd4, %fd2, %fd3;
	cvt.rn.f32.f64 	%f8, %fd4;
	st.global.f32 	[%rd7], %f8;
	ld.global.f32 	%f9, [%rd19+-4];
	cvt.f64.f32 	%fd5, %f9;
	div.rn.f64 	%fd6, %fd5, 0d4008000000000000;
	cvt.f64.f32 	%fd7, %f8;
	add.f64 	%fd8, %fd6, %fd7;
	cvt.rn.f32.f64 	%f10, %fd8;
	st.global.f32 	[%rd7], %f10;
	ld.global.f32 	%f11, [%rd19];
	cvt.f64.f32 	%fd9, %f11;
	div.rn.f64 	%fd10, %fd9, 0d4008000000000000;
	cvt.f64.f32 	%fd11, %f10;
	add.f64 	%fd12, %fd10, %fd11;
	cvt.rn.f32.f64 	%f12, %fd12;
	st.global.f32 	[%rd7], %f12;
	ld.global.f32 	%f13, [%rd19+4];
	cvt.f64.f32 	%fd13, %f13;
	div.rn.f64 	%fd14, %fd13, 0d4008000000000000;
	cvt.f64.f32 	%fd15, %f12;
	add.f64 	%fd16, %fd14, %fd15;
	cvt.rn.f32.f64 	%f19, %fd16;
	st.global.f32 	[%rd7], %f19;
	add.s32 	%r27, %r27, 4;
	add.s32 	%r26, %r26, 4;
	setp.ne.s32 	%p4, %r27, 0;
	@%p4 bra 	$L__BB13_5;
$L__BB13_6:
	setp.eq.s32 	%p5, %r8, 0;
	@%p5 bra 	$L__BB13_10;
	add.s32 	%r24, %r28, %r5;
	mul.wide.s32 	%rd20, %r24, 4;
	add.s64 	%rd8, %rd1, %rd20;
	ld.global.f32 	%f14, [%rd8];
	cvt.f64.f32 	%fd17, %f14;
	div.rn.f64 	%fd18, %fd17, 0d4008000000000000;
	cvt.f64.f32 	%fd19, %f19;
	add.f64 	%fd20, %fd18, %fd19;
	cvt.rn.f32.f64 	%f5, %fd20;
	st.global.f32 	[%rd7], %f5;
	setp.eq.s32 	%p6, %r8, 1;
	@%p6 bra 	$L__BB13_10;
	ld.global.f32 	%f15, [%rd8+4];
	cvt.f64.f32 	%fd21, %f15;
	div.rn.f64 	%fd22, %fd21, 0d4008000000000000;
	cvt.f64.f32 	%fd23, %f5;
	add.f64 	%fd24, %fd22, %fd23;
	cvt.rn.f32.f64 	%f6, %fd24;
	st.global.f32 	[%rd7], %f6;
	setp.eq.s32 	%p7, %r8, 2;
	@%p7 bra 	$L__BB13_10;
	ld.global.f32 	%f16, [%rd8+8];
	cvt.f64.f32 	%fd25, %f16;
	div.rn.f64 	%fd26, %fd25, 0d4008000000000000;
	cvt.f64.f32 	%fd27, %f6;
	add.f64 	%fd28, %fd26, %fd27;
	cvt.rn.f32.f64 	%f17, %fd28;
	st.global.f32 	[%rd7], %f17;
$L__BB13_10:
	add.s32 	%r25, %r25, %r3;
	setp.lt.s32 	%p8, %r25, %r17;
	@%p8 bra 	$L__BB13_2;
$L__BB13_11:
	ret;

}
	// .globl	_Z41gpuKernelNeighborAtomTripletDecompositionIdEvPT_S1_PiS2_S2_ii
.visible .entry _Z41gpuKernelNeighborAtomTripletDecompositionIdEvPT_S1_PiS2_S2_ii(
	.param .u64 .ptr .align 1 _Z41gpuKernelNeighborAtomTripletDecompositionIdEvPT_S1_PiS2_S2_ii_param_0,
	.param .u64 .ptr .align 1 _Z41gpuKernelNeighborAtomTripletDecompositionIdEvPT_S1_PiS2_S2_ii_param_1,
	.param .u64 .ptr .align 1 _Z41gpuKernelNeighborAtomTripletDecompositionIdEvPT_S1_PiS2_S2_ii_param_2,
	.param .u64 .ptr .align 1 _Z41gpuKernelNeighborAtomTripletDecompositionIdEvPT_S1_PiS2_S2_ii_param_3,
	.param .u64 .ptr .align 1 _Z41gpuKernelNeighborAtomTripletDecompositionIdEvPT_S1_PiS2_S2_ii_param_4,
	.param .u32 _Z41gpuKernelNeighborAtomTripletDecompositionIdEvPT_S1_PiS2_S2_ii_param_5,
	.param .u32 _Z41gpuKernelNeighborAtomTripletDecompositionIdEvPT_S1_PiS2_S2_ii_param_6
)
{
	.reg .pred 	%p<9>;
	.reg .b32 	%r<36>;
	.reg .b64 	%rd<37>;
	.reg .b64 	%fd<27>;

	ld.param.u64 	%rd10, [_Z41gpuKernelNeighborAtomTripletDecompositionIdEvPT_S1_PiS2_S2_ii_param_0];
	ld.param.u64 	%rd13, [_Z41gpuKernelNeighborAtomTripletDecompositionIdEvPT_S1_PiS2_S2_ii_param_1];
	ld.param.u64 	%rd11, [_Z41gpuKernelNeighborAtomTripletDecompositionIdEvPT_S1_PiS2_S2_ii_param_2];
	ld.param.u64 	%rd12, [_Z41gpuKernelNeighborAtomTripletDecompositionIdEvPT_S1_PiS2_S2_ii_param_3];
	ld.param.u64 	%rd14, [_Z41gpuKernelNeighborAtomTripletDecompositionIdEvPT_S1_PiS2_S2_ii_param_4];
	ld.param.u32 	%r17, [_Z41gpuKernelNeighborAtomTripletDecompositionIdEvPT_S1_PiS2_S2_ii_param_5];
	cvta.to.global.u64 	%rd1, %rd13;
	cvta.to.global.u64 	%rd2, %rd14;
	mov.u32 	%r18, %tid.x;
	mov.u32 	%r19, %ctaid.x;
	mov.u32 	%r1, %ntid.x;
	mad.lo.s32 	%r32, %r19, %r1, %r18;
	setp.ge.s32 	%p1, %r32, %r17;
	@%p1 bra 	$L__BB14_11;
	mov.u32 	%r20, %nctaid.x;
	mul.lo.s32 	%r3, %r1, %r20;
	add.s64 	%rd3, %rd2, 8;
	cvta.to.global.u64 	%rd4, %rd11;
	cvta.to.global.u64 	%rd5, %rd12;
	cvta.to.global.u64 	%rd6, %rd10;
$L__BB14_2:
	cvt.s64.s32 	%rd7, %r32;
	mul.wide.s32 	%rd15, %r32, 4;
	add.s64 	%rd16, %rd5, %rd15;
	ld.global.u32 	%r5, [%rd16];
	ld.global.u32 	%r6, [%rd16+4];
	sub.s32 	%r7, %r6, %r5;
	setp.lt.s32 	%p2, %r7, 1;
	@%p2 bra 	$L__BB14_10;
	shl.b64 	%rd17, %rd7, 2;
	add.s64 	%rd18, %rd4, %rd17;
	ld.global.u32 	%r22, [%rd18];
	mul.wide.s32 	%rd19, %r22, 8;
	add.s64 	%rd8, %rd6, %rd19;
	ld.global.f64 	%fd26, [%rd8];
	and.b32  	%r8, %r7, 3;
	sub.s32 	%r23, %r5, %r6;
	setp.gt.u32 	%p3, %r23, -4;
	mov.b32 	%r35, 0;
	@%p3 bra 	$L__BB14_6;
	and.b32  	%r35, %r7, 2147483644;
	neg.s32 	%r34, %r35;
	mov.u32 	%r33, %r5;
$L__BB14_5:
	mul.wide.s32 	%rd20, %r33, 4;
	add.s64 	%rd21, %rd3, %rd20;
	ld.global.u32 	%r24, [%rd21+-8];
	mul.wide.s32 	%rd22, %r24, 8;
	add.s64 	%rd23, %rd1, %rd22;
	ld.global.f64 	%fd7, [%rd23];
	div.rn.f64 	%fd8, %fd7, 0d4008000000000000;
	add.f64 	%fd9, %fd26, %fd8;
	st.global.f64 	[%rd8], %fd9;
	ld.global.u32 	%r25, [%rd21+-4];
	mul.wide.s32 	%rd24, %r25, 8;
	add.s64 	%rd25, %rd1, %rd24;
	ld.global.f64 	%fd10, [%rd25];
	div.rn.f64 	%fd11, %fd10, 0d4008000000000000;
	add.f64 	%fd12, %fd9, %fd11;
	st.global.f64 	[%rd8], %fd12;
	ld.global.u32 	%r26, [%rd21];
	mul.wide.s32 	%rd26, %r26, 8;
	add.s64 	%rd27, %rd1, %rd26;
	ld.global.f64 	%fd13, [%rd27];
	div.rn.f64 	%fd14, %fd13, 0d4008000000000000;
	add.f64 	%fd15, %fd12, %fd14;
	st.global.f64 	[%rd8], %fd15;
	ld.global.u32 	%r27, [%rd21+4];
	mul.wide.s32 	%rd28, %r27, 8;
	add.s64 	%rd29, %rd1, %rd28;
	ld.global.f64 	%fd16, [%rd29];
	div.rn.f64 	%fd17, %fd16, 0d4008000000000000;
	add.f64 	%fd26, %fd15, %fd17;
	st.global.f64 	[%rd8], %fd26;
	add.s32 	%r34, %r34, 4;
	add.s32 	%r33, %r33, 4;
	setp.ne.s32 	%p4, %r34, 0;
	@%p4 bra 	$L__BB14_5;
$L__BB14_6:
	setp.eq.s32 	%p5, %r8, 0;
	@%p5 bra 	$L__BB14_10;
	add.s32 	%r28, %r35, %r5;
	mul.wide.s32 	%rd30, %r28, 4;
	add.s64 	%rd9, %rd2, %rd30;
	ld.global.u32 	%r29, [%rd9];
	mul.wide.s32 	%rd31, %r29, 8;
	add.s64 	%rd32, %rd1, %rd31;
	ld.global.f64 	%fd18, [%rd32];
	div.rn.f64 	%fd19, %fd18, 0d4008000000000000;
	add.f64 	%fd5, %fd26, %fd19;
	st.global.f64 	[%rd8], %fd5;
	setp.eq.s32 	%p6, %r8, 1;
	@%p6 bra 	$L__BB14_10;
	ld.global.u32 	%r30, [%rd9+4];
	mul.wide.s32 	%rd33, %r30, 8;
	add.s64 	%rd34, %rd1, %rd33;
	ld.global.f64 	%fd20, [%rd34];
	div.rn.f64 	%fd21, %fd20, 0d4008000000000000;
	add.f64 	%fd6, %fd5, %fd21;
	st.global.f64 	[%rd8], %fd6;
	setp.eq.s32 	%p7, %r8, 2;
	@%p7 bra 	$L__BB14_10;
	ld.global.u32 	%r31, [%rd9+8];
	mul.wide.s32 	%rd35, %r31, 8;
	add.s64 	%rd36, %rd1, %rd35;
	ld.global.f64 	%fd22, [%rd36];
	div.rn.f64 	%fd23, %fd22, 0d4008000000000000;
	add.f64 	%fd24, %fd6, %fd23;
	st.global.f64 	[%rd8], %fd24;
$L__BB14_10:
	add.s32 	%r32, %r32, %r3;
	setp.lt.s32 	%p8, %r32, %r17;
	@%p8 bra 	$L__BB14_2;
$L__BB14_11:
	ret;

}
	// .globl	_Z41gpuKernelNeighborAtomTripletDecompositionIfEvPT_S1_PiS2_S2_ii
.visible .entry _Z41gpuKernelNeighborAtomTripletDecompositionIfEvPT_S1_PiS2_S2_ii(
	.param .u64 .ptr .align 1 _Z41gpuKernelNeighborAtomTripletDecompositionIfEvPT_S1_PiS2_S2_ii_param_0,
	.param .u64 .ptr .align 1 _Z41gpuKernelNeighborAtomTripletDecompositionIfEvPT_S1_PiS2_S2_ii_param_1,
	.param .u64 .ptr .align 1 _Z41gpuKernelNeighborAtomTripletDecompositionIfEvPT_S1_PiS2_S2_ii_param_2,
	.param .u64 .ptr .align 1 _Z41gpuKernelNeighborAtomTripletDecompositionIfEvPT_S1_PiS2_S2_ii_param_3,
	.param .u64 .ptr .align 1 _Z41gpuKernelNeighborAtomTripletDecompositionIfEvPT_S1_PiS2_S2_ii_param_4,
	.param .u32 _Z41gpuKernelNeighborAtomTripletDecompositionIfEvPT_S1_PiS2_S2_ii_param_5,
	.param .u32 _Z41gpuKernelNeighborAtomTripletDecompositionIfEvPT_S1_PiS2_S2_ii_param_6
)
{
	.reg .pred 	%p<9>;
	.reg .b32 	%r<36>;
	.reg .b32 	%f<20>;
	.reg .b64 	%rd<37>;
	.reg .b64 	%fd<29>;

	ld.param.u64 	%rd10, [_Z41gpuKernelNeighborAtomTripletDecompositionIfEvPT_S1_PiS2_S2_ii_param_0];
	ld.param.u64 	%rd13, [_Z41gpuKernelNeighborAtomTripletDecompositionIfEvPT_S1_PiS2_S2_ii_param_1];
	ld.param.u64 	%rd11, [_Z41gpuKernelNeighborAtomTripletDecompositionIfEvPT_S1_PiS2_S2_ii_param_2];
	ld.param.u64 	%rd12, [_Z41gpuKernelNeighborAtomTripletDecompositionIfEvPT_S1_PiS2_S2_ii_param_3];
	ld.param.u64 	%rd14, [_Z41gpuKernelNeighborAtomTripletDecompositionIfEvPT_S1_PiS2_S2_ii_param_4];
	ld.param.u32 	%r17, [_Z41gpuKernelNeighborAtomTripletDecompositionIfEvPT_S1_PiS2_S2_ii_param_5];
	cvta.to.global.u64 	%rd1, %rd13;
	cvta.to.global.u64 	%rd2, %rd14;
	mov.u32 	%r18, %tid.x;
	mov.u32 	%r19, %ctaid.x;
	mov.u32 	%r1, %ntid.x;
	mad.lo.s32 	%r32, %r19, %r1, %r18;
	setp.ge.s32 	%p1, %r32, %r17;
	@%p1 bra 	$L__BB15_11;
	mov.u32 	%r20, %nctaid.x;
	mul.lo.s32 	%r3, %r1, %r20;
	add.s64 	%rd3, %rd2, 8;
	cvta.to.global.u64 	%rd4, %rd11;
	cvta.to.global.u64 	%rd5, %rd12;
	cvta.to.global.u64 	%rd6, %rd10;
$L__BB15_2:
	cvt.s64.s32 	%rd7, %r32;
	mul.wide.s32 	%rd15, %r32, 4;
	add.s64 	%rd16, %rd5, %rd15;
	ld.global.u32 	%r5, [%rd16];
	ld.global.u32 	%r6, [%rd16+4];
	sub.s32 	%r7, %r6, %r5;
	setp.lt.s32 	%p2, %r7, 1;
	@%p2 bra 	$L__BB15_10;
	shl.b64 	%rd17, %rd7, 2;
	add.s64 	%rd18, %rd4, %rd17;
	ld.global.u32 	%r22, [%rd18];
	mul.wide.s32 	%rd19, %r22, 4;
	add.s64 	%rd8, %rd6, %rd19;
	ld.global.f32 	%f19, [%rd8];
	and.b32  	%r8, %r7, 3;
	sub.s32 	%r23, %r5, %r6;
	setp.gt.u32 	%p3, %r23, -4;
	mov.b32 	%r35, 0;
	@%p3 bra 	$L__BB15_6;
	and.b32  	%r35, %r7, 2147483644;
	neg.s32 	%r34, %r35;
	mov.u32 	%r33, %r5;
$L__BB15_5:
	mul.wide.s32 	%rd20, %r33, 4;
	add.s64 	%rd21, %rd3, %rd20;
	ld.global.u32 	%r24, [%rd21+-8];
	mul.wide.s32 	%rd22, %r24, 4;
	add.s64 	%rd23, %rd1, %rd22;
	ld.global.f32 	%f7, [%rd23];
	cvt.f64.f32 	%fd1, %f7;
	div.rn.f64 	%fd2, %fd1, 0d4008000000000000;
	cvt.f64.f32 	%fd3, %f19;
	add.f64 	%fd4, %fd2, %fd3;
	cvt.rn.f32.f64 	%f8, %fd4;
	st.global.f32 	[%rd8], %f8;
	ld.global.u32 	%r25, [%rd21+-4];
	mul.wide.s32 	%rd24, %r25, 4;
	add.s64 	%rd25, %rd1, %rd24;
	ld.global.f32 	%f9, [%rd25];
	cvt.f64.f32 	%fd5, %f9;
	div.rn.f64 	%fd6, %fd5, 0d4008000000000000;
	cvt.f64.f32 	%fd7, %f8;
	add.f64 	%fd8, %fd6, %fd7;
	cvt.rn.f32.f64 	%f10, %fd8;
	st.global.f32 	[%rd8], %f10;
	ld.global.u32 	%r26, [%rd21];
	mul.wide.s32 	%rd26, %r26, 4;
	add.s64 	%rd27, %rd1, %rd26;
	ld.global.f32 	%f11, [%rd27];
	cvt.f64.f32 	%fd9, %f11;
	div.rn.f64 	%fd10, %fd9, 0d4008000000000000;
	cvt.f64.f32 	%fd11, %f10;
	add.f64 	%fd12, %fd10, %fd11;
	cvt.rn.f32.f64 	%f12, %fd12;
	st.global.f32 	[%rd8], %f12;
	ld.global.u32 	%r27, [%rd21+4];
	mul.wide.s32 	%rd28, %r27, 4;
	add.s64 	%rd29, %rd1, %rd28;
	ld.global.f32 	%f13, [%rd29];
	cvt.f64.f32 	%fd13, %f13;
	div.rn.f64 	%fd14, %fd13, 0d4008000000000000;
	cvt.f64.f32 	%fd15, %f12;
	add.f64 	%fd16, %fd14, %fd15;
	cvt.rn.f32.f64 	%f19, %fd16;
	st.global.f32 	[%rd8], %f19;
	add.s32 	%r34, %r34, 4;
	add.s32 	%r33, %r33, 4;
	setp.ne.s32 	%p4, %r34, 0;
	@%p4 bra 	$L__BB15_5;
$L__BB15_6:
	setp.eq.s32 	%p5, %r8, 0;
	@%p5 bra 	$L__BB15_10;
	add.s32 	%r28, %r35, %r5;
	mul.wide.s32 	%rd30, %r28, 4;
	add.s64 	%rd9, %rd2, %rd30;
	ld.global.u32 	%r29, [%rd9];
	mul.wide.s32 	%rd31, %r29, 4;
	add.s64 	%rd32, %rd1, %rd31;
	ld.global.f32 	%f14, [%rd32];
	cvt.f64.f32 	%fd17, %f14;
	div.rn.f64 	%fd18, %fd17, 0d4008000000000000;
	cvt.f64.f32 	%fd19, %f19;
	add.f64 	%fd20, %fd18, %fd19;
	cvt.rn.f32.f64 	%f5, %fd20;
	st.global.f32 	[%rd8], %f5;
	setp.eq.s32 	%p6, %r8, 1;
	@%p6 bra 	$L__BB15_10;
	ld.global.u32 	%r30, [%rd9+4];
	mul.wide.s32 	%rd33, %r30, 4;
	add.s64 	%rd34, %rd1, %rd33;
	ld.global.f32 	%f15, [%rd34];
	cvt.f64.f32 	%fd21, %f15;
	div.rn.f64 	%fd22, %fd21, 0d4008000000000000;
	cvt.f64.f32 	%fd23, %f5;
	add.f64 	%fd24, %fd22, %fd23;
	cvt.rn.f32.f64 	%f6, %fd24;
	st.global.f32 	[%rd8], %f6;
	setp.eq.s32 	%p7, %r8, 2;
	@%p7 bra 	$L__BB15_10;
	ld.global.u32 	%r31, [%rd9+8];
	mul.wide.s32 	%rd35, %r31, 4;
	add.s64 	%rd36, %rd1, %rd35;
	ld.global.f32 	%f16, [%rd36];
	cvt.f64.f32 	%fd25, %f16;
	div.rn.f64 	%fd26, %fd25, 0d4008000000000000;
	cvt.f64.f32 	%fd27, %f6;
	add.f64 	%fd28, %fd26, %fd27;
	cvt.rn.f32.f64 	%f17, %fd28;
	st.global.f32 	[%rd8], %f17;
$L__BB15_10:
	add.s32 	%r32, %r32, %r3;
	setp.lt.s32 	%p8, %r32, %r17;
	@%p8 bra 	$L__BB15_2;
$L__BB15_11:
	ret;

}
	// .globl	_Z32gpuKernelQuadrupletDecompositionIdEvPT_S1_PiS2_S2_S2_ii
.visible .entry _Z32gpuKernelQuadrupletDecompositionIdEvPT_S1_PiS2_S2_S2_ii(
	.param .u64 .ptr .align 1 _Z32gpuKernelQuadrupletDecompositionIdEvPT_S1_PiS2_S2_S2_ii_param_0,
	.param .u64 .ptr .align 1 _Z32gpuKernelQuadrupletDecompositionIdEvPT_S1_PiS2_S2_S2_ii_param_1,
	.param .u64 .ptr .align 1 _Z32gpuKernelQuadrupletDecompositionIdEvPT_S1_PiS2_S2_S2_ii_param_2,
	.param .u64 .ptr .align 1 _Z32gpuKernelQuadrupletDecompositionIdEvPT_S1_PiS2_S2_S2_ii_param_3,
	.param .u64 .ptr .align 1 _Z32gpuKernelQuadrupletDecompositionIdEvPT_S1_PiS2_S2_S2_ii_param_4,
	.param .u64 .ptr .align 1 _Z32gpuKernelQuadrupletDecompositionIdEvPT_S1_PiS2_S2_S2_ii_param_5,
	.param .u32 _Z32gpuKernelQuadrupletDecompositionIdEvPT_S1_PiS2_S2_S2_ii_param_6,
	.param .u32 _Z32gpuKernelQuadrupletDecompositionIdEvPT_S1_PiS2_S2_S2_ii_param_7
)
{
	.reg .pred 	%p<3>;
	.reg .b32 	%r<15>;
	.reg .b64 	%rd<28>;
	.reg .b64 	%fd<7>;

	ld.param.u64 	%rd7, [_Z32gpuKernelQuadrupletDecompositionIdEvPT_S1_PiS2_S2_S2_ii_param_0];
	ld.param.u64 	%rd8, [_Z32gpuKernelQuadrupletDecompositionIdEvPT_S1_PiS2_S2_S2_ii_param_1];
	ld.param.u64 	%rd9, [_Z32gpuKernelQuadrupletDecompositionIdEvPT_S1_PiS2_S2_S2_ii_param_2];
	ld.param.u64 	%rd10, [_Z32gpuKernelQuadrupletDecompositionIdEvPT_S1_PiS2_S2_S2_ii_param_3];
	ld.param.u64 	%rd11, [_Z32gpuKernelQuadrupletDecompositionIdEvPT_S1_PiS2_S2_S2_ii_param_4];
	ld.param.u64 	%rd12, [_Z32gpuKernelQuadrupletDecompositionIdEvPT_S1_PiS2_S2_S2_ii_param_5];
	ld.param.u32 	%r6, [_Z32gpuKernelQuadrupletDecompositionIdEvPT_S1_PiS2_S2_S2_ii_param_6];
	mov.u32 	%r7, %tid.x;
	mov.u32 	%r8, %ctaid.x;
	mov.u32 	%r1, %ntid.x;
	mad.lo.s32 	%r14, %r8, %r1, %r7;
	setp.ge.s32 	%p1, %r14, %r6;
	@%p1 bra 	$L__BB16_3;
	cvta.to.global.u64 	%rd1, %rd7;
	mov.u32 	%r9, %nctaid.x;
	mul.lo.s32 	%r3, %r1, %r9;
	cvta.to.global.u64 	%rd2, %rd9;
	cvta.to.global.u64 	%rd3, %rd10;
	cvta.to.global.u64 	%rd4, %rd11;
	cvta.to.global.u64 	%rd5, %rd12;
	cvta.to.global.u64 	%rd6, %rd8;
$L__BB16_2:
	mul.wide.s32 	%rd13, %r14, 4;
	add.s64 	%rd14, %rd2, %rd13;
	ld.global.u32 	%r10, [%rd14];
	add.s64 	%rd15, %rd3, %rd13;
	ld.global.u32 	%r11, [%rd15];
	add.s64 	%rd16, %rd4, %rd13;
	ld.global.u32 	%r12, [%rd16];
	add.s64 	%rd17, %rd5, %rd13;
	ld.global.u32 	%r13, [%rd17];
	mul.wide.s32 	%rd18, %r14, 8;
	add.s64 	%rd19, %rd6, %rd18;
	ld.global.f64 	%fd1, [%rd19];
	mul.f64 	%fd2, %fd1, 0d3FD0000000000000;
	mul.wide.s32 	%rd20, %r10, 8;
	add.s64 	%rd21, %rd1, %rd20;
	atom.global.add.f64 	%fd3, [%rd21], %fd2;
	mul.wide.s32 	%rd22, %r11, 8;
	add.s64 	%rd23, %rd1, %rd22;
	atom.global.add.f64 	%fd4, [%rd23], %fd2;
	mul.wide.s32 	%rd24, %r12, 8;
	add.s64 	%rd25, %rd1, %rd24;
	atom.global.add.f64 	%fd5, [%rd25], %fd2;
	mul.wide.s32 	%rd26, %r13, 8;
	add.s64 	%rd27, %rd1, %rd26;
	atom.global.add.f64 	%fd6, [%rd27], %fd2;
	add.s32 	%r14, %r14, %r3;
	setp.lt.s32 	%p2, %r14, %r6;
	@%p2 bra 	$L__BB16_2;
$L__BB16_3:
	ret;

}
	// .globl	_Z32gpuKernelQuadrupletDecompositionIfEvPT_S1_PiS2_S2_S2_ii
.visible .entry _Z32gpuKernelQuadrupletDecompositionIfEvPT_S1_PiS2_S2_S2_ii(
	.param .u64 .ptr .align 1 _Z32gpuKernelQuadrupletDecompositionIfEvPT_S1_PiS2_S2_S2_ii_param_0,
	.param .u64 .ptr .align 1 _Z32gpuKernelQuadrupletDecompositionIfEvPT_S1_PiS2_S2_S2_ii_param_1,
	.param .u64 .ptr .align 1 _Z32gpuKernelQuadrupletDecompositionIfEvPT_S1_PiS2_S2_S2_ii_param_2,
	.param .u64 .ptr .align 1 _Z32gpuKernelQuadrupletDecompositionIfEvPT_S1_PiS2_S2_S2_ii_param_3,
	.param .u64 .ptr .align 1 _Z32gpuKernelQuadrupletDecompositionIfEvPT_S1_PiS2_S2_S2_ii_param_4,
	.param .u64 .ptr .align 1 _Z32gpuKernelQuadrupletDecompositionIfEvPT_S1_PiS2_S2_S2_ii_param_5,
	.param .u32 _Z32gpuKernelQuadrupletDecompositionIfEvPT_S1_PiS2_S2_S2_ii_param_6,
	.param .u32 _Z32gpuKernelQuadrupletDecompositionIfEvPT_S1_PiS2_S2_S2_ii_param_7
)
{
	.reg .pred 	%p<3>;
	.reg .b32 	%r<15>;
	.reg .b32 	%f<7>;
	.reg .b64 	%rd<27>;

	ld.param.u64 	%rd7, [_Z32gpuKernelQuadrupletDecompositionIfEvPT_S1_PiS2_S2_S2_ii_param_0];
	ld.param.u64 	%rd8, [_Z32gpuKernelQuadrupletDecompositionIfEvPT_S1_PiS2_S2_S2_ii_param_1];
	ld.param.u64 	%rd9, [_Z32gpuKernelQuadrupletDecompositionIfEvPT_S1_PiS2_S2_S2_ii_param_2];
	ld.param.u64 	%rd10, [_Z32gpuKernelQuadrupletDecompositionIfEvPT_S1_PiS2_S2_S2_ii_param_3];
	ld.param.u64 	%rd11, [_Z32gpuKernelQuadrupletDecompositionIfEvPT_S1_PiS2_S2_S2_ii_param_4];
	ld.param.u64 	%rd12, [_Z32gpuKernelQuadrupletDecompositionIfEvPT_S1_PiS2_S2_S2_ii_param_5];
	ld.param.u32 	%r6, [_Z32gpuKernelQuadrupletDecompositionIfEvPT_S1_PiS2_S2_S2_ii_param_6];
	mov.u32 	%r7, %tid.x;
	mov.u32 	%r8, %ctaid.x;
	mov.u32 	%r1, %ntid.x;
	mad.lo.s32 	%r14, %r8, %r1, %r7;
	setp.ge.s32 	%p1, %r14, %r6;
	@%p1 bra 	$L__BB17_3;
	cvta.to.global.u64 	%rd1, %rd7;
	mov.u32 	%r9, %nctaid.x;
	mul.lo.s32 	%r3, %r1, %r9;
	cvta.to.global.u64 	%rd2, %rd9;
	cvta.to.global.u64 	%rd3, %rd10;
	cvta.to.global.u64 	%rd4, %rd11;
	cvta.to.global.u64 	%rd5, %rd12;
	cvta.to.global.u64 	%rd6, %rd8;
$L__BB17_2:
	mul.wide.s32 	%rd13, %r14, 4;
	add.s64 	%rd14, %rd2, %rd13;
	ld.global.u32 	%r10, [%rd14];
	add.s64 	%rd15, %rd3, %rd13;
	ld.global.u32 	%r11, [%rd15];
	add.s64 	%rd16, %rd4, %rd13;
	ld.global.u32 	%r12, [%rd16];
	add.s64 	%rd17, %rd5, %rd13;
	ld.global.u32 	%r13, [%rd17];
	add.s64 	%rd18, %rd6, %rd13;
	ld.global.f32 	%f1, [%rd18];
	mul.f32 	%f2, %f1, 0f3E800000;
	mul.wide.s32 	%rd19, %r10, 4;
	add.s64 	%rd20, %rd1, %rd19;
	atom.global.add.f32 	%f3, [%rd20], %f2;
	mul.wide.s32 	%rd21, %r11, 4;
	add.s64 	%rd22, %rd1, %rd21;
	atom.global.add.f32 	%f4, [%rd22], %f2;
	mul.wide.s32 	%rd23, %r12, 4;
	add.s64 	%rd24, %rd1, %rd23;
	atom.global.add.f32 	%f5, [%rd24], %f2;
	mul.wide.s32 	%rd25, %r13, 4;
	add.s64 	%rd26, %rd1, %rd25;
	atom.global.add.f32 	%f6, [%rd26], %f2;
	add.s32 	%r14, %r14, %r3;
	setp.lt.s32 	%p2, %r14, %r6;
	@%p2 bra 	$L__BB17_2;
$L__BB17_3:
	ret;

}
	// .globl	_Z42gpuKernelCenterAtomQuadrupletDecompositionIdEvPT_S1_PiS2_ii
.visible .entry _Z42gpuKernelCenterAtomQuadrupletDecompositionIdEvPT_S1_PiS2_ii(
	.param .u64 .ptr .align 1 _Z42gpuKernelCenterAtomQuadrupletDecompositionIdEvPT_S1_PiS2_ii_param_0,
	.param .u64 .ptr .align 1 _Z42gpuKernelCenterAtomQuadrupletDecompositionIdEvPT_S1_PiS2_ii_param_1,
	.param .u64 .ptr .align 1 _Z42gpuKernelCenterAtomQuadrupletDecompositionIdEvPT_S1_PiS2_ii_param_2,
	.param .u64 .ptr .align 1 _Z42gpuKernelCenterAtomQuadrupletDecompositionIdEvPT_S1_PiS2_ii_param_3,
	.param .u32 _Z42gpuKernelCenterAtomQuadrupletDecompositionIdEvPT_S1_PiS2_ii_param_4,
	.param .u32 _Z42gpuKernelCenterAtomQuadrupletDecompositionIdEvPT_S1_PiS2_ii_param_5
)
{
	.reg .pred 	%p<9>;
	.reg .b32 	%r<29>;
	.reg .b64 	%rd<21>;
	.reg .b64 	%fd<20>;

	ld.param.u64 	%rd9, [_Z42gpuKernelCenterAtomQuadrupletDecompositionIdEvPT_S1_PiS2_ii_param_0];
	ld.param.u64 	%rd12, [_Z42gpuKernelCenterAtomQuadrupletDecompositionIdEvPT_S1_PiS2_ii_param_1];
	ld.param.u64 	%rd10, [_Z42gpuKernelCenterAtomQuadrupletDecompositionIdEvPT_S1_PiS2_ii_param_2];
	ld.param.u64 	%rd11, [_Z42gpuKernelCenterAtomQuadrupletDecompositionIdEvPT_S1_PiS2_ii_param_3];
	ld.param.u32 	%r17, [_Z42gpuKernelCenterAtomQuadrupletDecompositionIdEvPT_S1_PiS2_ii_param_4];
	cvta.to.global.u64 	%rd1, %rd12;
	mov.u32 	%r18, %tid.x;
	mov.u32 	%r19, %ctaid.x;
	mov.u32 	%r1, %ntid.x;
	mad.lo.s32 	%r25, %r19, %r1, %r18;
	setp.ge.s32 	%p1, %r25, %r17;
	@%p1 bra 	$L__BB18_11;
	mov.u32 	%r20, %nctaid.x;
	mul.lo.s32 	%r3, %r1, %r20;
	add.s64 	%rd2, %rd1, 16;
	cvta.to.global.u64 	%rd3, %rd10;
	cvta.to.global.u64 	%rd4, %rd11;
	cvta.to.global.u64 	%rd5, %rd9;
$L__BB18_2:
	cvt.s64.s32 	%rd6, %r25;
	mul.wide.s32 	%rd13, %r25, 4;
	add.s64 	%rd14, %rd4, %rd13;
	ld.global.u32 	%r5, [%rd14];
	ld.global.u32 	%r6, [%rd14+4];
	sub.s32 	%r7, %r6, %r5;
	setp.lt.s32 	%p2, %r7, 1;
	@%p2 bra 	$L__BB18_10;
	shl.b64 	%rd15, %rd6, 2;
	add.s64 	%rd16, %rd3, %rd15;
	ld.global.u32 	%r22, [%rd16];
	mul.wide.s32 	%rd17, %r22, 8;
	add.s64 	%rd7, %rd5, %rd17;
	ld.global.f64 	%fd19, [%rd7];
	and.b32  	%r8, %r7, 3;
	sub.s32 	%r23, %r5, %r6;
	setp.gt.u32 	%p3, %r23, -4;
	mov.b32 	%r28, 0;
	@%p3 bra 	$L__BB18_6;
	and.b32  	%r28, %r7, 2147483644;
	neg.s32 	%r27, %r28;
	mov.u32 	%r26, %r5;
$L__BB18_5:
	mul.wide.s32 	%rd18, %r26, 8;
	add.s64 	%rd19, %rd2, %rd18;
	ld.global.f64 	%fd7, [%rd19+-16];
	fma.rn.f64 	%fd8, %fd7, 0d3FD0000000000000, %fd19;
	st.global.f64 	[%rd7], %fd8;
	ld.global.f64 	%fd9, [%rd19+-8];
	fma.rn.f64 	%fd10, %fd9, 0d3FD0000000000000, %fd8;
	st.global.f64 	[%rd7], %fd10;
	ld.global.f64 	%fd11, [%rd19];
	fma.rn.f64 	%fd12, %fd11, 0d3FD0000000000000, %fd10;
	st.global.f64 	[%rd7], %fd12;
	ld.global.f64 	%fd13, [%rd19+8];
	fma.rn.f64 	%fd19, %fd13, 0d3FD0000000000000, %fd12;
	st.global.f64 	[%rd7], %fd19;
	add.s32 	%r27, %r27, 4;
	add.s32 	%r26, %r26, 4;
	setp.ne.s32 	%p4, %r27, 0;
	@%p4 bra 	$L__BB18_5;
$L__BB18_6:
	setp.eq.s32 	%p5, %r8, 0;
	@%p5 bra 	$L__BB18_10;
	add.s32 	%r24, %r28, %r5;
	mul.wide.s32 	%rd20, %r24, 8;
	add.s64 	%rd8, %rd1, %rd20;
	ld.global.f64 	%fd14, [%rd8];
	fma.rn.f64 	%fd5, %fd14, 0d3FD0000000000000, %fd19;
	st.global.f64 	[%rd7], %fd5;
	setp.eq.s32 	%p6, %r8, 1;
	@%p6 bra 	$L__BB18_10;
	ld.global.f64 	%fd15, [%rd8+8];
	fma.rn.f64 	%fd6, %fd15, 0d3FD0000000000000, %fd5;
	st.global.f64 	[%rd7], %fd6;
	setp.eq.s32 	%p7, %r8, 2;
	@%p7 bra 	$L__BB18_10;
	ld.global.f64 	%fd16, [%rd8+16];
	fma.rn.f64 	%fd17, %fd16, 0d3FD0000000000000, %fd6;
	st.global.f64 	[%rd7], %fd17;
$L__BB18_10:
	add.s32 	%r25, %r25, %r3;
	setp.lt.s32 	%p8, %r25, %r17;
	@%p8 bra 	$L__BB18_2;
$L__BB18_11:
	ret;

}
	// .globl	_Z42gpuKernelCenterAtomQuadrupletDecompositionIfEvPT_S1_PiS2_ii
.visible .entry _Z42gpuKernelCenterAtomQuadrupletDecompositionIfEvPT_S1_PiS2_ii(
	.param .u64 .ptr .align 1 _Z42gpuKernelCenterAtomQuadrupletDecompositionIfEvPT_S1_PiS2_ii_param_0,
	.param .u64 .ptr .align 1 _Z42gpuKernelCenterAtomQuadrupletDecompositionIfEvPT_S1_PiS2_ii_param_1,
	.param .u64 .ptr .align 1 _Z42gpuKernelCenterAtomQuadrupletDecompositionIfEvPT_S1_PiS2_ii_param_2,
	.param .u64 .ptr .align 1 _Z42gpuKernelCenterAtomQuadrupletDecompositionIfEvPT_S1_PiS2_ii_param_3,
	.param .u32 _Z42gpuKernelCenterAtomQuadrupletDecompositionIfEvPT_S1_PiS2_ii_param_4,
	.param .u32 _Z42gpuKernelCenterAtomQuadrupletDecompositionIfEvPT_S1_PiS2_ii_param_5
)
{
	.reg .pred 	%p<9>;
	.reg .b32 	%r<29>;
	.reg .b32 	%f<20>;
	.reg .b64 	%rd<21>;
	.reg .b64 	%fd<22>;

	ld.param.u64 	%rd9, [_Z42gpuKernelCenterAtomQuadrupletDecompositionIfEvPT_S1_PiS2_ii_param_0];
	ld.param.u64 	%rd12, [_Z42gpuKernelCenterAtomQuadrupletDecompositionIfEvPT_S1_PiS2_ii_param_1];
	ld.param.u64 	%rd10, [_Z42gpuKernelCenterAtomQuadrupletDecompositionIfEvPT_S1_PiS2_ii_param_2];
	ld.param.u64 	%rd11, [_Z42gpuKernelCenterAtomQuadrupletDecompositionIfEvPT_S1_PiS2_ii_param_3];
	ld.param.u32 	%r17, [_Z42gpuKernelCenterAtomQuadrupletDecompositionIfEvPT_S1_PiS2_ii_param_4];
	cvta.to.global.u64 	%rd1, %rd12;
	mov.u32 	%r18, %tid.x;
	mov.u32 	%r19, %ctaid.x;
	mov.u32 	%r1, %ntid.x;
	mad.lo.s32 	%r25, %r19, %r1, %r18;
	setp.ge.s32 	%p1, %r25, %r17;
	@%p1 bra 	$L__BB19_11;
	mov.u32 	%r20, %nctaid.x;
	mul.lo.s32 	%r3, %r1, %r20;
	add.s64 	%rd2, %rd1, 8;
	cvta.to.global.u64 	%rd3, %rd10;
	cvta.to.global.u64 	%rd4, %rd11;
	cvta.to.global.u64 	%rd5, %rd9;
$L__BB19_2:
	cvt.s64.s32 	%rd6, %r25;
	mul.wide.s32 	%rd13, %r25, 4;
	add.s64 	%rd14, %rd4, %rd13;
	ld.global.u32 	%r5, [%rd14];
	ld.global.u32 	%r6, [%rd14+4];
	sub.s32 	%r7, %r6, %r5;
	setp.lt.s32 	%p2, %r7, 1;
	@%p2 bra 	$L__BB19_10;
	shl.b64 	%rd15, %rd6, 2;
	add.s64 	%rd16, %rd3, %rd15;
	ld.global.u32 	%r22, [%rd16];
	mul.wide.s32 	%rd17, %r22, 4;
	add.s64 	%rd7, %rd5, %rd17;
	ld.global.f32 	%f19, [%rd7];
	and.b32  	%r8, %r7, 3;
	sub.s32 	%r23, %r5, %r6;
	setp.gt.u32 	%p3, %r23, -4;
	mov.b32 	%r28, 0;
	@%p3 bra 	$L__BB19_6;
	and.b32  	%r28, %r7, 2147483644;
	neg.s32 	%r27, %r28;
	mov.u32 	%r26, %r5;
$L__BB19_5:
	mul.wide.s32 	%rd18, %r26, 4;
	add.s64 	%rd19, %rd2, %rd18;
	ld.global.f32 	%f7, [%rd19+-8];
	cvt.f64.f32 	%fd1, %f7;
	cvt.f64.f32 	%fd2, %f19;
	fma.rn.f64 	%fd3, %fd1, 0d3FD0000000000000, %fd2;
	cvt.rn.f32.f64 	%f8, %fd3;
	st.global.f32 	[%rd7], %f8;
	ld.global.f32 	%f9, [%rd19+-4];
	cvt.f64.f32 	%fd4, %f9;
	cvt.f64.f32 	%fd5, %f8;
	fma.rn.f64 	%fd6, %fd4, 0d3FD0000000000000, %fd5;
	cvt.rn.f32.f64 	%f10, %fd6;
	st.global.f32 	[%rd7], %f10;
	ld.global.f32 	%f11, [%rd19];
	cvt.f64.f32 	%fd7, %f11;
	cvt.f64.f32 	%fd8, %f10;
	fma.rn.f64 	%fd9, %fd7, 0d3FD0000000000000, %fd8;
	cvt.rn.f32.f64 	%f12, %fd9;
	st.global.f32 	[%rd7], %f12;
	ld.global.f32 	%f13, [%rd19+4];
	cvt.f64.f32 	%fd10, %f13;
	cvt.f64.f32 	%fd11, %f12;
	fma.rn.f64 	%fd12, %fd10, 0d3FD0000000000000, %fd11;
	cvt.rn.f32.f64 	%f19, %fd12;
	st.global.f32 	[%rd7], %f19;
	add.s32 	%r27, %r27, 4;
	add.s32 	%r26, %r26, 4;
	setp.ne.s32 	%p4, %r27, 0;
	@%p4 bra 	$L__BB19_5;
$L__BB19_6:
	setp.eq.s32 	%p5, %r8, 0;
	@%p5 bra 	$L__BB19_10;
	add.s32 	%r24, %r28, %r5;
	mul.wide.s32 	%rd20, %r24, 4;
	add.s64 	%rd8, %rd1, %rd20;
	ld.global.f32 	%f14, [%rd8];
	cvt.f64.f32 	%fd13, %f14;
	cvt.f64.f32 	%fd14, %f19;
	fma.rn.f64 	%fd15, %fd13, 0d3FD0000000000000, %fd14;
	cvt.rn.f32.f64 	%f5, %fd15;
	st.global.f32 	[%rd7], %f5;
	setp.eq.s32 	%p6, %r8, 1;
	@%p6 bra 	$L__BB19_10;
	ld.global.f32 	%f15, [%rd8+4];
	cvt.f64.f32 	%fd16, %f15;
	cvt.f64.f32 	%fd17, %f5;
	fma.rn.f64 	%fd18, %fd16, 0d3FD0000000000000, %fd17;
	cvt.rn.f32.f64 	%f6, %fd18;
	st.global.f32 	[%rd7], %f6;
	setp.eq.s32 	%p7, %r8, 2;
	@%p7 bra 	$L__BB19_10;
	ld.global.f32 	%f16, [%rd8+8];
	cvt.f64.f32 	%fd19, %f16;
	cvt.f64.f32 	%fd20, %f6;
	fma.rn.f64 	%fd21, %fd19, 0d3FD0000000000000, %fd20;
	cvt.rn.f32.f64 	%f17, %fd21;
	st.global.f32 	[%rd7], %f17;
$L__BB19_10:
	add.s32 	%r25, %r25, %r3;
	setp.lt.s32 	%p8, %r25, %r17;
	@%p8 bra 	$L__BB19_2;
$L__BB19_11:
	ret;

}
	// .globl	_Z44gpuKernelNeighborAtomQuadrupletDecompositionIdEvPT_S1_PiS2_S2_ii
.visible .entry _Z44gpuKernelNeighborAtomQuadrupletDecompositionIdEvPT_S1_PiS2_S2_ii(
	.param .u64 .ptr .align 1 _Z44gpuKernelNeighborAtomQuadrupletDecompositionIdEvPT_S1_PiS2_S2_ii_param_0,
	.param .u64 .ptr .align 1 _Z44gpuKernelNeighborAtomQuadrupletDecompositionIdEvPT_S1_PiS2_S2_ii_param_1,
	.param .u64 .ptr .align 1 _Z44gpuKernelNeighborAtomQuadrupletDecompositionIdEvPT_S1_PiS2_S2_ii_param_2,
	.param .u64 .ptr .align 1 _Z44gpuKernelNeighborAtomQuadrupletDecompositionIdEvPT_S1_PiS2_S2_ii_param_3,
	.param .u64 .ptr .align 1 _Z44gpuKernelNeighborAtomQuadrupletDecompositionIdEvPT_S1_PiS2_S2_ii_param_4,
	.param .u32 _Z44gpuKernelNeighborAtomQuadrupletDecompositionIdEvPT_S1_PiS2_S2_ii_param_5,
	.param .u32 _Z44gpuKernelNeighborAtomQuadrupletDecompositionIdEvPT_S1_PiS2_S2_ii_param_6
)
{
	.reg .pred 	%p<9>;
	.reg .b32 	%r<36>;
	.reg .b64 	%rd<37>;
	.reg .b64 	%fd<20>;

	ld.param.u64 	%rd10, [_Z44gpuKernelNeighborAtomQuadrupletDecompositionIdEvPT_S1_PiS2_S2_ii_param_0];
	ld.param.u64 	%rd13, [_Z44gpuKernelNeighborAtomQuadrupletDecompositionIdEvPT_S1_PiS2_S2_ii_param_1];
	ld.param.u64 	%rd11, [_Z44gpuKernelNeighborAtomQuadrupletDecompositionIdEvPT_S1_PiS2_S2_ii_param_2];
	ld.param.u64 	%rd12, [_Z44gpuKernelNeighborAtomQuadrupletDecompositionIdEvPT_S1_PiS2_S2_ii_param_3];
	ld.param.u64 	%rd14, [_Z44gpuKernelNeighborAtomQuadrupletDecompositionIdEvPT_S1_PiS2_S2_ii_param_4];
	ld.param.u32 	%r17, [_Z44gpuKernelNeighborAtomQuadrupletDecompositionIdEvPT_S1_PiS2_S2_ii_param_5];
	cvta.to.global.u64 	%rd1, %rd13;
	cvta.to.global.u64 	%rd2, %rd14;
	mov.u32 	%r18, %tid.x;
	mov.u32 	%r19, %ctaid.x;
	mov.u32 	%r1, %ntid.x;
	mad.lo.s32 	%r32, %r19, %r1, %r18;
	setp.ge.s32 	%p1, %r32, %r17;
	@%p1 bra 	$L__BB20_11;
	mov.u32 	%r20, %nctaid.x;
	mul.lo.s32 	%r3, %r1, %r20;
	add.s64 	%rd3, %rd2, 8;
	cvta.to.global.u64 	%rd4, %rd11;
	cvta.to.global.u64 	%rd5, %rd12;
	cvta.to.global.u64 	%rd6, %rd10;
$L__BB20_2:
	cvt.s64.s32 	%rd7, %r32;
	mul.wide.s32 	%rd15, %r32, 4;
	add.s64 	%rd16, %rd5, %rd15;
	ld.global.u32 	%r5, [%rd16];
	ld.global.u32 	%r6, [%rd16+4];
	sub.s32 	%r7, %r6, %r5;
	setp.lt.s32 	%p2, %r7, 1;
	@%p2 bra 	$L__BB20_10;
	shl.b64 	%rd17, %rd7, 2;
	add.s64 	%rd18, %rd4, %rd17;
	ld.global.u32 	%r22, [%rd18];
	mul.wide.s32 	%rd19, %r22, 8;
	add.s64 	%rd8, %rd6, %rd19;
	ld.global.f64 	%fd19, [%rd8];
	and.b32  	%r8, %r7, 3;
	sub.s32 	%r23, %r5, %r6;
	setp.gt.u32 	%p3, %r23, -4;
	mov.b32 	%r35, 0;
	@%p3 bra 	$L__BB20_6;
	and.b32  	%r35, %r7, 2147483644;
	neg.s32 	%r34, %r35;
	mov.u32 	%r33, %r5;
$L__BB20_5:
	mul.wide.s32 	%rd20, %r33, 4;
	add.s64 	%rd21, %rd3, %rd20;
	ld.global.u32 	%r24, [%rd21+-8];
	mul.wide.s32 	%rd22, %r24, 8;
	add.s64 	%rd23, %rd1, %rd22;
	ld.global.f64 	%fd7, [%rd23];
	fma.rn.f64 	%fd8, %fd7, 0d3FD0000000000000, %fd19;
	st.global.f64 	[%rd8], %fd8;
	ld.global.u32 	%r25, [%rd21+-4];
	mul.wide.s32 	%rd24, %r25, 8;
	add.s64 	%rd25, %rd1, %rd24;
	ld.global.f64 	%fd9, [%rd25];
	fma.rn.f64 	%fd10, %fd9, 0d3FD0000000000000, %fd8;
	st.global.f64 	[%rd8], %fd10;
	ld.global.u32 	%r26, [%rd21];
	mul.wide.s32 	%rd26, %r26, 8;
	add.s64 	%rd27, %rd1, %rd26;
	ld.global.f64 	%fd11, [%rd27];
	fma.rn.f64 	%fd12, %fd11, 0d3FD0000000000000, %fd10;
	st.global.f64 	[%rd8], %fd12;
	ld.global.u32 	%r27, [%rd21+4];
	mul.wide.s32 	%rd28, %r27, 8;
	add.s64 	%rd29, %rd1, %rd28;
	ld.global.f64 	%fd13, [%rd29];
	fma.rn.f64 	%fd19, %fd13, 0d3FD0000000000000, %fd12;
	st.global.f64 	[%rd8], %fd19;
	add.s32 	%r34, %r34, 4;
	add.s32 	%r33, %r33, 4;
	setp.ne.s32 	%p4, %r34, 0;
	@%p4 bra 	$L__BB20_5;
$L__BB20_6:
	setp.eq.s32 	%p5, %r8, 0;
	@%p5 bra 	$L__BB20_10;
	add.s32 	%r28, %r35, %r5;
	mul.wide.s32 	%rd30, %r28, 4;
	add.s64 	%rd9, %rd2, %rd30;
	ld.global.u32 	%r29, [%rd9];
	mul.wide.s32 	%rd31, %r29, 8;
	add.s64 	%rd32, %rd1, %rd31;
	ld.global.f64 	%fd14, [%rd32];
	fma.rn.f64 	%fd5, %fd14, 0d3FD0000000000000, %fd19;
	st.global.f64 	[%rd8], %fd5;
	setp.eq.s32 	%p6, %r8, 1;
	@%p6 bra 	$L__BB20_10;
	ld.global.u32 	%r30, [%rd9+4];
	mul.wide.s32 	%rd33, %r30, 8;
	add.s64 	%rd34, %rd1, %rd33;
	ld.global.f64 	%fd15, [%rd34];
	fma.rn.f64 	%fd6, %fd15, 0d3FD0000000000000, %fd5;
	st.global.f64 	[%rd8], %fd6;
	setp.eq.s32 	%p7, %r8, 2;
	@%p7 bra 	$L__BB20_10;
	ld.global.u32 	%r31, [%rd9+8];
	mul.wide.s32 	%rd35, %r31, 8;
	add.s64 	%rd36, %rd1, %rd35;
	ld.global.f64 	%fd16, [%rd36];
	fma.rn.f64 	%fd17, %fd16, 0d3FD0000000000000, %fd6;
	st.global.f64 	[%rd8], %fd17;
$L__BB20_10:
	add.s32 	%r32, %r32, %r3;
	setp.lt.s32 	%p8, %r32, %r17;
	@%p8 bra 	$L__BB20_2;
$L__BB20_11:
	ret;

}
	// .globl	_Z44gpuKernelNeighborAtomQuadrupletDecompositionIfEvPT_S1_PiS2_S2_ii
.visible .entry _Z44gpuKernelNeighborAtomQuadrupletDecompositionIfEvPT_S1_PiS2_S2_ii(
	.param .u64 .ptr .align 1 _Z44gpuKernelNeighborAtomQuadrupletDecompositionIfEvPT_S1_PiS2_S2_ii_param_0,
	.param .u64 .ptr .align 1 _Z44gpuKernelNeighborAtomQuadrupletDecompositionIfEvPT_S1_PiS2_S2_ii_param_1,
	.param .u64 .ptr .align 1 _Z44gpuKernelNeighborAtomQuadrupletDecompositionIfEvPT_S1_PiS2_S2_ii_param_2,
	.param .u64 .ptr .align 1 _Z44gpuKernelNeighborAtomQuadrupletDecompositionIfEvPT_S1_PiS2_S2_ii_param_3,
	.param .u64 .ptr .align 1 _Z44gpuKernelNeighborAtomQuadrupletDecompositionIfEvPT_S1_PiS2_S2_ii_param_4,
	.param .u32 _Z44gpuKernelNeighborAtomQuadrupletDecompositionIfEvPT_S1_PiS2_S2_ii_param_5,
	.param .u32 _Z44gpuKernelNeighborAtomQuadrupletDecompositionIfEvPT_S1_PiS2_S2_ii_param_6
)
{
	.reg .pred 	%p<9>;
	.reg .b32 	%r<36>;
	.reg .b32 	%f<20>;
	.reg .b64 	%rd<37>;
	.reg .b64 	%fd<22>;

	ld.param.u64 	%rd10, [_Z44gpuKernelNeighborAtomQuadrupletDecompositionIfEvPT_S1_PiS2_S2_ii_param_0];
	ld.param.u64 	%rd13, [_Z44gpuKernelNeighborAtomQuadrupletDecompositionIfEvPT_S1_PiS2_S2_ii_param_1];
	ld.param.u64 	%rd11, [_Z44gpuKernelNeighborAtomQuadrupletDecompositionIfEvPT_S1_PiS2_S2_ii_param_2];
	ld.param.u64 	%rd12, [_Z44gpuKernelNeighborAtomQuadrupletDecompositionIfEvPT_S1_PiS2_S2_ii_param_3];
	ld.param.u64 	%rd14, [_Z44gpuKernelNeighborAtomQuadrupletDecompositionIfEvPT_S1_PiS2_S2_ii_param_4];
	ld.param.u32 	%r17, [_Z44gpuKernelNeighborAtomQuadrupletDecompositionIfEvPT_S1_PiS2_S2_ii_param_5];
	cvta.to.global.u64 	%rd1, %rd13;
	cvta.to.global.u64 	%rd2, %rd14;
	mov.u32 	%r18, %tid.x;
	mov.u32 	%r19, %ctaid.x;
	mov.u32 	%r1, %ntid.x;
	mad.lo.s32 	%r32, %r19, %r1, %r18;
	setp.ge.s32 	%p1, %r32, %r17;
	@%p1 bra 	$L__BB21_11;
	mov.u32 	%r20, %nctaid.x;
	mul.lo.s32 	%r3, %r1, %r20;
	add.s64 	%rd3, %rd2, 8;
	cvta.to.global.u64 	%rd4, %rd11;
	cvta.to.global.u64 	%rd5, %rd12;
	cvta.to.global.u64 	%rd6, %rd10;
$L__BB21_2:
	cvt.s64.s32 	%rd7, %r32;
	mul.wide.s32 	%rd15, %r32, 4;
	add.s64 	%rd16, %rd5, %rd15;
	ld.global.u32 	%r5, [%rd16];
	ld.global.u32 	%r6, [%rd16+4];
	sub.s32 	%r7, %r6, %r5;
	setp.lt.s32 	%p2, %r7, 1;
	@%p2 bra 	$L__BB21_10;
	shl.b64 	%rd17, %rd7, 2;
	add.s64 	%rd18, %rd4, %rd17;
	ld.global.u32 	%r22, [%rd18];
	mul.wide.s32 	%rd19, %r22, 4;
	add.s64 	%rd8, %rd6, %rd19;
	ld.global.f32 	%f19, [%rd8];
	and.b32  	%r8, %r7, 3;
	sub.s32 	%r23, %r5, %r6;
	setp.gt.u32 	%p3, %r23, -4;
	mov.b32 	%r35, 0;
	@%p3 bra 	$L__BB21_6;
	and.b32  	%r35, %r7, 2147483644;
	neg.s32 	%r34, %r35;
	mov.u32 	%r33, %r5;
$L__BB21_5:
	mul.wide.s32 	%rd20, %r33, 4;
	add.s64 	%rd21, %rd3, %rd20;
	ld.global.u32 	%r24, [%rd21+-8];
	mul.wide.s32 	%rd22, %r24, 4;
	add.s64 	%rd23, %rd1, %rd22;
	ld.global.f32 	%f7, [%rd23];
	cvt.f64.f32 	%fd1, %f7;
	cvt.f64.f32 	%fd2, %f19;
	fma.rn.f64 	%fd3, %fd1, 0d3FD0000000000000, %fd2;
	cvt.rn.f32.f64 	%f8, %fd3;
	st.global.f32 	[%rd8], %f8;
	ld.global.u32 	%r25, [%rd21+-4];
	mul.wide.s32 	%rd24, %r25, 4;
	add.s64 	%rd25, %rd1, %rd24;
	ld.global.f32 	%f9, [%rd25];
	cvt.f64.f32 	%fd4, %f9;
	cvt.f64.f32 	%fd5, %f8;
	fma.rn.f64 	%fd6, %fd4, 0d3FD0000000000000, %fd5;
	cvt.rn.f32.f64 	%f10, %fd6;
	st.global.f32 	[%rd8], %f10;
	ld.global.u32 	%r26, [%rd21];
	mul.wide.s32 	%rd26, %r26, 4;
	add.s64 	%rd27, %rd1, %rd26;
	ld.global.f32 	%f11, [%rd27];
	cvt.f64.f32 	%fd7, %f11;
	cvt.f64.f32 	%fd8, %f10;
	fma.rn.f64 	%fd9, %fd7, 0d3FD0000000000000, %fd8;
	cvt.rn.f32.f64 	%f12, %fd9;
	st.global.f32 	[%rd8], %f12;
	ld.global.u32 	%r27, [%rd21+4];
	mul.wide.s32 	%rd28, %r27, 4;
	add.s64 	%rd29, %rd1, %rd28;
	ld.global.f32 	%f13, [%rd29];
	cvt.f64.f32 	%fd10, %f13;
	cvt.f64.f32 	%fd11, %f12;
	fma.rn.f64 	%fd12, %fd10, 0d3FD0000000000000, %fd11;
	cvt.rn.f32.f64 	%f19, %fd12;
	st.global.f32 	[%rd8], %f19;
	add.s32 	%r34, %r34, 4;
	add.s32 	%r33, %r33, 4;
	setp.ne.s32 	%p4, %r34, 0;
	@%p4 bra 	$L__BB21_5;
$L__BB21_6:
	setp.eq.s32 	%p5, %r8, 0;
	@%p5 bra 	$L__BB21_10;
	add.s32 	%r28, %r35, %r5;
	mul.wide.s32 	%rd30, %r28, 4;
	add.s64 	%rd9, %rd2, %rd30;
	ld.global.u32 	%r29, [%rd9];
	mul.wide.s32 	%rd31, %r29, 4;
	add.s64 	%rd32, %rd1, %rd31;
	ld.global.f32 	%f14, [%rd32];
	cvt.f64.f32 	%fd13, %f14;
	cvt.f64.f32 	%fd14, %f19;
	fma.rn.f64 	%fd15, %fd13, 0d3FD0000000000000, %fd14;
	cvt.rn.f32.f64 	%f5, %fd15;
	st.global.f32 	[%rd8], %f5;
	setp.eq.s32 	%p6, %r8, 1;
	@%p6 bra 	$L__BB21_10;
	ld.global.u32 	%r30, [%rd9+4];
	mul.wide.s32 	%rd33, %r30, 4;
	add.s64 	%rd34, %rd1, %rd33;
	ld.global.f32 	%f15, [%rd34];
	cvt.f64.f32 	%fd16, %f15;
	cvt.f64.f32 	%fd17, %f5;
	fma.rn.f64 	%fd18, %fd16, 0d3FD0000000000000, %fd17;
	cvt.rn.f32.f64 	%f6, %fd18;
	st.global.f32 	[%rd8], %f6;
	setp.eq.s32 	%p7, %r8, 2;
	@%p7 bra 	$L__BB21_10;
	ld.global.u32 	%r31, [%rd9+8];
	mul.wide.s32 	%rd35, %r31, 4;
	add.s64 	%rd36, %rd1, %rd35;
	ld.global.f32 	%f16, [%rd36];
	cvt.f64.f32 	%fd19, %f16;
	cvt.f64.f32 	%fd20, %f6;
	fma.rn.f64 	%fd21, %fd19, 0d3FD0000000000000, %fd20;
	cvt.rn.f32.f64 	%f17, %fd21;
	st.global.f32 	[%rd8], %f17;
$L__BB21_10:
	add.s32 	%r32, %r32, %r3;
	setp.lt.s32 	%p8, %r32, %r17;
	@%p8 bra 	$L__BB21_2;
$L__BB21_11:
	ret;

}
	// .globl	_Z28gpuKernelSingleDecompositionIdEvPT_S1_S1_S1_Piii
.visible .entry _Z28gpuKernelSingleDecompositionIdEvPT_S1_S1_S1_Piii(
	.param .u64 .ptr .align 1 _Z28gpuKernelSingleDecompositionIdEvPT_S1_S1_S1_Piii_param_0,
	.param .u64 .ptr .align 1 _Z28gpuKernelSingleDecompositionIdEvPT_S1_S1_S1_Piii_param_1,
	.param .u64 .ptr .align 1 _Z28gpuKernelSingleDecompositionIdEvPT_S1_S1_S1_Piii_param_2,
	.param .u64 .ptr .align 1 _Z28gpuKernelSingleDecompositionIdEvPT_S1_S1_S1_Piii_param_3,
	.param .u64 .ptr .align 1 _Z28gpuKernelSingleDecompositionIdEvPT_S1_S1_S1_Piii_param_4,
	.param .u32 _Z28gpuKernelSingleDecompositionIdEvPT_S1_S1_S1_Piii_param_5,
	.param .u32 _Z28gpuKernelSingleDecompositionIdEvPT_S1_S1_S1_Piii_param_6
)
{
	.reg .pred 	%p<14>;
	.reg .b32 	%r<50>;
	.reg .b64 	%rd<41>;
	.reg .b64 	%fd<100>;

	ld.param.u64 	%rd10, [_Z28gpuKernelSingleDecompositionIdEvPT_S1_S1_S1_Piii_param_0];
	ld.param.u64 	%rd11, [_Z28gpuKernelSingleDecompositionIdEvPT_S1_S1_S1_Piii_param_1];
	ld.param.u64 	%rd12, [_Z28gpuKernelSingleDecompositionIdEvPT_S1_S1_S1_Piii_param_2];
	ld.param.u64 	%rd13, [_Z28gpuKernelSingleDecompositionIdEvPT_S1_S1_S1_Piii_param_3];
	ld.param.u64 	%rd14, [_Z28gpuKernelSingleDecompositionIdEvPT_S1_S1_S1_Piii_param_4];
	ld.param.u32 	%r26, [_Z28gpuKernelSingleDecompositionIdEvPT_S1_S1_S1_Piii_param_5];
	ld.param.u32 	%r27, [_Z28gpuKernelSingleDecompositionIdEvPT_S1_S1_S1_Piii_param_6];
	cvta.to.global.u64 	%rd1, %rd11;
	cvta.to.global.u64 	%rd2, %rd13;
	cvta.to.global.u64 	%rd3, %rd10;
	cvta.to.global.u64 	%rd4, %rd12;
	cvta.to.global.u64 	%rd5, %rd14;
	mov.u32 	%r28, %tid.x;
	mov.u32 	%r29, %ctaid.x;
	mov.u32 	%r1, %ntid.x;
	mad.lo.s32 	%r42, %r29, %r1, %r28;
	setp.ge.s32 	%p1, %r42, %r26;
	@%p1 bra 	$L__BB22_18;
	setp.gt.s32 	%p2, %r27, 0;
	mov.u32 	%r30, %nctaid.x;
	mul.lo.s32 	%r3, %r1, %r30;
	@%p2 bra 	$L__BB22_2;
	bra.uni 	$L__BB22_17;
$L__BB22_2:
	and.b32  	%r4, %r27, 15;
	and.b32  	%r5, %r27, 7;
	and.b32  	%r6, %r27, 2147483632;
	and.b32  	%r7, %r27, 3;
	neg.s32 	%r8, %r6;
	add.s64 	%rd6, %rd2, 64;
	add.s64 	%rd7, %rd1, 64;
$L__BB22_3:
	setp.lt.u32 	%p4, %r27, 16;
	mul.wide.s32 	%rd21, %r42, 4;
	add.s64 	%rd22, %rd5, %rd21;
	ld.global.u32 	%r33, [%rd22];
	mul.lo.s32 	%r10, %r42, %r27;
	mul.wide.s32 	%rd23, %r42, 8;
	add.s64 	%rd24, %rd4, %rd23;
	ld.global.f64 	%fd4, [%rd24];
	mul.wide.s32 	%rd25, %r33, 8;
	add.s64 	%rd26, %rd3, %rd25;
	ld.global.f64 	%fd5, [%rd26];
	add.f64 	%fd6, %fd4, %fd5;
	st.global.f64 	[%rd26], %fd6;
	mul.lo.s32 	%r11, %r33, %r27;
	mov.b32 	%r47, 0;
	@%p4 bra 	$L__BB22_6;
	mov.u32 	%r43, %r11;
	mov.u32 	%r44, %r10;
	mov.u32 	%r45, %r8;
$L__BB22_5:
	.pragma "nounroll";
	mul.wide.s32 	%rd27, %r44, 8;
	add.s64 	%rd28, %rd6, %rd27;
	mul.wide.s32 	%rd29, %r43, 8;
	add.s64 	%rd30, %rd7, %rd29;
	ld.global.f64 	%fd7, [%rd28+-64];
	ld.global.f64 	%fd8, [%rd30+-64];
	add.f64 	%fd9, %fd7, %fd8;
	st.global.f64 	[%rd30+-64], %fd9;
	ld.global.f64 	%fd10, [%rd28+-56];
	ld.global.f64 	%fd11, [%rd30+-56];
	add.f64 	%fd12, %fd10, %fd11;
	st.global.f64 	[%rd30+-56], %fd12;
	ld.global.f64 	%fd13, [%rd28+-48];
	ld.global.f64 	%fd14, [%rd30+-48];
	add.f64 	%fd15, %fd13, %fd14;
	st.global.f64 	[%rd30+-48], %fd15;
	ld.global.f64 	%fd16, [%rd28+-40];
	ld.global.f64 	%fd17, [%rd30+-40];
	add.f64 	%fd18, %fd16, %fd17;
	st.global.f64 	[%rd30+-40], %fd18;
	ld.global.f64 	%fd19, [%rd28+-32];
	ld.global.f64 	%fd20, [%rd30+-32];
	add.f64 	%fd21, %fd19, %fd20;
	st.global.f64 	[%rd30+-32], %fd21;
	ld.global.f64 	%fd22, [%rd28+-24];
	ld.global.f64 	%fd23, [%rd30+-24];
	add.f64 	%fd24, %fd22, %fd23;
	st.global.f64 	[%rd30+-24], %fd24;
	ld.global.f64 	%fd25, [%rd28+-16];
	ld.global.f64 	%fd26, [%rd30+-16];
	add.f64 	%fd27, %fd25, %fd26;
	st.global.f64 	[%rd30+-16], %fd27;
	ld.global.f64 	%fd28, [%rd28+-8];
	ld.global.f64 	%fd29, [%rd30+-8];
	add.f64 	%fd30, %fd28, %fd29;
	st.global.f64 	[%rd30+-8], %fd30;
	ld.global.f64 	%fd31, [%rd28];
	ld.global.f64 	%fd32, [%rd30];
	add.f64 	%fd33, %fd31, %fd32;
	st.global.f64 	[%rd30], %fd33;
	ld.global.f64 	%fd34, [%rd28+8];
	ld.global.f64 	%fd35, [%rd30+8];
	add.f64 	%fd36, %fd34, %fd35;
	st.global.f64 	[%rd30+8], %fd36;
	ld.global.f64 	%fd37, [%rd28+16];
	ld.global.f64 	%fd38, [%rd30+16];
	add.f64 	%fd39, %fd37, %fd38;
	st.global.f64 	[%rd30+16], %fd39;
	ld.global.f64 	%fd40, [%rd28+24];
	ld.global.f64 	%fd41, [%rd30+24];
	add.f64 	%fd42, %fd40, %fd41;
	st.global.f64 	[%rd30+24], %fd42;
	ld.global.f64 	%fd43, [%rd28+32];
	ld.global.f64 	%fd44, [%rd30+32];
	add.f64 	%fd45, %fd43, %fd44;
	st.global.f64 	[%rd30+32], %fd45;
	ld.global.f64 	%fd46, [%rd28+40];
	ld.global.f64 	%fd47, [%rd30+40];
	add.f64 	%fd48, %fd46, %fd47;
	st.global.f64 	[%rd30+40], %fd48;
	ld.global.f64 	%fd49, [%rd28+48];
	ld.global.f64 	%fd50, [%rd30+48];
	add.f64 	%fd51, %fd49, %fd50;
	st.global.f64 	[%rd30+48], %fd51;
	ld.global.f64 	%fd52, [%rd28+56];
	ld.global.f64 	%fd53, [%rd30+56];
	add.f64 	%fd54, %fd52, %fd53;
	st.global.f64 	[%rd30+56], %fd54;
	add.s32 	%r45, %r45, 16;
	add.s32 	%r44, %r44, 16;
	add.s32 	%r43, %r43, 16;
	setp.ne.s32 	%p5, %r45, 0;
	mov.u32 	%r47, %r6;
	@%p5 bra 	$L__BB22_5;
$L__BB22_6:
	setp.eq.s32 	%p6, %r4, 0;
	@%p6 bra 	$L__BB22_16;
	add.s32 	%r34, %r4, -1;
	setp.lt.u32 	%p7, %r34, 7;
	@%p7 bra 	$L__BB22_9;
	add.s32 	%r35, %r47, %r10;
	mul.wide.s32 	%rd31, %r35, 8;
	add.s64 	%rd32, %rd2, %rd31;
	ld.global.f64 	%fd55, [%rd32];
	add.s32 	%r36, %r47, %r11;
	mul.wide.s32 	%rd33, %r36, 8;
	add.s64 	%rd34, %rd1, %rd33;
	ld.global.f64 	%fd56, [%rd34];
	add.f64 	%fd57, %fd55, %fd56;
	st.global.f64 	[%rd34], %fd57;
	ld.global.f64 	%fd58, [%rd32+8];
	ld.global.f64 	%fd59, [%rd34+8];
	add.f64 	%fd60, %fd58, %fd59;
	st.global.f64 	[%rd34+8], %fd60;
	ld.global.f64 	%fd61, [%rd32+16];
	ld.global.f64 	%fd62, [%rd34+16];
	add.f64 	%fd63, %fd61, %fd62;
	st.global.f64 	[%rd34+16], %fd63;
	ld.global.f64 	%fd64, [%rd32+24];
	ld.global.f64 	%fd65, [%rd34+24];
	add.f64 	%fd66, %fd64, %fd65;
	st.global.f64 	[%rd34+24], %fd66;
	ld.global.f64 	%fd67, [%rd32+32];
	ld.global.f64 	%fd68, [%rd34+32];
	add.f64 	%fd69, %fd67, %fd68;
	st.global.f64 	[%rd34+32], %fd69;
	ld.global.f64 	%fd70, [%rd32+40];
	ld.global.f64 	%fd71, [%rd34+40];
	add.f64 	%fd72, %fd70, %fd71;
	st.global.f64 	[%rd34+40], %fd72;
	ld.global.f64 	%fd73, [%rd32+48];
	ld.global.f64 	%fd74, [%rd34+48];
	add.f64 	%fd75, %fd73, %fd74;
	st.global.f64 	[%rd34+48], %fd75;
	ld.global.f64 	%fd76, [%rd32+56];
	ld.global.f64 	%fd77, [%rd34+56];
	add.f64 	%fd78, %fd76, %fd77;
	st.global.f64 	[%rd34+56], %fd78;
	add.s32 	%r47, %r47, 8;
$L__BB22_9:
	setp.eq.s32 	%p8, %r5, 0;
	@%p8 bra 	$L__BB22_16;
	add.s32 	%r37, %r5, -1;
	setp.lt.u32 	%p9, %r37, 3;
	@%p9 bra 	$L__BB22_12;
	add.s32 	%r38, %r47, %r10;
	mul.wide.s32 	%rd35, %r38, 8;
	add.s64 	%rd36, %rd2, %rd35;
	ld.global.f64 	%fd79, [%rd36];
	add.s32 	%r39, %r47, %r11;
	mul.wide.s32 	%rd37, %r39, 8;
	add.s64 	%rd38, %rd1, %rd37;
	ld.global.f64 	%fd80, [%rd38];
	add.f64 	%fd81, %fd79, %fd80;
	st.global.f64 	[%rd38], %fd81;
	ld.global.f64 	%fd82, [%rd36+8];
	ld.global.f64 	%fd83, [%rd38+8];
	add.f64 	%fd84, %fd82, %fd83;
	st.global.f64 	[%rd38+8], %fd84;
	ld.global.f64 	%fd85, [%rd36+16];
	ld.global.f64 	%fd86, [%rd38+16];
	add.f64 	%fd87, %fd85, %fd86;
	st.global.f64 	[%rd38+16], %fd87;
	ld.global.f64 	%fd88, [%rd36+24];
	ld.global.f64 	%fd89, [%rd38+24];
	add.f64 	%fd90, %fd88, %fd89;
	st.global.f64 	[%rd38+24], %fd90;
	add.s32 	%r47, %r47, 4;
$L__BB22_12:
	setp.eq.s32 	%p10, %r7, 0;
	@%p10 bra 	$L__BB22_16;
	setp.eq.s32 	%p11, %r7, 1;
	add.s32 	%r40, %r47, %r10;
	mul.wide.s32 	%rd39, %r40, 8;
	add.s64 	%rd8, %rd2, %rd39;
	ld.global.f64 	%fd91, [%rd8];
	add.s32 	%r41, %r47, %r11;
	mul.wide.s32 	%rd40, %r41, 8;
	add.s64 	%rd9, %rd1, %rd40;
	ld.global.f64 	%fd92, [%rd9];
	add.f64 	%fd93, %fd91, %fd92;
	st.global.f64 	[%rd9], %fd93;
	@%p11 bra 	$L__BB22_16;
	setp.eq.s32 	%p12, %r7, 2;
	ld.global.f64 	%fd94, [%rd8+8];
	ld.global.f64 	%fd95, [%rd9+8];
	add.f64 	%fd96, %fd94, %fd95;
	st.global.f64 	[%rd9+8], %fd96;
	@%p12 bra 	$L__BB22_16;
	ld.global.f64 	%fd97, [%rd8+16];
	ld.global.f64 	%fd98, [%rd9+16];
	add.f64 	%fd99, %fd97, %fd98;
	st.global.f64 	[%rd9+16], %fd99;
$L__BB22_16:
	add.s32 	%r42, %r42, %r3;
	setp.lt.s32 	%p13, %r42, %r26;
	@%p13 bra 	$L__BB22_3;
	bra.uni 	$L__BB22_18;
$L__BB22_17:
	mul.wide.s32 	%rd15, %r42, 4;
	add.s64 	%rd16, %rd5, %rd15;
	ld.global.u32 	%r31, [%rd16];
	mul.wide.s32 	%rd17, %r42, 8;
	add.s64 	%rd18, %rd4, %rd17;
	ld.global.f64 	%fd1, [%rd18];
	mul.wide.s32 	%rd19, %r31, 8;
	add.s64 	%rd20, %rd3, %rd19;
	ld.global.f64 	%fd2, [%rd20];
	add.f64 	%fd3, %fd1, %fd2;
	st.global.f64 	[%rd20], %fd3;
	add.s32 	%r42, %r42, %r3;
	setp.lt.s32 	%p3, %r42, %r26;
	@%p3 bra 	$L__BB22_17;
$L__BB22_18:
	ret;

}
	// .globl	_Z28gpuKernelSingleDecompositionIfEvPT_S1_S1_S1_Piii
.visible .entry _Z28gpuKernelSingleDecompositionIfEvPT_S1_S1_S1_Piii(
	.param .u64 .ptr .align 1 _Z28gpuKernelSingleDecompositionIfEvPT_S1_S1_S1_Piii_param_0,
	.param .u64 .ptr .align 1 _Z28gpuKernelSingleDecompositionIfEvPT_S1_S1_S1_Piii_param_1,
	.param .u64 .ptr .align 1 _Z28gpuKernelSingleDecompositionIfEvPT_S1_S1_S1_Piii_param_2,
	.param .u64 .ptr .align 1 _Z28gpuKernelSingleDecompositionIfEvPT_S1_S1_S1_Piii_param_3,
	.param .u64 .ptr .align 1 _Z28gpuKernelSingleDecompositionIfEvPT_S1_S1_S1_Piii_param_4,
	.param .u32 _Z28gpuKernelSingleDecompositionIfEvPT_S1_S1_S1_Piii_param_5,
	.param .u32 _Z28gpuKernelSingleDecompositionIfEvPT_S1_S1_S1_Piii_param_6
)
{
	.reg .pred 	%p<14>;
	.reg .b32 	%r<51>;
	.reg .b32 	%f<100>;
	.reg .b64 	%rd<37>;

	ld.param.u64 	%rd8, [_Z28gpuKernelSingleDecompositionIfEvPT_S1_S1_S1_Piii_param_0];
	ld.param.u64 	%rd9, [_Z28gpuKernelSingleDecompositionIfEvPT_S1_S1_S1_Piii_param_1];
	ld.param.u64 	%rd10, [_Z28gpuKernelSingleDecompositionIfEvPT_S1_S1_S1_Piii_param_2];
	ld.param.u64 	%rd11, [_Z28gpuKernelSingleDecompositionIfEvPT_S1_S1_S1_Piii_param_3];
	ld.param.u64 	%rd12, [_Z28gpuKernelSingleDecompositionIfEvPT_S1_S1_S1_Piii_param_4];
	ld.param.u32 	%r26, [_Z28gpuKernelSingleDecompositionIfEvPT_S1_S1_S1_Piii_param_5];
	ld.param.u32 	%r27, [_Z28gpuKernelSingleDecompositionIfEvPT_S1_S1_S1_Piii_param_6];
	cvta.to.global.u64 	%rd1, %rd9;
	cvta.to.global.u64 	%rd2, %rd11;
	cvta.to.global.u64 	%rd3, %rd8;
	cvta.to.global.u64 	%rd4, %rd10;
	cvta.to.global.u64 	%rd5, %rd12;
	mov.u32 	%r28, %tid.x;
	mov.u32 	%r29, %ctaid.x;
	mov.u32 	%r1, %ntid.x;
	mad.lo.s32 	%r43, %r29, %r1, %r28;
	setp.ge.s32 	%p1, %r43, %r26;
	@%p1 bra 	$L__BB23_18;
	setp.gt.s32 	%p2, %r27, 0;
	mov.u32 	%r30, %nctaid.x;
	mul.lo.s32 	%r3, %r1, %r30;
	@%p2 bra 	$L__BB23_2;
	bra.uni 	$L__BB23_17;
$L__BB23_2:
	and.b32  	%r4, %r27, 15;
	and.b32  	%r5, %r27, 7;
	and.b32  	%r6, %r27, 3;
	and.b32  	%r32, %r27, 2147483632;
	neg.s32 	%r7, %r32;
$L__BB23_3:
	setp.lt.u32 	%p4, %r27, 16;
	mul.wide.s32 	%rd18, %r43, 4;
	add.s64 	%rd19, %rd5, %rd18;
	ld.global.u32 	%r34, [%rd19];
	mul.lo.s32 	%r9, %r43, %r27;
	add.s64 	%rd20, %rd4, %rd18;
	ld.global.f32 	%f4, [%rd20];
	mul.wide.s32 	%rd21, %r34, 4;
	add.s64 	%rd22, %rd3, %rd21;
	ld.global.f32 	%f5, [%rd22];
	add.f32 	%f6, %f4, %f5;
	st.global.f32 	[%rd22], %f6;
	mul.lo.s32 	%r10, %r34, %r27;
	mov.b32 	%r48, 0;
	@%p4 bra 	$L__BB23_6;
	mov.u32 	%r44, %r10;
	mov.u32 	%r45, %r9;
	mov.u32 	%r46, %r7;
$L__BB23_5:
	.pragma "nounroll";
	mul.wide.s32 	%rd23, %r45, 4;
	add.s64 	%rd24, %rd2, %rd23;
	mul.wide.s32 	%rd25, %r44, 4;
	add.s64 	%rd26, %rd1, %rd25;
	ld.global.f32 	%f7, [%rd24];
	ld.global.f32 	%f8, [%rd26];
	add.f32 	%f9, %f7, %f8;
	st.global.f32 	[%rd26], %f9;
	ld.global.f32 	%f10, [%rd24+4];
	ld.global.f32 	%f11, [%rd26+4];
	add.f32 	%f12, %f10, %f11;
	st.global.f32 	[%rd26+4], %f12;
	ld.global.f32 	%f13, [%rd24+8];
	ld.global.f32 	%f14, [%rd26+8];
	add.f32 	%f15, %f13, %f14;
	st.global.f32 	[%rd26+8], %f15;
	ld.global.f32 	%f16, [%rd24+12];
	ld.global.f32 	%f17, [%rd26+12];
	add.f32 	%f18, %f16, %f17;
	st.global.f32 	[%rd26+12], %f18;
	ld.global.f32 	%f19, [%rd24+16];
	ld.global.f32 	%f20, [%rd26+16];
	add.f32 	%f21, %f19, %f20;
	st.global.f32 	[%rd26+16], %f21;
	ld.global.f32 	%f22, [%rd24+20];
	ld.global.f32 	%f23, [%rd26+20];
	add.f32 	%f24, %f22, %f23;
	st.global.f32 	[%rd26+20], %f24;
	ld.global.f32 	%f25, [%rd24+24];
	ld.global.f32 	%f26, [%rd26+24];
	add.f32 	%f27, %f25, %f26;
	st.global.f32 	[%rd26+24], %f27;
	ld.global.f32 	%f28, [%rd24+28];
	ld.global.f32 	%f29, [%rd26+28];
	add.f32 	%f30, %f28, %f29;
	st.global.f32 	[%rd26+28], %f30;
	ld.global.f32 	%f31, [%rd24+32];
	ld.global.f32 	%f32, [%rd26+32];
	add.f32 	%f33, %f31, %f32;
	st.global.f32 	[%rd26+32], %f33;
	ld.global.f32 	%f34, [%rd24+36];
	ld.global.f32 	%f35, [%rd26+36];
	add.f32 	%f36, %f34, %f35;
	st.global.f32 	[%rd26+36], %f36;
	ld.global.f32 	%f37, [%rd24+40];
	ld.global.f32 	%f38, [%rd26+40];
	add.f32 	%f39, %f37, %f38;
	st.global.f32 	[%rd26+40], %f39;
	ld.global.f32 	%f40, [%rd24+44];
	ld.global.f32 	%f41, [%rd26+44];
	add.f32 	%f42, %f40, %f41;
	st.global.f32 	[%rd26+44], %f42;
	ld.global.f32 	%f43, [%rd24+48];
	ld.global.f32 	%f44, [%rd26+48];
	add.f32 	%f45, %f43, %f44;
	st.global.f32 	[%rd26+48], %f45;
	ld.global.f32 	%f46, [%rd24+52];
	ld.global.f32 	%f47, [%rd26+52];
	add.f32 	%f48, %f46, %f47;
	st.global.f32 	[%rd26+52], %f48;
	ld.global.f32 	%f49, [%rd24+56];
	ld.global.f32 	%f50, [%rd26+56];
	add.f32 	%f51, %f49, %f50;
	st.global.f32 	[%rd26+56], %f51;
	ld.global.f32 	%f52, [%rd24+60];
	ld.global.f32 	%f53, [%rd26+60];
	add.f32 	%f54, %f52, %f53;
	st.global.f32 	[%rd26+60], %f54;
	add.s32 	%r46, %r46, 16;
	add.s32 	%r45, %r45, 16;
	add.s32 	%r44, %r44, 16;
	setp.ne.s32 	%p5, %r46, 0;
	mov.u32 	%r48, %r32;
	@%p5 bra 	$L__BB23_5;
$L__BB23_6:
	setp.eq.s32 	%p6, %r4, 0;
	@%p6 bra 	$L__BB23_16;
	add.s32 	%r35, %r4, -1;
	setp.lt.u32 	%p7, %r35, 7;
	@%p7 bra 	$L__BB23_9;
	add.s32 	%r36, %r48, %r9;
	mul.wide.s32 	%rd27, %r36, 4;
	add.s64 	%rd28, %rd2, %rd27;
	ld.global.f32 	%f55, [%rd28];
	add.s32 	%r37, %r48, %r10;
	mul.wide.s32 	%rd29, %r37, 4;
	add.s64 	%rd30, %rd1, %rd29;
	ld.global.f32 	%f56, [%rd30];
	add.f32 	%f57, %f55, %f56;
	st.global.f32 	[%rd30], %f57;
	ld.global.f32 	%f58, [%rd28+4];
	ld.global.f32 	%f59, [%rd30+4];
	add.f32 	%f60, %f58, %f59;
	st.global.f32 	[%rd30+4], %f60;
	ld.global.f32 	%f61, [%rd28+8];
	ld.global.f32 	%f62, [%rd30+8];
	add.f32 	%f63, %f61, %f62;
	st.global.f32 	[%rd30+8], %f63;
	ld.global.f32 	%f64, [%rd28+12];
	ld.global.f32 	%f65, [%rd30+12];
	add.f32 	%f66, %f64, %f65;
	st.global.f32 	[%rd30+12], %f66;
	ld.global.f32 	%f67, [%rd28+16];
	ld.global.f32 	%f68, [%rd30+16];
	add.f32 	%f69, %f67, %f68;
	st.global.f32 	[%rd30+16], %f69;
	ld.global.f32 	%f70, [%rd28+20];
	ld.global.f32 	%f71, [%rd30+20];
	add.f32 	%f72, %f70, %f71;
	st.global.f32 	[%rd30+20], %f72;
	ld.global.f32 	%f73, [%rd28+24];
	ld.global.f32 	%f74, [%rd30+24];
	add.f32 	%f75, %f73, %f74;
	st.global.f32 	[%rd30+24], %f75;
	ld.global.f32 	%f76, [%rd28+28];
	ld.global.f32 	%f77, [%rd30+28];
	add.f32 	%f78, %f76, %f77;
	st.global.f32 	[%rd30+28], %f78;
	add.s32 	%r48, %r48, 8;
$L__BB23_9:
	setp.eq.s32 	%p8, %r5, 0;
	@%p8 bra 	$L__BB23_16;
	add.s32 	%r38, %r5, -1;
	setp.lt.u32 	%p9, %r38, 3;
	@%p9 bra 	$L__BB23_12;
	add.s32 	%r39, %r48, %r9;
	mul.wide.s32 	%rd31, %r39, 4;
	add.s64 	%rd32, %rd2, %rd31;
	ld.global.f32 	%f79, [%rd32];
	add.s32 	%r40, %r48, %r10;
	mul.wide.s32 	%rd33, %r40, 4;
	add.s64 	%rd34, %rd1, %rd33;
	ld.global.f32 	%f80, [%rd34];
	add.f32 	%f81, %f79, %f80;
	st.global.f32 	[%rd34], %f81;
	ld.global.f32 	%f82, [%rd32+4];
	ld.global.f32 	%f83, [%rd34+4];
	add.f32 	%f84, %f82, %f83;
	st.global.f32 	[%rd34+4], %f84;
	ld.global.f32 	%f85, [%rd32+8];
	ld.global.f32 	%f86, [%rd34+8];
	add.f32 	%f87, %f85, %f86;
	st.global.f32 	[%rd34+8], %f87;
	ld.global.f32 	%f88, [%rd32+12];
	ld.global.f32 	%f89, [%rd34+12];
	add.f32 	%f90, %f88, %f89;
	st.global.f32 	[%rd34+12], %f90;
	add.s32 	%r48, %r48, 4;
$L__BB23_12:
	setp.eq.s32 	%p10, %r6, 0;
	@%p10 bra 	$L__BB23_16;
	setp.eq.s32 	%p11, %r6, 1;
	add.s32 	%r41, %r48, %r9;
	mul.wide.s32 	%rd35, %r41, 4;
	add.s64 	%rd6, %rd2, %rd35;
	ld.global.f32 	%f91, [%rd6];
	add.s32 	%r42, %r48, %r10;
	mul.wide.s32 	%rd36, %r42, 4;
	add.s64 	%rd7, %rd1, %rd36;
	ld.global.f32 	%f92, [%rd7];
	add.f32 	%f93, %f91, %f92;
	st.global.f32 	[%rd7], %f93;
	@%p11 bra 	$L__BB23_16;
	setp.eq.s32 	%p12, %r6, 2;
	ld.global.f32 	%f94, [%rd6+4];
	ld.global.f32 	%f95, [%rd7+4];
	add.f32 	%f96, %f94, %f95;
	st.global.f32 	[%rd7+4], %f96;
	@%p12 bra 	$L__BB23_16;
	ld.global.f32 	%f97, [%rd6+8];
	ld.global.f32 	%f98, [%rd7+8];
	add.f32 	%f99, %f97, %f98;
	st.global.f32 	[%rd7+8], %f99;
$L__BB23_16:
	add.s32 	%r43, %r43, %r3;
	setp.lt.s32 	%p13, %r43, %r26;
	@%p13 bra 	$L__BB23_3;
	bra.uni 	$L__BB23_18;
$L__BB23_17:
	mul.wide.s32 	%rd13, %r43, 4;
	add.s64 	%rd14, %rd5, %rd13;
	ld.global.u32 	%r31, [%rd14];
	add.s64 	%rd15, %rd4, %rd13;
	ld.global.f32 	%f1, [%rd15];
	mul.wide.s32 	%rd16, %r31, 4;
	add.s64 	%rd17, %rd3, %rd16;
	ld.global.f32 	%f2, [%rd17];
	add.f32 	%f3, %f1, %f2;
	st.global.f32 	[%rd17], %f3;
	add.s32 	%r43, %r43, %r3;
	setp.lt.s32 	%p3, %r43, %r26;
	@%p3 bra 	$L__BB23_17;
$L__BB23_18:
	ret;

}
	// .globl	_Z36gpuKernelCenterAtomPairDecompositionIdEvPT_S1_S1_S1_PiS2_ii
.visible .entry _Z36gpuKernelCenterAtomPairDecompositionIdEvPT_S1_S1_S1_PiS2_ii(
	.param .u64 .ptr .align 1 _Z36gpuKernelCenterAtomPairDecompositionIdEvPT_S1_S1_S1_PiS2_ii_param_0,
	.param .u64 .ptr .align 1 _Z36gpuKernelCenterAtomPairDecompositionIdEvPT_S1_S1_S1_PiS2_ii_param_1,
	.param .u64 .ptr .align 1 _Z36gpuKernelCenterAtomPairDecompositionIdEvPT_S1_S1_S1_PiS2_ii_param_2,
	.param .u64 .ptr .align 1 _Z36gpuKernelCenterAtomPairDecompositionIdEvPT_S1_S1_S1_PiS2_ii_param_3,
	.param .u64 .ptr .align 1 _Z36gpuKernelCenterAtomPairDecompositionIdEvPT_S1_S1_S1_PiS2_ii_param_4,
	.param .u64 .ptr .align 1 _Z36gpuKernelCenterAtomPairDecompositionIdEvPT_S1_S1_S1_PiS2_ii_param_5,
	.param .u32 _Z36gpuKernelCenterAtomPairDecompositionIdEvPT_S1_S1_S1_PiS2_ii_param_6,
	.param .u32 _Z36gpuKernelCenterAtomPairDecompositionIdEvPT_S1_S1_S1_PiS2_ii_param_7
)
{
	.reg .pred 	%p<22>;
	.reg .b32 	%r<74>;
	.reg .b64 	%rd<55>;
	.reg .b64 	%fd<115>;

	ld.param.u64 	%rd14, [_Z36gpuKernelCenterAtomPairDecompositionIdEvPT_S1_S1_S1_PiS2_ii_param_0];
	ld.param.u64 	%rd17, [_Z36gpuKernelCenterAtomPairDecompositionIdEvPT_S1_S1_S1_PiS2_ii_param_1];
	ld.param.u64 	%rd18, [_Z36gpuKernelCenterAtomPairDecompositionIdEvPT_S1_S1_S1_PiS2_ii_param_2];
	ld.param.u64 	%rd19, [_Z36gpuKernelCenterAtomPairDecompositionIdEvPT_S1_S1_S1_PiS2_ii_param_3];
	ld.param.u64 	%rd15, [_Z36gpuKernelCenterAtomPairDecompositionIdEvPT_S1_S1_S1_PiS2_ii_param_4];
	ld.param.u64 	%rd16, [_Z36gpuKernelCenterAtomPairDecompositionIdEvPT_S1_S1_S1_PiS2_ii_param_5];
	ld.param.u32 	%r39, [_Z36gpuKernelCenterAtomPairDecompositionIdEvPT_S1_S1_S1_PiS2_ii_param_6];
	ld.param.u32 	%r40, [_Z36gpuKernelCenterAtomPairDecompositionIdEvPT_S1_S1_S1_PiS2_ii_param_7];
	cvta.to.global.u64 	%rd1, %rd17;
	cvta.to.global.u64 	%rd2, %rd19;
	cvta.to.global.u64 	%rd3, %rd14;
	cvta.to.global.u64 	%rd4, %rd18;
	cvta.to.global.u64 	%rd5, %rd16;
	cvta.to.global.u64 	%rd6, %rd15;
	mov.u32 	%r41, %tid.x;
	mov.u32 	%r42, %ctaid.x;
	mov.u32 	%r1, %ntid.x;
	mad.lo.s32 	%r63, %r42, %r1, %r41;
	setp.ge.s32 	%p1, %r63, %r39;
	@%p1 bra 	$L__BB24_29;
	setp.gt.s32 	%p2, %r40, 0;
	mov.u32 	%r43, %nctaid.x;
	mul.lo.s32 	%r3, %r1, %r43;
	@%p2 bra 	$L__BB24_2;
	bra.uni 	$L__BB24_20;
$L__BB24_2:
	and.b32  	%r4, %r40, 15;
	and.b32  	%r5, %r40, 7;
	and.b32  	%r6, %r40, 2147483632;
	and.b32  	%r7, %r40, 3;
	add.s64 	%rd7, %rd2, 64;
	add.s64 	%rd8, %rd1, 64;
$L__BB24_3:
	ld.param.u64 	%rd54, [_Z36gpuKernelCenterAtomPairDecompositionIdEvPT_S1_S1_S1_PiS2_ii_param_5];
	ld.param.u64 	%rd53, [_Z36gpuKernelCenterAtomPairDecompositionIdEvPT_S1_S1_S1_PiS2_ii_param_4];
	cvta.to.global.u64 	%rd28, %rd53;
	mul.wide.s32 	%rd29, %r63, 4;
	add.s64 	%rd30, %rd28, %rd29;
	ld.global.u32 	%r9, [%rd30];
	cvta.to.global.u64 	%rd31, %rd54;
	add.s64 	%rd32, %rd31, %rd29;
	ld.global.u32 	%r10, [%rd32];
	ld.global.u32 	%r50, [%rd32+4];
	sub.s32 	%r11, %r50, %r10;
	mul.lo.s32 	%r12, %r9, %r40;
	setp.gt.s32 	%p10, %r11, 0;
	@%p10 bra 	$L__BB24_5;
$L__BB24_4:
	add.s32 	%r63, %r63, %r3;
	setp.lt.s32 	%p21, %r63, %r39;
	@%p21 bra 	$L__BB24_3;
	bra.uni 	$L__BB24_29;
$L__BB24_5:
	mov.b32 	%r64, 0;
$L__BB24_6:
	ld.param.u64 	%rd52, [_Z36gpuKernelCenterAtomPairDecompositionIdEvPT_S1_S1_S1_PiS2_ii_param_0];
	setp.lt.u32 	%p11, %r40, 16;
	add.s32 	%r53, %r64, %r10;
	mul.lo.s32 	%r15, %r53, %r40;
	mul.wide.s32 	%rd33, %r53, 8;
	add.s64 	%rd34, %rd4, %rd33;
	ld.global.f64 	%fd18, [%rd34];
	cvta.to.global.u64 	%rd35, %rd52;
	mul.wide.s32 	%rd36, %r9, 8;
	add.s64 	%rd37, %rd35, %rd36;
	ld.global.f64 	%fd19, [%rd37];
	fma.rn.f64 	%fd20, %fd18, 0d3FE0000000000000, %fd19;
	st.global.f64 	[%rd37], %fd20;
	mov.b32 	%r69, 0;
	@%p11 bra 	$L__BB24_9;
	and.b32  	%r54, %r40, 2147483632;
	neg.s32 	%r67, %r54;
	mov.u32 	%r65, %r12;
	mov.u32 	%r66, %r15;
$L__BB24_8:
	.pragma "nounroll";
	mul.wide.s32 	%rd38, %r66, 8;
	add.s64 	%rd39, %rd7, %rd38;
	mul.wide.s32 	%rd40, %r65, 8;
	add.s64 	%rd41, %rd8, %rd40;
	ld.global.f64 	%fd21, [%rd39+-64];
	ld.global.f64 	%fd22, [%rd41+-64];
	sub.f64 	%fd23, %fd22, %fd21;
	st.global.f64 	[%rd41+-64], %fd23;
	ld.global.f64 	%fd24, [%rd39+-56];
	ld.global.f64 	%fd25, [%rd41+-56];
	sub.f64 	%fd26, %fd25, %fd24;
	st.global.f64 	[%rd41+-56], %fd26;
	ld.global.f64 	%fd27, [%rd39+-48];
	ld.global.f64 	%fd28, [%rd41+-48];
	sub.f64 	%fd29, %fd28, %fd27;
	st.global.f64 	[%rd41+-48], %fd29;
	ld.global.f64 	%fd30, [%rd39+-40];
	ld.global.f64 	%fd31, [%rd41+-40];
	sub.f64 	%fd32, %fd31, %fd30;
	st.global.f64 	[%rd41+-40], %fd32;
	ld.global.f64 	%fd33, [%rd39+-32];
	ld.global.f64 	%fd34, [%rd41+-32];
	sub.f64 	%fd35, %fd34, %fd33;
	st.global.f64 	[%rd41+-32], %fd35;
	ld.global.f64 	%fd36, [%rd39+-24];
	ld.global.f64 	%fd37, [%rd41+-24];
	sub.f64 	%fd38, %fd37, %fd36;
	st.global.f64 	[%rd41+-24], %fd38;
	ld.global.f64 	%fd39, [%rd39+-16];
	ld.global.f64 	%fd40, [%rd41+-16];
	sub.f64 	%fd41, %fd40, %fd39;
	st.global.f64 	[%rd41+-16], %fd41;
	ld.global.f64 	%fd42, [%rd39+-8];
	ld.global.f64 	%fd43, [%rd41+-8];
	sub.f64 	%fd44, %fd43, %fd42;
	st.global.f64 	[%rd41+-8], %fd44;
	ld.global.f64 	%fd45, [%rd39];
	ld.global.f64 	%fd46, [%rd41];
	sub.f64 	%fd47, %fd46, %fd45;
	st.global.f64 	[%rd41], %fd47;
	ld.global.f64 	%fd48, [%rd39+8];
	ld.global.f64 	%fd49, [%rd41+8];
	sub.f64 	%fd50, %fd49, %fd48;
	st.global.f64 	[%rd41+8], %fd50;
	ld.global.f64 	%fd51, [%rd39+16];
	ld.global.f64 	%fd52, [%rd41+16];
	sub.f64 	%fd53, %fd52, %fd51;
	st.global.f64 	[%rd41+16], %fd53;
	ld.global.f64 	%fd54, [%rd39+24];
	ld.global.f64 	%fd55, [%rd41+24];
	sub.f64 	%fd56, %fd55, %fd54;
	st.global.f64 	[%rd41+24], %fd56;
	ld.global.f64 	%fd57, [%rd39+32];
	ld.global.f64 	%fd58, [%rd41+32];
	sub.f64 	%fd59, %fd58, %fd57;
	st.global.f64 	[%rd41+32], %fd59;
	ld.global.f64 	%fd60, [%rd39+40];
	ld.global.f64 	%fd61, [%rd41+40];
	sub.f64 	%fd62, %fd61, %fd60;
	st.global.f64 	[%rd41+40], %fd62;
	ld.global.f64 	%fd63, [%rd39+48];
	ld.global.f64 	%fd64, [%rd41+48];
	sub.f64 	%fd65, %fd64, %fd63;
	st.global.f64 	[%rd41+48], %fd65;
	ld.global.f64 	%fd66, [%rd39+56];
	ld.global.f64 	%fd67, [%rd41+56];
	sub.f64 	%fd68, %fd67, %fd66;
	st.global.f64 	[%rd41+56], %fd68;
	add.s32 	%r67, %r67, 16;
	add.s32 	%r66, %r66, 16;
	add.s32 	%r65, %r65, 16;
	setp.ne.s32 	%p12, %r67, 0;
	mov.u32 	%r69, %r6;
	@%p12 bra 	$L__BB24_8;
$L__BB24_9:
	setp.eq.s32 	%p13, %r4, 0;
	@%p13 bra 	$L__BB24_19;
	add.s32 	%r55, %r4, -1;
	setp.lt.u32 	%p14, %r55, 7;
	@%p14 bra 	$L__BB24_12;
	add.s32 	%r56, %r69, %r15;
	mul.wide.s32 	%rd42, %r56, 8;
	add.s64 	%rd43, %rd2, %rd42;
	ld.global.f64 	%fd69, [%rd43];
	add.s32 	%r57, %r69, %r12;
	mul.wide.s32 	%rd44, %r57, 8;
	add.s64 	%rd45, %rd1, %rd44;
	ld.global.f64 	%fd70, [%rd45];
	sub.f64 	%fd71, %fd70, %fd69;
	st.global.f64 	[%rd45], %fd71;
	ld.global.f64 	%fd72, [%rd43+8];
	ld.global.f64 	%fd73, [%rd45+8];
	sub.f64 	%fd74, %fd73, %fd72;
	st.global.f64 	[%rd45+8], %fd74;
	ld.global.f64 	%fd75, [%rd43+16];
	ld.global.f64 	%fd76, [%rd45+16];
	sub.f64 	%fd77, %fd76, %fd75;
	st.global.f64 	[%rd45+16], %fd77;
	ld.global.f64 	%fd78, [%rd43+24];
	ld.global.f64 	%fd79, [%rd45+24];
	sub.f64 	%fd80, %fd79, %fd78;
	st.global.f64 	[%rd45+24], %fd80;
	ld.global.f64 	%fd81, [%rd43+32];
	ld.global.f64 	%fd82, [%rd45+32];
	sub.f64 	%fd83, %fd82, %fd81;
	st.global.f64 	[%rd45+32], %fd83;
	ld.global.f64 	%fd84, [%rd43+40];
	ld.global.f64 	%fd85, [%rd45+40];
	sub.f64 	%fd86, %fd85, %fd84;
	st.global.f64 	[%rd45+40], %fd86;
	ld.global.f64 	%fd87, [%rd43+48];
	ld.global.f64 	%fd88, [%rd45+48];
	sub.f64 	%fd89, %fd88, %fd87;
	st.global.f64 	[%rd45+48], %fd89;
	ld.global.f64 	%fd90, [%rd43+56];
	ld.global.f64 	%fd91, [%rd45+56];
	sub.f64 	%fd92, %fd91, %fd90;
	st.global.f64 	[%rd45+56], %fd92;
	add.s32 	%r69, %r69, 8;
$L__BB24_12:
	setp.eq.s32 	%p15, %r5, 0;
	@%p15 bra 	$L__BB24_19;
	add.s32 	%r58, %r5, -1;
	setp.lt.u32 	%p16, %r58, 3;
	@%p16 bra 	$L__BB24_15;
	add.s32 	%r59, %r69, %r15;
	mul.wide.s32 	%rd46, %r59, 8;
	add.s64 	%rd47, %rd2, %rd46;
	ld.global.f64 	%fd93, [%rd47];
	add.s32 	%r60, %r69, %r12;
	mul.wide.s32 	%rd48, %r60, 8;
	add.s64 	%rd49, %rd1, %rd48;
	ld.global.f64 	%fd94, [%rd49];
	sub.f64 	%fd95, %fd94, %fd93;
	st.global.f64 	[%rd49], %fd95;
	ld.global.f64 	%fd96, [%rd47+8];
	ld.global.f64 	%fd97, [%rd49+8];
	sub.f64 	%fd98, %fd97, %fd96;
	st.global.f64 	[%rd49+8], %fd98;
	ld.global.f64 	%fd99, [%rd47+16];
	ld.global.f64 	%fd100, [%rd49+16];
	sub.f64 	%fd101, %fd100, %fd99;
	st.global.f64 	[%rd49+16], %fd101;
	ld.global.f64 	%fd102, [%rd47+24];
	ld.global.f64 	%fd103, [%rd49+24];
	sub.f64 	%fd104, %fd103, %fd102;
	st.global.f64 	[%rd49+24], %fd104;
	add.s32 	%r69, %r69, 4;
$L__BB24_15:
	setp.eq.s32 	%p17, %r7, 0;
	@%p17 bra 	$L__BB24_19;
	setp.eq.s32 	%p18, %r7, 1;
	add.s32 	%r61, %r69, %r15;
	mul.wide.s32 	%rd50, %r61, 8;
	add.s64 	%rd9, %rd2, %rd50;
	ld.global.f64 	%fd105, [%rd9];
	add.s32 	%r62, %r69, %r12;
	mul.wide.s32 	%rd51, %r62, 8;
	add.s64 	%rd10, %rd1, %rd51;
	ld.global.f64 	%fd106, [%rd10];
	sub.f64 	%fd107, %fd106, %fd105;
	st.global.f64 	[%rd10], %fd107;
	@%p18 bra 	$L__BB24_19;
	setp.eq.s32 	%p19, %r7, 2;
	ld.global.f64 	%fd108, [%rd9+8];
	ld.global.f64 	%fd109, [%rd10+8];
	sub.f64 	%fd110, %fd109, %fd108;
	st.global.f64 	[%rd10+8], %fd110;
	@%p19 bra 	$L__BB24_19;
	ld.global.f64 	%fd111, [%rd9+16];
	ld.global.f64 	%fd112, [%rd10+16];
	sub.f64 	%fd113, %fd112, %fd111;
	st.global.f64 	[%rd10+16], %fd113;
$L__BB24_19:
	add.s32 	%r64, %r64, 1;
	setp.eq.s32 	%p20, %r64, %r11;
	@%p20 bra 	$L__BB24_4;
	bra.uni 	$L__BB24_6;
$L__BB24_20:
	cvt.s64.s32 	%rd11, %r63;
	mul.wide.s32 	%rd20, %r63, 4;
	add.s64 	%rd21, %rd5, %rd20;
	ld.global.u32 	%r30, [%rd21];
	ld.global.u32 	%r31, [%rd21+4];
	sub.s32 	%r32, %r31, %r30;
	setp.lt.s32 	%p3, %r32, 1;
	@%p3 bra 	$L__BB24_28;
	shl.b64 	%rd22, %rd11, 2;
	add.s64 	%rd23, %rd6, %rd22;
	ld.global.u32 	%r45, [%rd23];
	mul.wide.s32 	%rd24, %r45, 8;
	add.s64 	%rd12, %rd3, %rd24;
	and.b32  	%r33, %r32, 3;
	sub.s32 	%r46, %r30, %r31;
	setp.gt.u32 	%p4, %r46, -4;
	mov.b32 	%r73, 0;
	@%p4 bra 	$L__BB24_24;
	and.b32  	%r73, %r32, 2147483644;
	ld.global.f64 	%fd114, [%rd12];
	mov.b32 	%r72, 0;
$L__BB24_23:
	add.s32 	%r48, %r72, %r30;
	mul.wide.s32 	%rd25, %r48, 8;
	add.s64 	%rd26, %rd4, %rd25;
	ld.global.f64 	%fd6, [%rd26];
	fma.rn.f64 	%fd7, %fd6, 0d3FE0000000000000, %fd114;
	st.global.f64 	[%rd12], %fd7;
	ld.global.f64 	%fd8, [%rd26+8];
	fma.rn.f64 	%fd9, %fd8, 0d3FE0000000000000, %fd7;
	st.global.f64 	[%rd12], %fd9;
	ld.global.f64 	%fd10, [%rd26+16];
	fma.rn.f64 	%fd11, %fd10, 0d3FE0000000000000, %fd9;
	st.global.f64 	[%rd12], %fd11;
	ld.global.f64 	%fd12, [%rd26+24];
	fma.rn.f64 	%fd114, %fd12, 0d3FE0000000000000, %fd11;
	st.global.f64 	[%rd12], %fd114;
	add.s32 	%r72, %r72, 4;
	setp.ne.s32 	%p5, %r72, %r73;
	@%p5 bra 	$L__BB24_23;
$L__BB24_24:
	setp.eq.s32 	%p6, %r33, 0;
	@%p6 bra 	$L__BB24_28;
	add.s32 	%r49, %r73, %r30;
	mul.wide.s32 	%rd27, %r49, 8;
	add.s64 	%rd13, %rd4, %rd27;
	ld.global.f64 	%fd13, [%rd13];
	ld.global.f64 	%fd14, [%rd12];
	fma.rn.f64 	%fd4, %fd13, 0d3FE0000000000000, %fd14;
	st.global.f64 	[%rd12], %fd4;
	setp.eq.s32 	%p7, %r33, 1;
	@%p7 bra 	$L__BB24_28;
	ld.global.f64 	%fd15, [%rd13+8];
	fma.rn.f64 	%fd5, %fd15, 0d3FE0000000000000, %fd4;
	st.global.f64 	[%rd12], %fd5;
	setp.eq.s32 	%p8, %r33, 2;
	@%p8 bra 	$L__BB24_28;
	ld.global.f64 	%fd16, [%rd13+16];
	fma.rn.f64 	%fd17, %fd16, 0d3FE0000000000000, %fd5;
	st.global.f64 	[%rd12], %fd17;
$L__BB24_28:
	add.s32 	%r63, %r63, %r3;
	setp.lt.s32 	%p9, %r63, %r39;
	@%p9 bra 	$L__BB24_20;
$L__BB24_29:
	ret;

}
	// .globl	_Z36gpuKernelCenterAtomPairDecompositionIfEvPT_S1_S1_S1_PiS2_ii
.visible .entry _Z36gpuKernelCenterAtomPairDecompositionIfEvPT_S1_S1_S1_PiS2_ii(
	.param .u64 .ptr .align 1 _Z36gpuKernelCenterAtomPairDecompositionIfEvPT_S1_S1_S1_PiS2_ii_param_0,
	.param .u64 .ptr .align 1 _Z36gpuKernelCenterAtomPairDecompositionIfEvPT_S1_S1_S1_PiS2_ii_param_1,
	.param .u64 .ptr .align 1 _Z36gpuKernelCenterAtomPairDecompositionIfEvPT_S1_S1_S1_PiS2_ii_param_2,
	.param .u64 .ptr .align 1 _Z36gpuKernelCenterAtomPairDecompositionIfEvPT_S1_S1_S1_PiS2_ii_param_3,
	.param .u64 .ptr .align 1 _Z36gpuKernelCenterAtomPairDecompositionIfEvPT_S1_S1_S1_PiS2_ii_param_4,
	.param .u64 .ptr .align 1 _Z36gpuKernelCenterAtomPairDecompositionIfEvPT_S1_S1_S1_PiS2_ii_param_5,
	.param .u32 _Z36gpuKernelCenterAtomPairDecompositionIfEvPT_S1_S1_S1_PiS2_ii_param_6,
	.param .u32 _Z36gpuKernelCenterAtomPairDecompositionIfEvPT_S1_S1_S1_PiS2_ii_param_7
)
{
	.reg .pred 	%p<22>;
	.reg .b32 	%r<74>;
	.reg .b32 	%f<115>;
	.reg .b64 	%rd<51>;
	.reg .b64 	%fd<25>;

	ld.param.u64 	%rd15, [_Z36gpuKernelCenterAtomPairDecompositionIfEvPT_S1_S1_S1_PiS2_ii_param_0];
	ld.param.u64 	%rd16, [_Z36gpuKernelCenterAtomPairDecompositionIfEvPT_S1_S1_S1_PiS2_ii_param_1];
	ld.param.u64 	%rd17, [_Z36gpuKernelCenterAtomPairDecompositionIfEvPT_S1_S1_S1_PiS2_ii_param_2];
	ld.param.u64 	%rd18, [_Z36gpuKernelCenterAtomPairDecompositionIfEvPT_S1_S1_S1_PiS2_ii_param_3];
	ld.param.u64 	%rd19, [_Z36gpuKernelCenterAtomPairDecompositionIfEvPT_S1_S1_S1_PiS2_ii_param_4];
	ld.param.u64 	%rd14, [_Z36gpuKernelCenterAtomPairDecompositionIfEvPT_S1_S1_S1_PiS2_ii_param_5];
	ld.param.u32 	%r39, [_Z36gpuKernelCenterAtomPairDecompositionIfEvPT_S1_S1_S1_PiS2_ii_param_6];
	ld.param.u32 	%r40, [_Z36gpuKernelCenterAtomPairDecompositionIfEvPT_S1_S1_S1_PiS2_ii_param_7];
	cvta.to.global.u64 	%rd1, %rd16;
	cvta.to.global.u64 	%rd2, %rd18;
	cvta.to.global.u64 	%rd3, %rd15;
	cvta.to.global.u64 	%rd4, %rd17;
	cvta.to.global.u64 	%rd5, %rd14;
	cvta.to.global.u64 	%rd6, %rd19;
	mov.u32 	%r41, %tid.x;
	mov.u32 	%r42, %ctaid.x;
	mov.u32 	%r1, %ntid.x;
	mad.lo.s32 	%r63, %r42, %r1, %r41;
	setp.ge.s32 	%p1, %r63, %r39;
	@%p1 bra 	$L__BB25_29;
	setp.gt.s32 	%p2, %r40, 0;
	mov.u32 	%r43, %nctaid.x;
	mul.lo.s32 	%r3, %r1, %r43;
	@%p2 bra 	$L__BB25_2;
	bra.uni 	$L__BB25_20;
$L__BB25_2:
	and.b32  	%r4, %r40, 15;
	and.b32  	%r5, %r40, 7;
	and.b32  	%r6, %r40, 2147483632;
	and.b32  	%r7, %r40, 3;
	add.s64 	%rd7, %rd2, 32;
	add.s64 	%rd8, %rd1, 32;
$L__BB25_3:
	ld.param.u64 	%rd50, [_Z36gpuKernelCenterAtomPairDecompositionIfEvPT_S1_S1_S1_PiS2_ii_param_5];
	mul.wide.s32 	%rd28, %r63, 4;
	add.s64 	%rd29, %rd6, %rd28;
	ld.global.u32 	%r9, [%rd29];
	cvta.to.global.u64 	%rd30, %rd50;
	add.s64 	%rd31, %rd30, %rd28;
	ld.global.u32 	%r10, [%rd31];
	ld.global.u32 	%r50, [%rd31+4];
	sub.s32 	%r11, %r50, %r10;
	mul.lo.s32 	%r12, %r9, %r40;
	setp.gt.s32 	%p10, %r11, 0;
	@%p10 bra 	$L__BB25_5;
$L__BB25_4:
	add.s32 	%r63, %r63, %r3;
	setp.lt.s32 	%p21, %r63, %r39;
	@%p21 bra 	$L__BB25_3;
	bra.uni 	$L__BB25_29;
$L__BB25_5:
	mov.b32 	%r64, 0;
$L__BB25_6:
	setp.lt.u32 	%p11, %r40, 16;
	add.s32 	%r53, %r64, %r10;
	mul.lo.s32 	%r15, %r53, %r40;
	mul.wide.s32 	%rd32, %r53, 4;
	add.s64 	%rd33, %rd4, %rd32;
	ld.global.f32 	%f18, [%rd33];
	cvt.f64.f32 	%fd22, %f18;
	mul.wide.s32 	%rd34, %r9, 4;
	add.s64 	%rd35, %rd3, %rd34;
	ld.global.f32 	%f19, [%rd35];
	cvt.f64.f32 	%fd23, %f19;
	fma.rn.f64 	%fd24, %fd22, 0d3FE0000000000000, %fd23;
	cvt.rn.f32.f64 	%f20, %fd24;
	st.global.f32 	[%rd35], %f20;
	mov.b32 	%r69, 0;
	@%p11 bra 	$L__BB25_9;
	and.b32  	%r54, %r40, 2147483632;
	neg.s32 	%r67, %r54;
	mov.u32 	%r65, %r12;
	mov.u32 	%r66, %r15;
$L__BB25_8:
	.pragma "nounroll";
	mul.wide.s32 	%rd36, %r66, 4;
	add.s64 	%rd37, %rd7, %rd36;
	mul.wide.s32 	%rd38, %r65, 4;
	add.s64 	%rd39, %rd8, %rd38;
	ld.global.f32 	%f21, [%rd37+-32];
	ld.global.f32 	%f22, [%rd39+-32];
	sub.f32 	%f23, %f22, %f21;
	st.global.f32 	[%rd39+-32], %f23;
	ld.global.f32 	%f24, [%rd37+-28];
	ld.global.f32 	%f25, [%rd39+-28];
	sub.f32 	%f26, %f25, %f24;
	st.global.f32 	[%rd39+-28], %f26;
	ld.global.f32 	%f27, [%rd37+-24];
	ld.global.f32 	%f28, [%rd39+-24];
	sub.f32 	%f29, %f28, %f27;
	st.global.f32 	[%rd39+-24], %f29;
	ld.global.f32 	%f30, [%rd37+-20];
	ld.global.f32 	%f31, [%rd39+-20];
	sub.f32 	%f32, %f31, %f30;
	st.global.f32 	[%rd39+-20], %f32;
	ld.global.f32 	%f33, [%rd37+-16];
	ld.global.f32 	%f34, [%rd39+-16];
	sub.f32 	%f35, %f34, %f33;
	st.global.f32 	[%rd39+-16], %f35;
	ld.global.f32 	%f36, [%rd37+-12];
	ld.global.f32 	%f37, [%rd39+-12];
	sub.f32 	%f38, %f37, %f36;
	st.global.f32 	[%rd39+-12], %f38;
	ld.global.f32 	%f39, [%rd37+-8];
	ld.global.f32 	%f40, [%rd39+-8];
	sub.f32 	%f41, %f40, %f39;
	st.global.f32 	[%rd39+-8], %f41;
	ld.global.f32 	%f42, [%rd37+-4];
	ld.global.f32 	%f43, [%rd39+-4];
	sub.f32 	%f44, %f43, %f42;
	st.global.f32 	[%rd39+-4], %f44;
	ld.global.f32 	%f45, [%rd37];
	ld.global.f32 	%f46, [%rd39];
	sub.f32 	%f47, %f46, %f45;
	st.global.f32 	[%rd39], %f47;
	ld.global.f32 	%f48, [%rd37+4];
	ld.global.f32 	%f49, [%rd39+4];
	sub.f32 	%f50, %f49, %f48;
	st.global.f32 	[%rd39+4], %f50;
	ld.global.f32 	%f51, [%rd37+8];
	ld.global.f32 	%f52, [%rd39+8];
	sub.f32 	%f53, %f52, %f51;
	st.global.f32 	[%rd39+8], %f53;
	ld.global.f32 	%f54, [%rd37+12];
	ld.global.f32 	%f55, [%rd39+12];
	sub.f32 	%f56, %f55, %f54;
	st.global.f32 	[%rd39+12], %f56;
	ld.global.f32 	%f57, [%rd37+16];
	ld.global.f32 	%f58, [%rd39+16];
	sub.f32 	%f59, %f58, %f57;
	st.global.f32 	[%rd39+16], %f59;
	ld.global.f32 	%f60, [%rd37+20];
	ld.global.f32 	%f61, [%rd39+20];
	sub.f32 	%f62, %f61, %f60;
	st.global.f32 	[%rd39+20], %f62;
	ld.global.f32 	%f63, [%rd37+24];
	ld.global.f32 	%f64, [%rd39+24];
	sub.f32 	%f65, %f64, %f63;
	st.global.f32 	[%rd39+24], %f65;
	ld.global.f32 	%f66, [%rd37+28];
	ld.global.f32 	%f67, [%rd39+28];
	sub.f32 	%f68, %f67, %f66;
	st.global.f32 	[%rd39+28], %f68;
	add.s32 	%r67, %r67, 16;
	add.s32 	%r66, %r66, 16;
	add.s32 	%r65, %r65, 16;
	setp.ne.s32 	%p12, %r67, 0;
	mov.u32 	%r69, %r6;
	@%p12 bra 	$L__BB25_8;
$L__BB25_9:
	setp.eq.s32 	%p13, %r4, 0;
	@%p13 bra 	$L__BB25_19;
	add.s32 	%r55, %r4, -1;
	setp.lt.u32 	%p14, %r55, 7;
	@%p14 bra 	$L__BB25_12;
	add.s32 	%r56, %r69, %r15;
	mul.wide.s32 	%rd40, %r56, 4;
	add.s64 	%rd41, %rd2, %rd40;
	ld.global.f32 	%f69, [%rd41];
	add.s32 	%r57, %r69, %r12;
	mul.wide.s32 	%rd42, %r57, 4;
	add.s64 	%rd43, %rd1, %rd42;
	ld.global.f32 	%f70, [%rd43];
	sub.f32 	%f71, %f70, %f69;
	st.global.f32 	[%rd43], %f71;
	ld.global.f32 	%f72, [%rd41+4];
	ld.global.f32 	%f73, [%rd43+4];
	sub.f32 	%f74, %f73, %f72;
	st.global.f32 	[%rd43+4], %f74;
	ld.global.f32 	%f75, [%rd41+8];
	ld.global.f32 	%f76, [%rd43+8];
	sub.f32 	%f77, %f76, %f75;
	st.global.f32 	[%rd43+8], %f77;
	ld.global.f32 	%f78, [%rd41+12];
	ld.global.f32 	%f79, [%rd43+12];
	sub.f32 	%f80, %f79, %f78;
	st.global.f32 	[%rd43+12], %f80;
	ld.global.f32 	%f81, [%rd41+16];
	ld.global.f32 	%f82, [%rd43+16];
	sub.f32 	%f83, %f82, %f81;
	st.global.f32 	[%rd43+16], %f83;
	ld.global.f32 	%f84, [%rd41+20];
	ld.global.f32 	%f85, [%rd43+20];
	sub.f32 	%f86, %f85, %f84;
	st.global.f32 	[%rd43+20], %f86;
	ld.global.f32 	%f87, [%rd41+24];
	ld.global.f32 	%f88, [%rd43+24];
	sub.f32 	%f89, %f88, %f87;
	st.global.f32 	[%rd43+24], %f89;
	ld.global.f32 	%f90, [%rd41+28];
	ld.global.f32 	%f91, [%rd43+28];
	sub.f32 	%f92, %f91, %f90;
	st.global.f32 	[%rd43+28], %f92;
	add.s32 	%r69, %r69, 8;
$L__BB25_12:
	setp.eq.s32 	%p15, %r5, 0;
	@%p15 bra 	$L__BB25_19;
	add.s32 	%r58, %r5, -1;
	setp.lt.u32 	%p16, %r58, 3;
	@%p16 bra 	$L__BB25_15;
	add.s32 	%r59, %r69, %r15;
	mul.wide.s32 	%rd44, %r59, 4;
	add.s64 	%rd45, %rd2, %rd44;
	ld.global.f32 	%f93, [%rd45];
	add.s32 	%r60, %r69, %r12;
	mul.wide.s32 	%rd46, %r60, 4;
	add.s64 	%rd47, %rd1, %rd46;
	ld.global.f32 	%f94, [%rd47];
	sub.f32 	%f95, %f94, %f93;
	st.global.f32 	[%rd47], %f95;
	ld.global.f32 	%f96, [%rd45+4];
	ld.global.f32 	%f97, [%rd47+4];
	sub.f32 	%f98, %f97, %f96;
	st.global.f32 	[%rd47+4], %f98;
	ld.global.f32 	%f99, [%rd45+8];
	ld.global.f32 	%f100, [%rd47+8];
	sub.f32 	%f101, %f100, %f99;
	st.global.f32 	[%rd47+8], %f101;
	ld.global.f32 	%f102, [%rd45+12];
	ld.global.f32 	%f103, [%rd47+12];
	sub.f32 	%f104, %f103, %f102;
	st.global.f32 	[%rd47+12], %f104;
	add.s32 	%r69, %r69, 4;
$L__BB25_15:
	setp.eq.s32 	%p17, %r7, 0;
	@%p17 bra 	$L__BB25_19;
	setp.eq.s32 	%p18, %r7, 1;
	add.s32 	%r61, %r69, %r15;
	mul.wide.s32 	%rd48, %r61, 4;
	add.s64 	%rd9, %rd2, %rd48;
	ld.global.f32 	%f105, [%rd9];
	add.s32 	%r62, %r69, %r12;
	mul.wide.s32 	%rd49, %r62, 4;
	add.s64 	%rd10, %rd1, %rd49;
	ld.global.f32 	%f106, [%rd10];
	sub.f32 	%f107, %f106, %f105;
	st.global.f32 	[%rd10], %f107;
	@%p18 bra 	$L__BB25_19;
	setp.eq.s32 	%p19, %r7, 2;
	ld.global.f32 	%f108, [%rd9+4];
	ld.global.f32 	%f109, [%rd10+4];
	sub.f32 	%f110, %f109, %f108;
	st.global.f32 	[%rd10+4], %f110;
	@%p19 bra 	$L__BB25_19;
	ld.global.f32 	%f111, [%rd9+8];
	ld.global.f32 	%f112, [%rd10+8];
	sub.f32 	%f113, %f112, %f111;
	st.global.f32 	[%rd10+8], %f113;
$L__BB25_19:
	add.s32 	%r64, %r64, 1;
	setp.eq.s32 	%p20, %r64, %r11;
	@%p20 bra 	$L__BB25_4;
	bra.uni 	$L__BB25_6;
$L__BB25_20:
	cvt.s64.s32 	%rd11, %r63;
	mul.wide.s32 	%rd20, %r63, 4;
	add.s64 	%rd21, %rd5, %rd20;
	ld.global.u32 	%r30, [%rd21];
	ld.global.u32 	%r31, [%rd21+4];
	sub.s32 	%r32, %r31, %r30;
	setp.lt.s32 	%p3, %r32, 1;
	@%p3 bra 	$L__BB25_28;
	shl.b64 	%rd22, %rd11, 2;
	add.s64 	%rd23, %rd6, %rd22;
	ld.global.u32 	%r45, [%rd23];
	mul.wide.s32 	%rd24, %r45, 4;
	add.s64 	%rd12, %rd3, %rd24;
	and.b32  	%r33, %r32, 3;
	sub.s32 	%r46, %r30, %r31;
	setp.gt.u32 	%p4, %r46, -4;
	mov.b32 	%r73, 0;
	@%p4 bra 	$L__BB25_24;
	and.b32  	%r73, %r32, 2147483644;
	ld.global.f32 	%f114, [%rd12];
	mov.b32 	%r72, 0;
$L__BB25_23:
	add.s32 	%r48, %r72, %r30;
	mul.wide.s32 	%rd25, %r48, 4;
	add.s64 	%rd26, %rd4, %rd25;
	ld.global.f32 	%f6, [%rd26];
	cvt.f64.f32 	%fd1, %f6;
	cvt.f64.f32 	%fd2, %f114;
	fma.rn.f64 	%fd3, %fd1, 0d3FE0000000000000, %fd2;
	cvt.rn.f32.f64 	%f7, %fd3;
	st.global.f32 	[%rd12], %f7;
	ld.global.f32 	%f8, [%rd26+4];
	cvt.f64.f32 	%fd4, %f8;
	cvt.f64.f32 	%fd5, %f7;
	fma.rn.f64 	%fd6, %fd4, 0d3FE0000000000000, %fd5;
	cvt.rn.f32.f64 	%f9, %fd6;
	st.global.f32 	[%rd12], %f9;
	ld.global.f32 	%f10, [%rd26+8];
	cvt.f64.f32 	%fd7, %f10;
	cvt.f64.f32 	%fd8, %f9;
	fma.rn.f64 	%fd9, %fd7, 0d3FE0000000000000, %fd8;
	cvt.rn.f32.f64 	%f11, %fd9;
	st.global.f32 	[%rd12], %f11;
	ld.global.f32 	%f12, [%rd26+12];
	cvt.f64.f32 	%fd10, %f12;
	cvt.f64.f32 	%fd11, %f11;
	fma.rn.f64 	%fd12, %fd10, 0d3FE0000000000000, %fd11;
	cvt.rn.f32.f64 	%f114, %fd12;
	st.global.f32 	[%rd12], %f114;
	add.s32 	%r72, %r72, 4;
	setp.ne.s32 	%p5, %r72, %r73;
	@%p5 bra 	$L__BB25_23;
$L__BB25_24:
	setp.eq.s32 	%p6, %r33, 0;
	@%p6 bra 	$L__BB25_28;
	add.s32 	%r49, %r73, %r30;
	mul.wide.s32 	%rd27, %r49, 4;
	add.s64 	%rd13, %rd4, %rd27;
	ld.global.f32 	%f13, [%rd13];
	cvt.f64.f32 	%fd13, %f13;
	ld.global.f32 	%f14, [%rd12];
	cvt.f64.f32 	%fd14, %f14;
	fma.rn.f64 	%fd15, %fd13, 0d3FE0000000000000, %fd14;
	cvt.rn.f32.f64 	%f4, %fd15;
	st.global.f32 	[%rd12], %f4;
	setp.eq.s32 	%p7, %r33, 1;
	@%p7 bra 	$L__BB25_28;
	ld.global.f32 	%f15, [%rd13+4];
	cvt.f64.f32 	%fd16, %f15;
	cvt.f64.f32 	%fd17, %f4;
	fma.rn.f64 	%fd18, %fd16, 0d3FE0000000000000, %fd17;
	cvt.rn.f32.f64 	%f5, %fd18;
	st.global.f32 	[%rd12], %f5;
	setp.eq.s32 	%p8, %r33, 2;
	@%p8 bra 	$L__BB25_28;
	ld.global.f32 	%f16, [%rd13+8];
	cvt.f64.f32 	%fd19, %f16;
	cvt.f64.f32 	%fd20, %f5;
	fma.rn.f64 	%fd21, %fd19, 0d3FE0000000000000, %fd20;
	cvt.rn.f32.f64 	%f17, %fd21;
	st.global.f32 	[%rd12], %f17;
$L__BB25_28:
	add.s32 	%r63, %r63, %r3;
	setp.lt.s32 	%p9, %r63, %r39;
	@%p9 bra 	$L__BB25_20;
$L__BB25_29:
	ret;

}
	// .globl	_Z38gpuKernelNeighborAtomPairDecompositionIdEvPT_S1_S1_S1_PiS2_S2_ii
.visible .entry _Z38gpuKernelNeighborAtomPairDecompositionIdEvPT_S1_S1_S1_PiS2_S2_ii(
	.param .u64 .ptr .align 1 _Z38gpuKernelNeighborAtomPairDecompositionIdEvPT_S1_S1_S1_PiS2_S2_ii_param_0,
	.param .u64 .ptr .align 1 _Z38gpuKernelNeighborAtomPairDecompositionIdEvPT_S1_S1_S1_PiS2_S2_ii_param_1,
	.param .u64 .ptr .align 1 _Z38gpuKernelNeighborAtomPairDecompositionIdEvPT_S1_S1_S1_PiS2_S2_ii_param_2,
	.param .u64 .ptr .align 1 _Z38gpuKernelNeighborAtomPairDecompositionIdEvPT_S1_S1_S1_PiS2_S2_ii_param_3,
	.param .u64 .ptr .align 1 _Z38gpuKernelNeighborAtomPairDecompositionIdEvPT_S1_S1_S1_PiS2_S2_ii_param_4,
	.param .u64 .ptr .align 1 _Z38gpuKernelNeighborAtomPairDecompositionIdEvPT_S1_S1_S1_PiS2_S2_ii_param_5,
	.param .u64 .ptr .align 1 _Z38gpuKernelNeighborAtomPairDecompositionIdEvPT_S1_S1_S1_PiS2_S2_ii_param_6,
	.param .u32 _Z38gpuKernelNeighborAtomPairDecompositionIdEvPT_S1_S1_S1_PiS2_S2_ii_param_7,
	.param .u32 _Z38gpuKernelNeighborAtomPairDecompositionIdEvPT_S1_S1_S1_PiS2_S2_ii_param_8
)
{
	.reg .pred 	%p<22>;
	.reg .b32 	%r<81>;
	.reg .b64 	%rd<67>;
	.reg .b64 	%fd<115>;

	ld.param.u64 	%rd15, [_Z38gpuKernelNeighborAtomPairDecompositionIdEvPT_S1_S1_S1_PiS2_S2_ii_param_0];
	ld.param.u64 	%rd16, [_Z38gpuKernelNeighborAtomPairDecompositionIdEvPT_S1_S1_S1_PiS2_S2_ii_param_1];
	ld.param.u64 	%rd17, [_Z38gpuKernelNeighborAtomPairDecompositionIdEvPT_S1_S1_S1_PiS2_S2_ii_param_2];
	ld.param.u64 	%rd18, [_Z38gpuKernelNeighborAtomPairDecompositionIdEvPT_S1_S1_S1_PiS2_S2_ii_param_3];
	ld.param.u64 	%rd19, [_Z38gpuKernelNeighborAtomPairDecompositionIdEvPT_S1_S1_S1_PiS2_S2_ii_param_4];
	ld.param.u64 	%rd20, [_Z38gpuKernelNeighborAtomPairDecompositionIdEvPT_S1_S1_S1_PiS2_S2_ii_param_5];
	ld.param.u64 	%rd21, [_Z38gpuKernelNeighborAtomPairDecompositionIdEvPT_S1_S1_S1_PiS2_S2_ii_param_6];
	ld.param.u32 	%r39, [_Z38gpuKernelNeighborAtomPairDecompositionIdEvPT_S1_S1_S1_PiS2_S2_ii_param_7];
	ld.param.u32 	%r40, [_Z38gpuKernelNeighborAtomPairDecompositionIdEvPT_S1_S1_S1_PiS2_S2_ii_param_8];
	cvta.to.global.u64 	%rd1, %rd16;
	cvta.to.global.u64 	%rd2, %rd18;
	cvta.to.global.u64 	%rd3, %rd15;
	cvta.to.global.u64 	%rd4, %rd17;
	cvta.to.global.u64 	%rd5, %rd21;
	cvta.to.global.u64 	%rd6, %rd20;
	cvta.to.global.u64 	%rd7, %rd19;
	mov.u32 	%r41, %tid.x;
	mov.u32 	%r42, %ctaid.x;
	mov.u32 	%r1, %ntid.x;
	mad.lo.s32 	%r70, %r42, %r1, %r41;
	setp.ge.s32 	%p1, %r70, %r39;
	@%p1 bra 	$L__BB26_29;
	setp.gt.s32 	%p2, %r40, 0;
	mov.u32 	%r43, %nctaid.x;
	mul.lo.s32 	%r3, %r1, %r43;
	@%p2 bra 	$L__BB26_2;
	bra.uni 	$L__BB26_20;
$L__BB26_2:
	and.b32  	%r4, %r40, 15;
	and.b32  	%r5, %r40, 7;
	and.b32  	%r6, %r40, 2147483632;
	and.b32  	%r7, %r40, 3;
	neg.s32 	%r8, %r6;
	add.s64 	%rd8, %rd2, 64;
	add.s64 	%rd9, %rd1, 64;
$L__BB26_3:
	mul.wide.s32 	%rd44, %r70, 4;
	add.s64 	%rd45, %rd7, %rd44;
	ld.global.u32 	%r10, [%rd45];
	add.s64 	%rd46, %rd6, %rd44;
	ld.global.u32 	%r11, [%rd46];
	ld.global.u32 	%r57, [%rd46+4];
	sub.s32 	%r12, %r57, %r11;
	mul.lo.s32 	%r13, %r10, %r40;
	setp.gt.s32 	%p10, %r12, 0;
	@%p10 bra 	$L__BB26_5;
$L__BB26_4:
	add.s32 	%r70, %r70, %r3;
	setp.lt.s32 	%p21, %r70, %r39;
	@%p21 bra 	$L__BB26_3;
	bra.uni 	$L__BB26_29;
$L__BB26_5:
	mov.b32 	%r71, 0;
$L__BB26_6:
	setp.lt.u32 	%p11, %r40, 16;
	add.s32 	%r60, %r71, %r11;
	mul.wide.s32 	%rd47, %r60, 4;
	add.s64 	%rd48, %rd5, %rd47;
	ld.global.u32 	%r61, [%rd48];
	mul.lo.s32 	%r16, %r61, %r40;
	mul.wide.s32 	%rd49, %r61, 8;
	add.s64 	%rd50, %rd4, %rd49;
	ld.global.f64 	%fd18, [%rd50];
	mul.wide.s32 	%rd51, %r10, 8;
	add.s64 	%rd52, %rd3, %rd51;
	ld.global.f64 	%fd19, [%rd52];
	fma.rn.f64 	%fd20, %fd18, 0d3FE0000000000000, %fd19;
	st.global.f64 	[%rd52], %fd20;
	mov.b32 	%r76, 0;
	@%p11 bra 	$L__BB26_9;
	mov.u32 	%r72, %r13;
	mov.u32 	%r73, %r16;
	mov.u32 	%r74, %r8;
$L__BB26_8:
	.pragma "nounroll";
	mul.wide.s32 	%rd53, %r73, 8;
	add.s64 	%rd54, %rd8, %rd53;
	mul.wide.s32 	%rd55, %r72, 8;
	add.s64 	%rd56, %rd9, %rd55;
	ld.global.f64 	%fd21, [%rd54+-64];
	ld.global.f64 	%fd22, [%rd56+-64];
	add.f64 	%fd23, %fd21, %fd22;
	st.global.f64 	[%rd56+-64], %fd23;
	ld.global.f64 	%fd24, [%rd54+-56];
	ld.global.f64 	%fd25, [%rd56+-56];
	add.f64 	%fd26, %fd24, %fd25;
	st.global.f64 	[%rd56+-56], %fd26;
	ld.global.f64 	%fd27, [%rd54+-48];
	ld.global.f64 	%fd28, [%rd56+-48];
	add.f64 	%fd29, %fd27, %fd28;
	st.global.f64 	[%rd56+-48], %fd29;
	ld.global.f64 	%fd30, [%rd54+-40];
	ld.global.f64 	%fd31, [%rd56+-40];
	add.f64 	%fd32, %fd30, %fd31;
	st.global.f64 	[%rd56+-40], %fd32;
	ld.global.f64 	%fd33, [%rd54+-32];
	ld.global.f64 	%fd34, [%rd56+-32];
	add.f64 	%fd35, %fd33, %fd34;
	st.global.f64 	[%rd56+-32], %fd35;
	ld.global.f64 	%fd36, [%rd54+-24];
	ld.global.f64 	%fd37, [%rd56+-24];
	add.f64 	%fd38, %fd36, %fd37;
	st.global.f64 	[%rd56+-24], %fd38;
	ld.global.f64 	%fd39, [%rd54+-16];
	ld.global.f64 	%fd40, [%rd56+-16];
	add.f64 	%fd41, %fd39, %fd40;
	st.global.f64 	[%rd56+-16], %fd41;
	ld.global.f64 	%fd42, [%rd54+-8];
	ld.global.f64 	%fd43, [%rd56+-8];
	add.f64 	%fd44, %fd42, %fd43;
	st.global.f64 	[%rd56+-8], %fd44;
	ld.global.f64 	%fd45, [%rd54];
	ld.global.f64 	%fd46, [%rd56];
	add.f64 	%fd47, %fd45, %fd46;
	st.global.f64 	[%rd56], %fd47;
	ld.global.f64 	%fd48, [%rd54+8];
	ld.global.f64 	%fd49, [%rd56+8];
	add.f64 	%fd50, %fd48, %fd49;
	st.global.f64 	[%rd56+8], %fd50;
	ld.global.f64 	%fd51, [%rd54+16];
	ld.global.f64 	%fd52, [%rd56+16];
	add.f64 	%fd53, %fd51, %fd52;
	st.global.f64 	[%rd56+16], %fd53;
	ld.global.f64 	%fd54, [%rd54+24];
	ld.global.f64 	%fd55, [%rd56+24];
	add.f64 	%fd56, %fd54, %fd55;
	st.global.f64 	[%rd56+24], %fd56;
	ld.global.f64 	%fd57, [%rd54+32];
	ld.global.f64 	%fd58, [%rd56+32];
	add.f64 	%fd59, %fd57, %fd58;
	st.global.f64 	[%rd56+32], %fd59;
	ld.global.f64 	%fd60, [%rd54+40];
	ld.global.f64 	%fd61, [%rd56+40];
	add.f64 	%fd62, %fd60, %fd61;
	st.global.f64 	[%rd56+40], %fd62;
	ld.global.f64 	%fd63, [%rd54+48];
	ld.global.f64 	%fd64, [%rd56+48];
	add.f64 	%fd65, %fd63, %fd64;
	st.global.f64 	[%rd56+48], %fd65;
	ld.global.f64 	%fd66, [%rd54+56];
	ld.global.f64 	%fd67, [%rd56+56];
	add.f64 	%fd68, %fd66, %fd67;
	st.global.f64 	[%rd56+56], %fd68;
	add.s32 	%r74, %r74, 16;
	add.s32 	%r73, %r73, 16;
	add.s32 	%r72, %r72, 16;
	setp.ne.s32 	%p12, %r74, 0;
	mov.u32 	%r76, %r6;
	@%p12 bra 	$L__BB26_8;
$L__BB26_9:
	setp.eq.s32 	%p13, %r4, 0;
	@%p13 bra 	$L__BB26_19;
	add.s32 	%r62, %r4, -1;
	setp.lt.u32 	%p14, %r62, 7;
	@%p14 bra 	$L__BB26_12;
	add.s32 	%r63, %r76, %r16;
	mul.wide.s32 	%rd57, %r63, 8;
	add.s64 	%rd58, %rd2, %rd57;
	ld.global.f64 	%fd69, [%rd58];
	add.s32 	%r64, %r76, %r13;
	mul.wide.s32 	%rd59, %r64, 8;
	add.s64 	%rd60, %rd1, %rd59;
	ld.global.f64 	%fd70, [%rd60];
	add.f64 	%fd71, %fd69, %fd70;
	st.global.f64 	[%rd60], %fd71;
	ld.global.f64 	%fd72, [%rd58+8];
	ld.global.f64 	%fd73, [%rd60+8];
	add.f64 	%fd74, %fd72, %fd73;
	st.global.f64 	[%rd60+8], %fd74;
	ld.global.f64 	%fd75, [%rd58+16];
	ld.global.f64 	%fd76, [%rd60+16];
	add.f64 	%fd77, %fd75, %fd76;
	st.global.f64 	[%rd60+16], %fd77;
	ld.global.f64 	%fd78, [%rd58+24];
	ld.global.f64 	%fd79, [%rd60+24];
	add.f64 	%fd80, %fd78, %fd79;
	st.global.f64 	[%rd60+24], %fd80;
	ld.global.f64 	%fd81, [%rd58+32];
	ld.global.f64 	%fd82, [%rd60+32];
	add.f64 	%fd83, %fd81, %fd82;
	st.global.f64 	[%rd60+32], %fd83;
	ld.global.f64 	%fd84, [%rd58+40];
	ld.global.f64 	%fd85, [%rd60+40];
	add.f64 	%fd86, %fd84, %fd85;
	st.global.f64 	[%rd60+40], %fd86;
	ld.global.f64 	%fd87, [%rd58+48];
	ld.global.f64 	%fd88, [%rd60+48];
	add.f64 	%fd89, %fd87, %fd88;
	st.global.f64 	[%rd60+48], %fd89;
	ld.global.f64 	%fd90, [%rd58+56];
	ld.global.f64 	%fd91, [%rd60+56];
	add.f64 	%fd92, %fd90, %fd91;
	st.global.f64 	[%rd60+56], %fd92;
	add.s32 	%r76, %r76, 8;
$L__BB26_12:
	setp.eq.s32 	%p15, %r5, 0;
	@%p15 bra 	$L__BB26_19;
	add.s32 	%r65, %r5, -1;
	setp.lt.u32 	%p16, %r65, 3;
	@%p16 bra 	$L__BB26_15;
	add.s32 	%r66, %r76, %r16;
	mul.wide.s32 	%rd61, %r66, 8;
	add.s64 	%rd62, %rd2, %rd61;
	ld.global.f64 	%fd93, [%rd62];
	add.s32 	%r67, %r76, %r13;
	mul.wide.s32 	%rd63, %r67, 8;
	add.s64 	%rd64, %rd1, %rd63;
	ld.global.f64 	%fd94, [%rd64];
	add.f64 	%fd95, %fd93, %fd94;
	st.global.f64 	[%rd64], %fd95;
	ld.global.f64 	%fd96, [%rd62+8];
	ld.global.f64 	%fd97, [%rd64+8];
	add.f64 	%fd98, %fd96, %fd97;
	st.global.f64 	[%rd64+8], %fd98;
	ld.global.f64 	%fd99, [%rd62+16];
	ld.global.f64 	%fd100, [%rd64+16];
	add.f64 	%fd101, %fd99, %fd100;
	st.global.f64 	[%rd64+16], %fd101;
	ld.global.f64 	%fd102, [%rd62+24];
	ld.global.f64 	%fd103, [%rd64+24];
	add.f64 	%fd104, %fd102, %fd103;
	st.global.f64 	[%rd64+24], %fd104;
	add.s32 	%r76, %r76, 4;
$L__BB26_15:
	setp.eq.s32 	%p17, %r7, 0;
	@%p17 bra 	$L__BB26_19;
	setp.eq.s32 	%p18, %r7, 1;
	add.s32 	%r68, %r76, %r16;
	mul.wide.s32 	%rd65, %r68, 8;
	add.s64 	%rd10, %rd2, %rd65;
	ld.global.f64 	%fd105, [%rd10];
	add.s32 	%r69, %r76, %r13;
	mul.wide.s32 	%rd66, %r69, 8;
	add.s64 	%rd11, %rd1, %rd66;
	ld.global.f64 	%fd106, [%rd11];
	add.f64 	%fd107, %fd105, %fd106;
	st.global.f64 	[%rd11], %fd107;
	@%p18 bra 	$L__BB26_19;
	setp.eq.s32 	%p19, %r7, 2;
	ld.global.f64 	%fd108, [%rd10+8];
	ld.global.f64 	%fd109, [%rd11+8];
	add.f64 	%fd110, %fd108, %fd109;
	st.global.f64 	[%rd11+8], %fd110;
	@%p19 bra 	$L__BB26_19;
	ld.global.f64 	%fd111, [%rd10+16];
	ld.global.f64 	%fd112, [%rd11+16];
	add.f64 	%fd113, %fd111, %fd112;
	st.global.f64 	[%rd11+16], %fd113;
$L__BB26_19:
	add.s32 	%r71, %r71, 1;
	setp.eq.s32 	%p20, %r71, %r12;
	@%p20 bra 	$L__BB26_4;
	bra.uni 	$L__BB26_6;
$L__BB26_20:
	cvt.s64.s32 	%rd12, %r70;
	mul.wide.s32 	%rd22, %r70, 4;
	add.s64 	%rd23, %rd6, %rd22;
	ld.global.u32 	%r30, [%rd23];
	ld.global.u32 	%r31, [%rd23+4];
	sub.s32 	%r32, %r31, %r30;
	setp.lt.s32 	%p3, %r32, 1;
	@%p3 bra 	$L__BB26_28;
	shl.b64 	%rd24, %rd12, 2;
	add.s64 	%rd25, %rd7, %rd24;
	ld.global.u32 	%r45, [%rd25];
	mul.wide.s32 	%rd26, %r45, 8;
	add.s64 	%rd13, %rd3, %rd26;
	and.b32  	%r33, %r32, 3;
	sub.s32 	%r46, %r30, %r31;
	setp.gt.u32 	%p4, %r46, -4;
	mov.b32 	%r80, 0;
	@%p4 bra 	$L__BB26_24;
	and.b32  	%r80, %r32, 2147483644;
	ld.global.f64 	%fd114, [%rd13];
	mov.b32 	%r79, 0;
$L__BB26_23:
	add.s32 	%r48, %r79, %r30;
	mul.wide.s32 	%rd27, %r48, 4;
	add.s64 	%rd28, %rd5, %rd27;
	ld.global.u32 	%r49, [%rd28];
	mul.wide.s32 	%rd29, %r49, 8;
	add.s64 	%rd30, %rd4, %rd29;
	ld.global.f64 	%fd6, [%rd30];
	fma.rn.f64 	%fd7, %fd6, 0d3FE0000000000000, %fd114;
	st.global.f64 	[%rd13], %fd7;
	ld.global.u32 	%r50, [%rd28+4];
	mul.wide.s32 	%rd31, %r50, 8;
	add.s64 	%rd32, %rd4, %rd31;
	ld.global.f64 	%fd8, [%rd32];
	fma.rn.f64 	%fd9, %fd8, 0d3FE0000000000000, %fd7;
	st.global.f64 	[%rd13], %fd9;
	ld.global.u32 	%r51, [%rd28+8];
	mul.wide.s32 	%rd33, %r51, 8;
	add.s64 	%rd34, %rd4, %rd33;
	ld.global.f64 	%fd10, [%rd34];
	fma.rn.f64 	%fd11, %fd10, 0d3FE0000000000000, %fd9;
	st.global.f64 	[%rd13], %fd11;
	ld.global.u32 	%r52, [%rd28+12];
	mul.wide.s32 	%rd35, %r52, 8;
	add.s64 	%rd36, %rd4, %rd35;
	ld.global.f64 	%fd12, [%rd36];
	fma.rn.f64 	%fd114, %fd12, 0d3FE0000000000000, %fd11;
	st.global.f64 	[%rd13], %fd114;
	add.s32 	%r79, %r79, 4;
	setp.ne.s32 	%p5, %r79, %r80;
	@%p5 bra 	$L__BB26_23;
$L__BB26_24:
	setp.eq.s32 	%p6, %r33, 0;
	@%p6 bra 	$L__BB26_28;
	add.s32 	%r53, %r80, %r30;
	mul.wide.s32 	%rd37, %r53, 4;
	add.s64 	%rd14, %rd5, %rd37;
	ld.global.u32 	%r54, [%rd14];
	mul.wide.s32 	%rd38, %r54, 8;
	add.s64 	%rd39, %rd4, %rd38;
	ld.global.f64 	%fd13, [%rd39];
	ld.global.f64 	%fd14, [%rd13];
	fma.rn.f64 	%fd4, %fd13, 0d3FE0000000000000, %fd14;
	st.global.f64 	[%rd13], %fd4;
	setp.eq.s32 	%p7, %r33, 1;
	@%p7 bra 	$L__BB26_28;
	ld.global.u32 	%r55, [%rd14+4];
	mul.wide.s32 	%rd40, %r55, 8;
	add.s64 	%rd41, %rd4, %rd40;
	ld.global.f64 	%fd15, [%rd41];
	fma.rn.f64 	%fd5, %fd15, 0d3FE0000000000000, %fd4;
	st.global.f64 	[%rd13], %fd5;
	setp.eq.s32 	%p8, %r33, 2;
	@%p8 bra 	$L__BB26_28;
	ld.global.u32 	%r56, [%rd14+8];
	mul.wide.s32 	%rd42, %r56, 8;
	add.s64 	%rd43, %rd4, %rd42;
	ld.global.f64 	%fd16, [%rd43];
	fma.rn.f64 	%fd17, %fd16, 0d3FE0000000000000, %fd5;
	st.global.f64 	[%rd13], %fd17;
$L__BB26_28:
	add.s32 	%r70, %r70, %r3;
	setp.lt.s32 	%p9, %r70, %r39;
	@%p9 bra 	$L__BB26_20;
$L__BB26_29:
	ret;

}
	// .globl	_Z38gpuKernelNeighborAtomPairDecompositionIfEvPT_S1_S1_S1_PiS2_S2_ii
.visible .entry _Z38gpuKernelNeighborAtomPairDecompositionIfEvPT_S1_S1_S1_PiS2_S2_ii(
	.param .u64 .ptr .align 1 _Z38gpuKernelNeighborAtomPairDecompositionIfEvPT_S1_S1_S1_PiS2_S2_ii_param_0,
	.param .u64 .ptr .align 1 _Z38gpuKernelNeighborAtomPairDecompositionIfEvPT_S1_S1_S1_PiS2_S2_ii_param_1,
	.param .u64 .ptr .align 1 _Z38gpuKernelNeighborAtomPairDecompositionIfEvPT_S1_S1_S1_PiS2_S2_ii_param_2,
	.param .u64 .ptr .align 1 _Z38gpuKernelNeighborAtomPairDecompositionIfEvPT_S1_S1_S1_PiS2_S2_ii_param_3,
	.param .u64 .ptr .align 1 _Z38gpuKernelNeighborAtomPairDecompositionIfEvPT_S1_S1_S1_PiS2_S2_ii_param_4,
	.param .u64 .ptr .align 1 _Z38gpuKernelNeighborAtomPairDecompositionIfEvPT_S1_S1_S1_PiS2_S2_ii_param_5,
	.param .u64 .ptr .align 1 _Z38gpuKernelNeighborAtomPairDecompositionIfEvPT_S1_S1_S1_PiS2_S2_ii_param_6,
	.param .u32 _Z38gpuKernelNeighborAtomPairDecompositionIfEvPT_S1_S1_S1_PiS2_S2_ii_param_7,
	.param .u32 _Z38gpuKernelNeighborAtomPairDecompositionIfEvPT_S1_S1_S1_PiS2_S2_ii_param_8
)
{
	.reg .pred 	%p<22>;
	.reg .b32 	%r<82>;
	.reg .b32 	%f<115>;
	.reg .b64 	%rd<71>;
	.reg .b64 	%fd<25>;

	ld.param.u64 	%rd15, [_Z38gpuKernelNeighborAtomPairDecompositionIfEvPT_S1_S1_S1_PiS2_S2_ii_param_0];
	ld.param.u64 	%rd17, [_Z38gpuKernelNeighborAtomPairDecompositionIfEvPT_S1_S1_S1_PiS2_S2_ii_param_1];
	ld.param.u64 	%rd18, [_Z38gpuKernelNeighborAtomPairDecompositionIfEvPT_S1_S1_S1_PiS2_S2_ii_param_2];
	ld.param.u64 	%rd19, [_Z38gpuKernelNeighborAtomPairDecompositionIfEvPT_S1_S1_S1_PiS2_S2_ii_param_3];
	ld.param.u64 	%rd20, [_Z38gpuKernelNeighborAtomPairDecompositionIfEvPT_S1_S1_S1_PiS2_S2_ii_param_4];
	ld.param.u64 	%rd16, [_Z38gpuKernelNeighborAtomPairDecompositionIfEvPT_S1_S1_S1_PiS2_S2_ii_param_5];
	ld.param.u64 	%rd21, [_Z38gpuKernelNeighborAtomPairDecompositionIfEvPT_S1_S1_S1_PiS2_S2_ii_param_6];
	ld.param.u32 	%r39, [_Z38gpuKernelNeighborAtomPairDecompositionIfEvPT_S1_S1_S1_PiS2_S2_ii_param_7];
	ld.param.u32 	%r40, [_Z38gpuKernelNeighborAtomPairDecompositionIfEvPT_S1_S1_S1_PiS2_S2_ii_param_8];
	cvta.to.global.u64 	%rd1, %rd17;
	cvta.to.global.u64 	%rd2, %rd19;
	cvta.to.global.u64 	%rd3, %rd15;
	cvta.to.global.u64 	%rd4, %rd18;
	cvta.to.global.u64 	%rd5, %rd21;
	cvta.to.global.u64 	%rd6, %rd16;
	cvta.to.global.u64 	%rd7, %rd20;
	mov.u32 	%r41, %tid.x;
	mov.u32 	%r42, %ctaid.x;
	mov.u32 	%r1, %ntid.x;
	mad.lo.s32 	%r71, %r42, %r1, %r41;
	setp.ge.s32 	%p1, %r71, %r39;
	@%p1 bra 	$L__BB27_29;
	setp.gt.s32 	%p2, %r40, 0;
	mov.u32 	%r43, %nctaid.x;
	mul.lo.s32 	%r3, %r1, %r43;
	@%p2 bra 	$L__BB27_2;
	bra.uni 	$L__BB27_20;
$L__BB27_2:
	and.b32  	%r4, %r40, 15;
	and.b32  	%r5, %r40, 7;
	and.b32  	%r6, %r40, 2147483632;
	and.b32  	%r7, %r40, 3;
	add.s64 	%rd8, %rd2, 32;
	add.s64 	%rd9, %rd1, 32;
$L__BB27_3:
	ld.param.u64 	%rd70, [_Z38gpuKernelNeighborAtomPairDecompositionIfEvPT_S1_S1_S1_PiS2_S2_ii_param_5];
	mul.wide.s32 	%rd44, %r71, 4;
	add.s64 	%rd45, %rd7, %rd44;
	ld.global.u32 	%r9, [%rd45];
	cvta.to.global.u64 	%rd46, %rd70;
	add.s64 	%rd47, %rd46, %rd44;
	ld.global.u32 	%r10, [%rd47];
	ld.global.u32 	%r57, [%rd47+4];
	sub.s32 	%r11, %r57, %r10;
	mul.lo.s32 	%r12, %r9, %r40;
	setp.gt.s32 	%p10, %r11, 0;
	@%p10 bra 	$L__BB27_5;
$L__BB27_4:
	add.s32 	%r71, %r71, %r3;
	setp.lt.s32 	%p21, %r71, %r39;
	@%p21 bra 	$L__BB27_3;
	bra.uni 	$L__BB27_29;
$L__BB27_5:
	mov.b32 	%r72, 0;
$L__BB27_6:
	ld.param.u64 	%rd69, [_Z38gpuKernelNeighborAtomPairDecompositionIfEvPT_S1_S1_S1_PiS2_S2_ii_param_0];
	setp.lt.u32 	%p11, %r40, 16;
	add.s32 	%r60, %r72, %r10;
	mul.wide.s32 	%rd48, %r60, 4;
	add.s64 	%rd49, %rd5, %rd48;
	ld.global.u32 	%r61, [%rd49];
	mul.lo.s32 	%r15, %r61, %r40;
	mul.wide.s32 	%rd50, %r61, 4;
	add.s64 	%rd51, %rd4, %rd50;
	ld.global.f32 	%f18, [%rd51];
	cvt.f64.f32 	%fd22, %f18;
	cvta.to.global.u64 	%rd52, %rd69;
	mul.wide.s32 	%rd53, %r9, 4;
	add.s64 	%rd54, %rd52, %rd53;
	ld.global.f32 	%f19, [%rd54];
	cvt.f64.f32 	%fd23, %f19;
	fma.rn.f64 	%fd24, %fd22, 0d3FE0000000000000, %fd23;
	cvt.rn.f32.f64 	%f20, %fd24;
	st.global.f32 	[%rd54], %f20;
	mov.b32 	%r77, 0;
	@%p11 bra 	$L__BB27_9;
	and.b32  	%r62, %r40, 2147483632;
	neg.s32 	%r75, %r62;
	mov.u32 	%r73, %r12;
	mov.u32 	%r74, %r15;
$L__BB27_8:
	.pragma "nounroll";
	mul.wide.s32 	%rd55, %r74, 4;
	add.s64 	%rd56, %rd8, %rd55;
	mul.wide.s32 	%rd57, %r73, 4;
	add.s64 	%rd58, %rd9, %rd57;
	ld.global.f32 	%f21, [%rd56+-32];
	ld.global.f32 	%f22, [%rd58+-32];
	add.f32 	%f23, %f21, %f22;
	st.global.f32 	[%rd58+-32], %f23;
	ld.global.f32 	%f24, [%rd56+-28];
	ld.global.f32 	%f25, [%rd58+-28];
	add.f32 	%f26, %f24, %f25;
	st.global.f32 	[%rd58+-28], %f26;
	ld.global.f32 	%f27, [%rd56+-24];
	ld.global.f32 	%f28, [%rd58+-24];
	add.f32 	%f29, %f27, %f28;
	st.global.f32 	[%rd58+-24], %f29;
	ld.global.f32 	%f30, [%rd56+-20];
	ld.global.f32 	%f31, [%rd58+-20];
	add.f32 	%f32, %f30, %f31;
	st.global.f32 	[%rd58+-20], %f32;
	ld.global.f32 	%f33, [%rd56+-16];
	ld.global.f32 	%f34, [%rd58+-16];
	add.f32 	%f35, %f33, %f34;
	st.global.f32 	[%rd58+-16], %f35;
	ld.global.f32 	%f36, [%rd56+-12];
	ld.global.f32 	%f37, [%rd58+-12];
	add.f32 	%f38, %f36, %f37;
	st.global.f32 	[%rd58+-12], %f38;
	ld.global.f32 	%f39, [%rd56+-8];
	ld.global.f32 	%f40, [%rd58+-8];
	add.f32 	%f41, %f39, %f40;
	st.global.f32 	[%rd58+-8], %f41;
	ld.global.f32 	%f42, [%rd56+-4];
	ld.global.f32 	%f43, [%rd58+-4];
	add.f32 	%f44, %f42, %f43;
	st.global.f32 	[%rd58+-4], %f44;
	ld.global.f32 	%f45, [%rd56];
	ld.global.f32 	%f46, [%rd58];
	add.f32 	%f47, %f45, %f46;
	st.global.f32 	[%rd58], %f47;
	ld.global.f32 	%f48, [%rd56+4];
	ld.global.f32 	%f49, [%rd58+4];
	add.f32 	%f50, %f48, %f49;
	st.global.f32 	[%rd58+4], %f50;
	ld.global.f32 	%f51, [%rd56+8];
	ld.global.f32 	%f52, [%rd58+8];
	add.f32 	%f53, %f51, %f52;
	st.global.f32 	[%rd58+8], %f53;
	ld.global.f32 	%f54, [%rd56+12];
	ld.global.f32 	%f55, [%rd58+12];
	add.f32 	%f56, %f54, %f55;
	st.global.f32 	[%rd58+12], %f56;
	ld.global.f32 	%f57, [%rd56+16];
	ld.global.f32 	%f58, [%rd58+16];
	add.f32 	%f59, %f57, %f58;
	st.global.f32 	[%rd58+16], %f59;
	ld.global.f32 	%f60, [%rd56+20];
	ld.global.f32 	%f61, [%rd58+20];
	add.f32 	%f62, %f60, %f61;
	st.global.f32 	[%rd58+20], %f62;
	ld.global.f32 	%f63, [%rd56+24];
	ld.global.f32 	%f64, [%rd58+24];
	add.f32 	%f65, %f63, %f64;
	st.global.f32 	[%rd58+24], %f65;
	ld.global.f32 	%f66, [%rd56+28];
	ld.global.f32 	%f67, [%rd58+28];
	add.f32 	%f68, %f66, %f67;
	st.global.f32 	[%rd58+28], %f68;
	add.s32 	%r75, %r75, 16;
	add.s32 	%r74, %r74, 16;
	add.s32 	%r73, %r73, 16;
	setp.ne.s32 	%p12, %r75, 0;
	mov.u32 	%r77, %r6;
	@%p12 bra 	$L__BB27_8;
$L__BB27_9:
	setp.eq.s32 	%p13, %r4, 0;
	@%p13 bra 	$L__BB27_19;
	add.s32 	%r63, %r4, -1;
	setp.lt.u32 	%p14, %r63, 7;
	@%p14 bra 	$L__BB27_12;
	add.s32 	%r64, %r77, %r15;
	mul.wide.s32 	%rd59, %r64, 4;
	add.s64 	%rd60, %rd2, %rd59;
	ld.global.f32 	%f69, [%rd60];
	add.s32 	%r65, %r77, %r12;
	mul.wide.s32 	%rd61, %r65, 4;
	add.s64 	%rd62, %rd1, %rd61;
	ld.global.f32 	%f70, [%rd62];
	add.f32 	%f71, %f69, %f70;
	st.global.f32 	[%rd62], %f71;
	ld.global.f32 	%f72, [%rd60+4];
	ld.global.f32 	%f73, [%rd62+4];
	add.f32 	%f74, %f72, %f73;
	st.global.f32 	[%rd62+4], %f74;
	ld.global.f32 	%f75, [%rd60+8];
	ld.global.f32 	%f76, [%rd62+8];
	add.f32 	%f77, %f75, %f76;
	st.global.f32 	[%rd62+8], %f77;
	ld.global.f32 	%f78, [%rd60+12];
	ld.global.f32 	%f79, [%rd62+12];
	add.f32 	%f80, %f78, %f79;
	st.global.f32 	[%rd62+12], %f80;
	ld.global.f32 	%f81, [%rd60+16];
	ld.global.f32 	%f82, [%rd62+16];
	add.f32 	%f83, %f81, %f82;
	st.global.f32 	[%rd62+16], %f83;
	ld.global.f32 	%f84, [%rd60+20];
	ld.global.f32 	%f85, [%rd62+20];
	add.f32 	%f86, %f84, %f85;
	st.global.f32 	[%rd62+20], %f86;
	ld.global.f32 	%f87, [%rd60+24];
	ld.global.f32 	%f88, [%rd62+24];
	add.f32 	%f89, %f87, %f88;
	st.global.f32 	[%rd62+24], %f89;
	ld.global.f32 	%f90, [%rd60+28];
	ld.global.f32 	%f91, [%rd62+28];
	add.f32 	%f92, %f90, %f91;
	st.global.f32 	[%rd62+28], %f92;
	add.s32 	%r77, %r77, 8;
$L__BB27_12:
	setp.eq.s32 	%p15, %r5, 0;
	@%p15 bra 	$L__BB27_19;
	add.s32 	%r66, %r5, -1;
	setp.lt.u32 	%p16, %r66, 3;
	@%p16 bra 	$L__BB27_15;
	add.s32 	%r67, %r77, %r15;
	mul.wide.s32 	%rd63, %r67, 4;
	add.s64 	%rd64, %rd2, %rd63;
	ld.global.f32 	%f93, [%rd64];
	add.s32 	%r68, %r77, %r12;
	mul.wide.s32 	%rd65, %r68, 4;
	add.s64 	%rd66, %rd1, %rd65;
	ld.global.f32 	%f94, [%rd66];
	add.f32 	%f95, %f93, %f94;
	st.global.f32 	[%rd66], %f95;
	ld.global.f32 	%f96, [%rd64+4];
	ld.global.f32 	%f97, [%rd66+4];
	add.f32 	%f98, %f96, %f97;
	st.global.f32 	[%rd66+4], %f98;
	ld.global.f32 	%f99, [%rd64+8];
	ld.global.f32 	%f100, [%rd66+8];
	add.f32 	%f101, %f99, %f100;
	st.global.f32 	[%rd66+8], %f101;
	ld.global.f32 	%f102, [%rd64+12];
	ld.global.f32 	%f103, [%rd66+12];
	add.f32 	%f104, %f102, %f103;
	st.global.f32 	[%rd66+12], %f104;
	add.s32 	%r77, %r77, 4;
$L__BB27_15:
	setp.eq.s32 	%p17, %r7, 0;
	@%p17 bra 	$L__BB27_19;
	setp.eq.s32 	%p18, %r7, 1;
	add.s32 	%r69, %r77, %r15;
	mul.wide.s32 	%rd67, %r69, 4;
	add.s64 	%rd10, %rd2, %rd67;
	ld.global.f32 	%f105, [%rd10];
	add.s32 	%r70, %r77, %r12;
	mul.wide.s32 	%rd68, %r70, 4;
	add.s64 	%rd11, %rd1, %rd68;
	ld.global.f32 	%f106, [%rd11];
	add.f32 	%f107, %f105, %f106;
	st.global.f32 	[%rd11], %f107;
	@%p18 bra 	$L__BB27_19;
	setp.eq.s32 	%p19, %r7, 2;
	ld.global.f32 	%f108, [%rd10+4];
	ld.global.f32 	%f109, [%rd11+4];
	add.f32 	%f110, %f108, %f109;
	st.global.f32 	[%rd11+4], %f110;
	@%p19 bra 	$L__BB27_19;
	ld.global.f32 	%f111, [%rd10+8];
	ld.global.f32 	%f112, [%rd11+8];
	add.f32 	%f113, %f111, %f112;
	st.global.f32 	[%rd11+8], %f113;
$L__BB27_19:
	add.s32 	%r72, %r72, 1;
	setp.eq.s32 	%p20, %r72, %r11;
	@%p20 bra 	$L__BB27_4;
	bra.uni 	$L__BB27_6;
$L__BB27_20:
	cvt.s64.s32 	%rd12, %r71;
	mul.wide.s32 	%rd22, %r71, 4;
	add.s64 	%rd23, %rd6, %rd22;
	ld.global.u32 	%r30, [%rd23];
	ld.global.u32 	%r31, [%rd23+4];
	sub.s32 	%r32, %r31, %r30;
	setp.lt.s32 	%p3, %r32, 1;
	@%p3 bra 	$L__BB27_28;
	shl.b64 	%rd24, %rd12, 2;
	add.s64 	%rd25, %rd7, %rd24;
	ld.global.u32 	%r45, [%rd25];
	mul.wide.s32 	%rd26, %r45, 4;
	add.s64 	%rd13, %rd3, %rd26;
	and.b32  	%r33, %r32, 3;
	sub.s32 	%r46, %r30, %r31;
	setp.gt.u32 	%p4, %r46, -4;
	mov.b32 	%r81, 0;
	@%p4 bra 	$L__BB27_24;
	and.b32  	%r81, %r32, 2147483644;
	ld.global.f32 	%f114, [%rd13];
	mov.b32 	%r80, 0;
$L__BB27_23:
	add.s32 	%r48, %r80, %r30;
	mul.wide.s32 	%rd27, %r48, 4;
	add.s64 	%rd28, %rd5, %rd27;
	ld.global.u32 	%r49, [%rd28];
	mul.wide.s32 	%rd29, %r49, 4;
	add.s64 	%rd30, %rd4, %rd29;
	ld.global.f32 	%f6, [%rd30];
	cvt.f64.f32 	%fd1, %f6;
	cvt.f64.f32 	%fd2, %f114;
	fma.rn.f64 	%fd3, %fd1, 0d3FE0000000000000, %fd2;
	cvt.rn.f32.f64 	%f7, %fd3;
	st.global.f32 	[%rd13], %f7;
	ld.global.u32 	%r50, [%rd28+4];
	mul.wide.s32 	%rd31, %r50, 4;
	add.s64 	%rd32, %rd4, %rd31;
	ld.global.f32 	%f8, [%rd32];
	cvt.f64.f32 	%fd4, %f8;
	cvt.f64.f32 	%fd5, %f7;
	fma.rn.f64 	%fd6, %fd4, 0d3FE0000000000000, %fd5;
	cvt.rn.f32.f64 	%f9, %fd6;
	st.global.f32 	[%rd13], %f9;
	ld.global.u32 	%r51, [%rd28+8];
	mul.wide.s32 	%rd33, %r51, 4;
	add.s64 	%rd34, %rd4, %rd33;
	ld.global.f32 	%f10, [%rd34];
	cvt.f64.f32 	%fd7, %f10;
	cvt.f64.f32 	%fd8, %f9;
	fma.rn.f64 	%fd9, %fd7, 0d3FE0000000000000, %fd8;
	cvt.rn.f32.f64 	%f11, %fd9;
	st.global.f32 	[%rd13], %f11;
	ld.global.u32 	%r52, [%rd28+12];
	mul.wide.s32 	%rd35, %r52, 4;
	add.s64 	%rd36, %rd4, %rd35;
	ld.global.f32 	%f12, [%rd36];
	cvt.f64.f32 	%fd10, %f12;
	cvt.f64.f32 	%fd11, %f11;
	fma.rn.f64 	%fd12, %fd10, 0d3FE0000000000000, %fd11;
	cvt.rn.f32.f64 	%f114, %fd12;
	st.global.f32 	[%rd13], %f114;
	add.s32 	%r80, %r80, 4;
	setp.ne.s32 	%p5, %r80, %r81;
	@%p5 bra 	$L__BB27_23;
$L__BB27_24:
	setp.eq.s32 	%p6, %r33, 0;
	@%p6 bra 	$L__BB27_28;
	add.s32 	%r53, %r81, %r30;
	mul.wide.s32 	%rd37, %r53, 4;
	add.s64 	%rd14, %rd5, %rd37;
	ld.global.u32 	%r54, [%rd14];
	mul.wide.s32 	%rd38, %r54, 4;
	add.s64 	%rd39, %rd4, %rd38;
	ld.global.f32 	%f13, [%rd39];
	cvt.f64.f32 	%fd13, %f13;
	ld.global.f32 	%f14, [%rd13];
	cvt.f64.f32 	%fd14, %f14;
	fma.rn.f64 	%fd15, %fd13, 0d3FE0000000000000, %fd14;
	cvt.rn.f32.f64 	%f4, %fd15;
	st.global.f32 	[%rd13], %f4;
	setp.eq.s32 	%p7, %r33, 1;
	@%p7 bra 	$L__BB27_28;
	ld.global.u32 	%r55, [%rd14+4];
	mul.wide.s32 	%rd40, %r55, 4;
	add.s64 	%rd41, %rd4, %rd40;
	ld.global.f32 	%f15, [%rd41];
	cvt.f64.f32 	%fd16, %f15;
	cvt.f64.f32 	%fd17, %f4;
	fma.rn.f64 	%fd18, %fd16, 0d3FE0000000000000, %fd17;
	cvt.rn.f32.f64 	%f5, %fd18;
	st.global.f32 	[%rd13], %f5;
	setp.eq.s32 	%p8, %r33, 2;
	@%p8 bra 	$L__BB27_28;
	ld.global.u32 	%r56, [%rd14+8];
	mul.wide.s32 	%rd42, %r56, 4;
	add.s64 	%rd43, %rd4, %rd42;
	ld.global.f32 	%f16, [%rd43];
	cvt.f64.f32 	%fd19, %f16;
	cvt.f64.f32 	%fd20, %f5;
	fma.rn.f64 	%fd21, %fd19, 0d3FE0000000000000, %fd20;
	cvt.rn.f32.f64 	%f17, %fd21;
	st.global.f32 	[%rd13], %f17;
$L__BB27_28:
	add.s32 	%r71, %r71, %r3;
	setp.lt.s32 	%p9, %r71, %r39;
	@%p9 bra 	$L__BB27_20;
$L__BB27_29:
	ret;

}
	// .globl	_Z35gpuKernelFullNeighPairDecompositionIdEvPT_S1_S1_S1_Piii
.visible .entry _Z35gpuKernelFullNeighPairDecompositionIdEvPT_S1_S1_S1_Piii(
	.param .u64 .ptr .align 1 _Z35gpuKernelFullNeighPairDecompositionIdEvPT_S1_S1_S1_Piii_param_0,
	.param .u64 .ptr .align 1 _Z35gpuKernelFullNeighPairDecompositionIdEvPT_S1_S1_S1_Piii_param_1,
	.param .u64 .ptr .align 1 _Z35gpuKernelFullNeighPairDecompositionIdEvPT_S1_S1_S1_Piii_param_2,
	.param .u64 .ptr .align 1 _Z35gpuKernelFullNeighPairDecompositionIdEvPT_S1_S1_S1_Piii_param_3,
	.param .u64 .ptr .align 1 _Z35gpuKernelFullNeighPairDecompositionIdEvPT_S1_S1_S1_Piii_param_4,
	.param .u32 _Z35gpuKernelFullNeighPairDecompositionIdEvPT_S1_S1_S1_Piii_param_5,
	.param .u32 _Z35gpuKernelFullNeighPairDecompositionIdEvPT_S1_S1_S1_Piii_param_6
)
{
	.reg .pred 	%p<14>;
	.reg .b32 	%r<50>;
	.reg .b64 	%rd<40>;
	.reg .b64 	%fd<100>;

	ld.param.u64 	%rd9, [_Z35gpuKernelFullNeighPairDecompositionIdEvPT_S1_S1_S1_Piii_param_0];
	ld.param.u64 	%rd10, [_Z35gpuKernelFullNeighPairDecompositionIdEvPT_S1_S1_S1_Piii_param_1];
	ld.param.u64 	%rd11, [_Z35gpuKernelFullNeighPairDecompositionIdEvPT_S1_S1_S1_Piii_param_2];
	ld.param.u64 	%rd12, [_Z35gpuKernelFullNeighPairDecompositionIdEvPT_S1_S1_S1_Piii_param_3];
	ld.param.u64 	%rd13, [_Z35gpuKernelFullNeighPairDecompositionIdEvPT_S1_S1_S1_Piii_param_4];
	ld.param.u32 	%r26, [_Z35gpuKernelFullNeighPairDecompositionIdEvPT_S1_S1_S1_Piii_param_5];
	ld.param.u32 	%r27, [_Z35gpuKernelFullNeighPairDecompositionIdEvPT_S1_S1_S1_Piii_param_6];
	cvta.to.global.u64 	%rd1, %rd10;
	cvta.to.global.u64 	%rd2, %rd12;
	cvta.to.global.u64 	%rd3, %rd9;
	cvta.to.global.u64 	%rd4, %rd11;
	cvta.to.global.u64 	%rd5, %rd13;
	mov.u32 	%r28, %tid.x;
	mov.u32 	%r29, %ctaid.x;
	mov.u32 	%r1, %ntid.x;
	mad.lo.s32 	%r42, %r29, %r1, %r28;
	setp.ge.s32 	%p1, %r42, %r26;
	@%p1 bra 	$L__BB28_18;
	setp.gt.s32 	%p2, %r27, 0;
	mov.u32 	%r30, %nctaid.x;
	mul.lo.s32 	%r3, %r1, %r30;
	@%p2 bra 	$L__BB28_2;
	bra.uni 	$L__BB28_17;
$L__BB28_2:
	and.b32  	%r4, %r27, 15;
	and.b32  	%r5, %r27, 7;
	and.b32  	%r6, %r27, 2147483632;
	and.b32  	%r7, %r27, 3;
	neg.s32 	%r8, %r6;
	add.s64 	%rd6, %rd2, 64;
$L__BB28_3:
	setp.lt.u32 	%p4, %r27, 16;
	mul.wide.s32 	%rd20, %r42, 4;
	add.s64 	%rd21, %rd5, %rd20;
	ld.global.u32 	%r33, [%rd21];
	mul.lo.s32 	%r10, %r42, %r27;
	mul.wide.s32 	%rd22, %r33, 8;
	add.s64 	%rd23, %rd3, %rd22;
	mul.wide.s32 	%rd24, %r42, 8;
	add.s64 	%rd25, %rd4, %rd24;
	ld.global.f64 	%fd4, [%rd25];
	mul.f64 	%fd5, %fd4, 0d3FE0000000000000;
	atom.global.add.f64 	%fd6, [%rd23], %fd5;
	mul.lo.s32 	%r11, %r33, %r27;
	mov.b32 	%r47, 0;
	@%p4 bra 	$L__BB28_6;
	mov.u32 	%r43, %r10;
	mov.u32 	%r44, %r11;
	mov.u32 	%r45, %r8;
$L__BB28_5:
	.pragma "nounroll";
	mul.wide.s32 	%rd26, %r44, 8;
	add.s64 	%rd27, %rd1, %rd26;
	mul.wide.s32 	%rd28, %r43, 8;
	add.s64 	%rd29, %rd6, %rd28;
	ld.global.f64 	%fd7, [%rd29+-64];
	neg.f64 	%fd8, %fd7;
	atom.global.add.f64 	%fd9, [%rd27], %fd8;
	ld.global.f64 	%fd10, [%rd29+-56];
	neg.f64 	%fd11, %fd10;
	atom.global.add.f64 	%fd12, [%rd27+8], %fd11;
	ld.global.f64 	%fd13, [%rd29+-48];
	neg.f64 	%fd14, %fd13;
	atom.global.add.f64 	%fd15, [%rd27+16], %fd14;
	ld.global.f64 	%fd16, [%rd29+-40];
	neg.f64 	%fd17, %fd16;
	atom.global.add.f64 	%fd18, [%rd27+24], %fd17;
	ld.global.f64 	%fd19, [%rd29+-32];
	neg.f64 	%fd20, %fd19;
	atom.global.add.f64 	%fd21, [%rd27+32], %fd20;
	ld.global.f64 	%fd22, [%rd29+-24];
	neg.f64 	%fd23, %fd22;
	atom.global.add.f64 	%fd24, [%rd27+40], %fd23;
	ld.global.f64 	%fd25, [%rd29+-16];
	neg.f64 	%fd26, %fd25;
	atom.global.add.f64 	%fd27, [%rd27+48], %fd26;
	ld.global.f64 	%fd28, [%rd29+-8];
	neg.f64 	%fd29, %fd28;
	atom.global.add.f64 	%fd30, [%rd27+56], %fd29;
	ld.global.f64 	%fd31, [%rd29];
	neg.f64 	%fd32, %fd31;
	atom.global.add.f64 	%fd33, [%rd27+64], %fd32;
	ld.global.f64 	%fd34, [%rd29+8];
	neg.f64 	%fd35, %fd34;
	atom.global.add.f64 	%fd36, [%rd27+72], %fd35;
	ld.global.f64 	%fd37, [%rd29+16];
	neg.f64 	%fd38, %fd37;
	atom.global.add.f64 	%fd39, [%rd27+80], %fd38;
	ld.global.f64 	%fd40, [%rd29+24];
	neg.f64 	%fd41, %fd40;
	atom.global.add.f64 	%fd42, [%rd27+88], %fd41;
	ld.global.f64 	%fd43, [%rd29+32];
	neg.f64 	%fd44, %fd43;
	atom.global.add.f64 	%fd45, [%rd27+96], %fd44;
	ld.global.f64 	%fd46, [%rd29+40];
	neg.f64 	%fd47, %fd46;
	atom.global.add.f64 	%fd48, [%rd27+104], %fd47;
	ld.global.f64 	%fd49, [%rd29+48];
	neg.f64 	%fd50, %fd49;
	atom.global.add.f64 	%fd51, [%rd27+112], %fd50;
	ld.global.f64 	%fd52, [%rd29+56];
	neg.f64 	%fd53, %fd52;
	atom.global.add.f64 	%fd54, [%rd27+120], %fd53;
	add.s32 	%r45, %r45, 16;
	add.s32 	%r44, %r44, 16;
	add.s32 	%r43, %r43, 16;
	setp.ne.s32 	%p5, %r45, 0;
	mov.u32 	%r47, %r6;
	@%p5 bra 	$L__BB28_5;
$L__BB28_6:
	setp.eq.s32 	%p6, %r4, 0;
	@%p6 bra 	$L__BB28_16;
	add.s32 	%r34, %r4, -1;
	setp.lt.u32 	%p7, %r34, 7;
	@%p7 bra 	$L__BB28_9;
	add.s32 	%r35, %r47, %r11;
	mul.wide.s32 	%rd30, %r35, 8;
	add.s64 	%rd31, %rd1, %rd30;
	add.s32 	%r36, %r47, %r10;
	mul.wide.s32 	%rd32, %r36, 8;
	add.s64 	%rd33, %rd2, %rd32;
	ld.global.f64 	%fd55, [%rd33];
	neg.f64 	%fd56, %fd55;
	atom.global.add.f64 	%fd57, [%rd31], %fd56;
	ld.global.f64 	%fd58, [%rd33+8];
	neg.f64 	%fd59, %fd58;
	atom.global.add.f64 	%fd60, [%rd31+8], %fd59;
	ld.global.f64 	%fd61, [%rd33+16];
	neg.f64 	%fd62, %fd61;
	atom.global.add.f64 	%fd63, [%rd31+16], %fd62;
	ld.global.f64 	%fd64, [%rd33+24];
	neg.f64 	%fd65, %fd64;
	atom.global.add.f64 	%fd66, [%rd31+24], %fd65;
	ld.global.f64 	%fd67, [%rd33+32];
	neg.f64 	%fd68, %fd67;
	atom.global.add.f64 	%fd69, [%rd31+32], %fd68;
	ld.global.f64 	%fd70, [%rd33+40];
	neg.f64 	%fd71, %fd70;
	atom.global.add.f64 	%fd72, [%rd31+40], %fd71;
	ld.global.f64 	%fd73, [%rd33+48];
	neg.f64 	%fd74, %fd73;
	atom.global.add.f64 	%fd75, [%rd31+48], %fd74;
	ld.global.f64 	%fd76, [%rd33+56];
	neg.f64 	%fd77, %fd76;
	atom.global.add.f64 	%fd78, [%rd31+56], %fd77;
	add.s32 	%r47, %r47, 8;
$L__BB28_9:
	setp.eq.s32 	%p8, %r5, 0;
	@%p8 bra 	$L__BB28_16;
	add.s32 	%r37, %r5, -1;
	setp.lt.u32 	%p9, %r37, 3;
	@%p9 bra 	$L__BB28_12;
	add.s32 	%r38, %r47, %r11;
	mul.wide.s32 	%rd34, %r38, 8;
	add.s64 	%rd35, %rd1, %rd34;
	add.s32 	%r39, %r47, %r10;
	mul.wide.s32 	%rd36, %r39, 8;
	add.s64 	%rd37, %rd2, %rd36;
	ld.global.f64 	%fd79, [%rd37];
	neg.f64 	%fd80, %fd79;
	atom.global.add.f64 	%fd81, [%rd35], %fd80;
	ld.global.f64 	%fd82, [%rd37+8];
	neg.f64 	%fd83, %fd82;
	atom.global.add.f64 	%fd84, [%rd35+8], %fd83;
	ld.global.f64 	%fd85, [%rd37+16];
	neg.f64 	%fd86, %fd85;
	atom.global.add.f64 	%fd87, [%rd35+16], %fd86;
	ld.global.f64 	%fd88, [%rd37+24];
	neg.f64 	%fd89, %fd88;
	atom.global.add.f64 	%fd90, [%rd35+24], %fd89;
	add.s32 	%r47, %r47, 4;
$L__BB28_12:
	setp.eq.s32 	%p10, %r7, 0;
	@%p10 bra 	$L__BB28_16;
	setp.eq.s32 	%p11, %r7, 1;
	add.s32 	%r40, %r47, %r11;
	mul.wide.s32 	%rd38, %r40, 8;
	add.s64 	%rd7, %rd1, %rd38;
	add.s32 	%r41, %r47, %r10;
	mul.wide.s32 	%rd39, %r41, 8;
	add.s64 	%rd8, %rd2, %rd39;
	ld.global.f64 	%fd91, [%rd8];
	neg.f64 	%fd92, %fd91;
	atom.global.add.f64 	%fd93, [%rd7], %fd92;
	@%p11 bra 	$L__BB28_16;
	setp.eq.s32 	%p12, %r7, 2;
	ld.global.f64 	%fd94, [%rd8+8];
	neg.f64 	%fd95, %fd94;
	atom.global.add.f64 	%fd96, [%rd7+8], %fd95;
	@%p12 bra 	$L__BB28_16;
	ld.global.f64 	%fd97, [%rd8+16];
	neg.f64 	%fd98, %fd97;
	atom.global.add.f64 	%fd99, [%rd7+16], %fd98;
$L__BB28_16:
	add.s32 	%r42, %r42, %r3;
	setp.lt.s32 	%p13, %r42, %r26;
	@%p13 bra 	$L__BB28_3;
	bra.uni 	$L__BB28_18;
$L__BB28_17:
	mul.wide.s32 	%rd14, %r42, 4;
	add.s64 	%rd15, %rd5, %rd14;
	ld.global.u32 	%r31, [%rd15];
	mul.wide.s32 	%rd16, %r31, 8;
	add.s64 	%rd17, %rd3, %rd16;
	mul.wide.s32 	%rd18, %r42, 8;
	add.s64 	%rd19, %rd4, %rd18;
	ld.global.f64 	%fd1, [%rd19];
	mul.f64 	%fd2, %fd1, 0d3FE0000000000000;
	atom.global.add.f64 	%fd3, [%rd17], %fd2;
	add.s32 	%r42, %r42, %r3;
	setp.lt.s32 	%p3, %r42, %r26;
	@%p3 bra 	$L__BB28_17;
$L__BB28_18:
	ret;

}
	// .globl	_Z35gpuKernelFullNeighPairDecompositionIfEvPT_S1_S1_S1_Piii
.visible .entry _Z35gpuKernelFullNeighPairDecompositionIfEvPT_S1_S1_S1_Piii(
	.param .u64 .ptr .align 1 _Z35gpuKernelFullNeighPairDecompositionIfEvPT_S1_S1_S1_Piii_param_0,
	.param .u64 .ptr .align 1 _Z35gpuKernelFullNeighPairDecompositionIfEvPT_S1_S1_S1_Piii_param_1,
	.param .u64 .ptr .align 1 _Z35gpuKernelFullNeighPairDecompositionIfEvPT_S1_S1_S1_Piii_param_2,
	.param .u64 .ptr .align 1 _Z35gpuKernelFullNeighPairDecompositionIfEvPT_S1_S1_S1_Piii_param_3,
	.param .u64 .ptr .align 1 _Z35gpuKernelFullNeighPairDecompositionIfEvPT_S1_S1_S1_Piii_param_4,
	.param .u32 _Z35gpuKernelFullNeighPairDecompositionIfEvPT_S1_S1_S1_Piii_param_5,
	.param .u32 _Z35gpuKernelFullNeighPairDecompositionIfEvPT_S1_S1_S1_Piii_param_6
)
{
	.reg .pred 	%p<14>;
	.reg .b32 	%r<50>;
	.reg .b32 	%f<100>;
	.reg .b64 	%rd<37>;

	ld.param.u64 	%rd8, [_Z35gpuKernelFullNeighPairDecompositionIfEvPT_S1_S1_S1_Piii_param_0];
	ld.param.u64 	%rd9, [_Z35gpuKernelFullNeighPairDecompositionIfEvPT_S1_S1_S1_Piii_param_1];
	ld.param.u64 	%rd10, [_Z35gpuKernelFullNeighPairDecompositionIfEvPT_S1_S1_S1_Piii_param_2];
	ld.param.u64 	%rd11, [_Z35gpuKernelFullNeighPairDecompositionIfEvPT_S1_S1_S1_Piii_param_3];
	ld.param.u64 	%rd12, [_Z35gpuKernelFullNeighPairDecompositionIfEvPT_S1_S1_S1_Piii_param_4];
	ld.param.u32 	%r26, [_Z35gpuKernelFullNeighPairDecompositionIfEvPT_S1_S1_S1_Piii_param_5];
	ld.param.u32 	%r27, [_Z35gpuKernelFullNeighPairDecompositionIfEvPT_S1_S1_S1_Piii_param_6];
	cvta.to.global.u64 	%rd1, %rd9;
	cvta.to.global.u64 	%rd2, %rd11;
	cvta.to.global.u64 	%rd3, %rd8;
	cvta.to.global.u64 	%rd4, %rd10;
	cvta.to.global.u64 	%rd5, %rd12;
	mov.u32 	%r28, %tid.x;
	mov.u32 	%r29, %ctaid.x;
	mov.u32 	%r1, %ntid.x;
	mad.lo.s32 	%r42, %r29, %r1, %r28;
	setp.ge.s32 	%p1, %r42, %r26;
	@%p1 bra 	$L__BB29_18;
	setp.gt.s32 	%p2, %r27, 0;
	mov.u32 	%r30, %nctaid.x;
	mul.lo.s32 	%r3, %r1, %r30;
	@%p2 bra 	$L__BB29_2;
	bra.uni 	$L__BB29_17;
$L__BB29_2:
	and.b32  	%r4, %r27, 15;
	and.b32  	%r5, %r27, 7;
	and.b32  	%r6, %r27, 2147483632;
	and.b32  	%r7, %r27, 3;
	neg.s32 	%r8, %r6;
$L__BB29_3:
	setp.lt.u32 	%p4, %r27, 16;
	mul.wide.s32 	%rd18, %r42, 4;
	add.s64 	%rd19, %rd5, %rd18;
	ld.global.u32 	%r33, [%rd19];
	mul.lo.s32 	%r10, %r42, %r27;
	mul.wide.s32 	%rd20, %r33, 4;
	add.s64 	%rd21, %rd3, %rd20;
	add.s64 	%rd22, %rd4, %rd18;
	ld.global.f32 	%f4, [%rd22];
	mul.f32 	%f5, %f4, 0f3F000000;
	atom.global.add.f32 	%f6, [%rd21], %f5;
	mul.lo.s32 	%r11, %r33, %r27;
	mov.b32 	%r47, 0;
	@%p4 bra 	$L__BB29_6;
	mov.u32 	%r43, %r10;
	mov.u32 	%r44, %r11;
	mov.u32 	%r45, %r8;
$L__BB29_5:
	.pragma "nounroll";
	mul.wide.s32 	%rd23, %r44, 4;
	add.s64 	%rd24, %rd1, %rd23;
	mul.wide.s32 	%rd25, %r43, 4;
	add.s64 	%rd26, %rd2, %rd25;
	ld.global.f32 	%f7, [%rd26];
	neg.f32 	%f8, %f7;
	atom.global.add.f32 	%f9, [%rd24], %f8;
	ld.global.f32 	%f10, [%rd26+4];
	neg.f32 	%f11, %f10;
	atom.global.add.f32 	%f12, [%rd24+4], %f11;
	ld.global.f32 	%f13, [%rd26+8];
	neg.f32 	%f14, %f13;
	atom.global.add.f32 	%f15, [%rd24+8], %f14;
	ld.global.f32 	%f16, [%rd26+12];
	neg.f32 	%f17, %f16;
	atom.global.add.f32 	%f18, [%rd24+12], %f17;
	ld.global.f32 	%f19, [%rd26+16];
	neg.f32 	%f20, %f19;
	atom.global.add.f32 	%f21, [%rd24+16], %f20;
	ld.global.f32 	%f22, [%rd26+20];
	neg.f32 	%f23, %f22;
	atom.global.add.f32 	%f24, [%rd24+20], %f23;
	ld.global.f32 	%f25, [%rd26+24];
	neg.f32 	%f26, %f25;
	atom.global.add.f32 	%f27, [%rd24+24], %f26;
	ld.global.f32 	%f28, [%rd26+28];
	neg.f32 	%f29, %f28;
	atom.global.add.f32 	%f30, [%rd24+28], %f29;
	ld.global.f32 	%f31, [%rd26+32];
	neg.f32 	%f32, %f31;
	atom.global.add.f32 	%f33, [%rd24+32], %f32;
	ld.global.f32 	%f34, [%rd26+36];
	neg.f32 	%f35, %f34;
	atom.global.add.f32 	%f36, [%rd24+36], %f35;
	ld.global.f32 	%f37, [%rd26+40];
	neg.f32 	%f38, %f37;
	atom.global.add.f32 	%f39, [%rd24+40], %f38;
	ld.global.f32 	%f40, [%rd26+44];
	neg.f32 	%f41, %f40;
	atom.global.add.f32 	%f42, [%rd24+44], %f41;
	ld.global.f32 	%f43, [%rd26+48];
	neg.f32 	%f44, %f43;
	atom.global.add.f32 	%f45, [%rd24+48], %f44;
	ld.global.f32 	%f46, [%rd26+52];
	neg.f32 	%f47, %f46;
	atom.global.add.f32 	%f48, [%rd24+52], %f47;
	ld.global.f32 	%f49, [%rd26+56];
	neg.f32 	%f50, %f49;
	atom.global.add.f32 	%f51, [%rd24+56], %f50;
	ld.global.f32 	%f52, [%rd26+60];
	neg.f32 	%f53, %f52;
	atom.global.add.f32 	%f54, [%rd24+60], %f53;
	add.s32 	%r45, %r45, 16;
	add.s32 	%r44, %r44, 16;
	add.s32 	%r43, %r43, 16;
	setp.ne.s32 	%p5, %r45, 0;
	mov.u32 	%r47, %r6;
	@%p5 bra 	$L__BB29_5;
$L__BB29_6:
	setp.eq.s32 	%p6, %r4, 0;
	@%p6 bra 	$L__BB29_16;
	add.s32 	%r34, %r4, -1;
	setp.lt.u32 	%p7, %r34, 7;
	@%p7 bra 	$L__BB29_9;
	add.s32 	%r35, %r47, %r11;
	mul.wide.s32 	%rd27, %r35, 4;
	add.s64 	%rd28, %rd1, %rd27;
	add.s32 	%r36, %r47, %r10;
	mul.wide.s32 	%rd29, %r36, 4;
	add.s64 	%rd30, %rd2, %rd29;
	ld.global.f32 	%f55, [%rd30];
	neg.f32 	%f56, %f55;
	atom.global.add.f32 	%f57, [%rd28], %f56;
	ld.global.f32 	%f58, [%rd30+4];
	neg.f32 	%f59, %f58;
	atom.global.add.f32 	%f60, [%rd28+4], %f59;
	ld.global.f32 	%f61, [%rd30+8];
	neg.f32 	%f62, %f61;
	atom.global.add.f32 	%f63, [%rd28+8], %f62;
	ld.global.f32 	%f64, [%rd30+12];
	neg.f32 	%f65, %f64;
	atom.global.add.f32 	%f66, [%rd28+12], %f65;
	ld.global.f32 	%f67, [%rd30+16];
	neg.f32 	%f68, %f67;
	atom.global.add.f32 	%f69, [%rd28+16], %f68;
	ld.global.f32 	%f70, [%rd30+20];
	neg.f32 	%f71, %f70;
	atom.global.add.f32 	%f72, [%rd28+20], %f71;
	ld.global.f32 	%f73, [%rd30+24];
	neg.f32 	%f74, %f73;
	atom.global.add.f32 	%f75, [%rd28+24], %f74;
	ld.global.f32 	%f76, [%rd30+28];
	neg.f32 	%f77, %f76;
	atom.global.add.f32 	%f78, [%rd28+28], %f77;
	add.s32 	%r47, %r47, 8;
$L__BB29_9:
	setp.eq.s32 	%p8, %r5, 0;
	@%p8 bra 	$L__BB29_16;
	add.s32 	%r37, %r5, -1;
	setp.lt.u32 	%p9, %r37, 3;
	@%p9 bra 	$L__BB29_12;
	add.s32 	%r38, %r47, %r11;
	mul.wide.s32 	%rd31, %r38, 4;
	add.s64 	%rd32, %rd1, %rd31;
	add.s32 	%r39, %r47, %r10;
	mul.wide.s32 	%rd33, %r39, 4;
	add.s64 	%rd34, %rd2, %rd33;
	ld.global.f32 	%f79, [%rd34];
	neg.f32 	%f80, %f79;
	atom.global.add.f32 	%f81, [%rd32], %f80;
	ld.global.f32 	%f82, [%rd34+4];
	neg.f32 	%f83, %f82;
	atom.global.add.f32 	%f84, [%rd32+4], %f83;
	ld.global.f32 	%f85, [%rd34+8];
	neg.f32 	%f86, %f85;
	atom.global.add.f32 	%f87, [%rd32+8], %f86;
	ld.global.f32 	%f88, [%rd34+12];
	neg.f32 	%f89, %f88;
	atom.global.add.f32 	%f90, [%rd32+12], %f89;
	add.s32 	%r47, %r47, 4;
$L__BB29_12:
	setp.eq.s32 	%p10, %r7, 0;
	@%p10 bra 	$L__BB29_16;
	setp.eq.s32 	%p11, %r7, 1;
	add.s32 	%r40, %r47, %r11;
	mul.wide.s32 	%rd35, %r40, 4;
	add.s64 	%rd6, %rd1, %rd35;
	add.s32 	%r41, %r47, %r10;
	mul.wide.s32 	%rd36, %r41, 4;
	add.s64 	%rd7, %rd2, %rd36;
	ld.global.f32 	%f91, [%rd7];
	neg.f32 	%f92, %f91;
	atom.global.add.f32 	%f93, [%rd6], %f92;
	@%p11 bra 	$L__BB29_16;
	setp.eq.s32 	%p12, %r7, 2;
	ld.global.f32 	%f94, [%rd7+4];
	neg.f32 	%f95, %f94;
	atom.global.add.f32 	%f96, [%rd6+4], %f95;
	@%p12 bra 	$L__BB29_16;
	ld.global.f32 	%f97, [%rd7+8];
	neg.f32 	%f98, %f97;
	atom.global.add.f32 	%f99, [%rd6+8], %f98;
$L__BB29_16:
	add.s32 	%r42, %r42, %r3;
	setp.lt.s32 	%p13, %r42, %r26;
	@%p13 bra 	$L__BB29_3;
	bra.uni 	$L__BB29_18;
$L__BB29_17:
	mul.wide.s32 	%rd13, %r42, 4;
	add.s64 	%rd14, %rd5, %rd13;
	ld.global.u32 	%r31, [%rd14];
	mul.wide.s32 	%rd15, %r31, 4;
	add.s64 	%rd16, %rd3, %rd15;
	add.s64 	%rd17, %rd4, %rd13;
	ld.global.f32 	%f1, [%rd17];
	mul.f32 	%f2, %f1, 0f3F000000;
	atom.global.add.f32 	%f3, [%rd16], %f2;
	add.s32 	%r42, %r42, %r3;
	setp.lt.s32 	%p3, %r42, %r26;
	@%p3 bra 	$L__BB29_17;
$L__BB29_18:
	ret;

}
	// .globl	_Z35gpuKernelHalfNeighPairDecompositionIdEvPT_S1_S1_S1_PiS2_ii
.visible .entry _Z35gpuKernelHalfNeighPairDecompositionIdEvPT_S1_S1_S1_PiS2_ii(
	.param .u64 .ptr .align 1 _Z35gpuKernelHalfNeighPairDecompositionIdEvPT_S1_S1_S1_PiS2_ii_param_0,
	.param .u64 .ptr .align 1 _Z35gpuKernelHalfNeighPairDecompositionIdEvPT_S1_S1_S1_PiS2_ii_param_1,
	.param .u64 .ptr .align 1 _Z35gpuKernelHalfNeighPairDecompositionIdEvPT_S1_S1_S1_PiS2_ii_param_2,
	.param .u64 .ptr .align 1 _Z35gpuKernelHalfNeighPairDecompositionIdEvPT_S1_S1_S1_PiS2_ii_param_3,
	.param .u64 .ptr .align 1 _Z35gpuKernelHalfNeighPairDecompositionIdEvPT_S1_S1_S1_PiS2_ii_param_4,
	.param .u64 .ptr .align 1 _Z35gpuKernelHalfNeighPairDecompositionIdEvPT_S1_S1_S1_PiS2_ii_param_5,
	.param .u32 _Z35gpuKernelHalfNeighPairDecompositionIdEvPT_S1_S1_S1_PiS2_ii_param_6,
	.param .u32 _Z35gpuKernelHalfNeighPairDecompositionIdEvPT_S1_S1_S1_PiS2_ii_param_7
)
{
	.reg .pred 	%p<13>;
	.reg .b32 	%r<58>;
	.reg .b64 	%rd<56>;
	.reg .b64 	%fd<88>;

	ld.param.u64 	%rd7, [_Z35gpuKernelHalfNeighPairDecompositionIdEvPT_S1_S1_S1_PiS2_ii_param_0];
	ld.param.u64 	%rd8, [_Z35gpuKernelHalfNeighPairDecompositionIdEvPT_S1_S1_S1_PiS2_ii_param_1];
	ld.param.u64 	%rd9, [_Z35gpuKernelHalfNeighPairDecompositionIdEvPT_S1_S1_S1_PiS2_ii_param_2];
	ld.param.u64 	%rd10, [_Z35gpuKernelHalfNeighPairDecompositionIdEvPT_S1_S1_S1_PiS2_ii_param_3];
	ld.param.u64 	%rd11, [_Z35gpuKernelHalfNeighPairDecompositionIdEvPT_S1_S1_S1_PiS2_ii_param_4];
	ld.param.u64 	%rd12, [_Z35gpuKernelHalfNeighPairDecompositionIdEvPT_S1_S1_S1_PiS2_ii_param_5];
	ld.param.u32 	%r27, [_Z35gpuKernelHalfNeighPairDecompositionIdEvPT_S1_S1_S1_PiS2_ii_param_6];
	ld.param.u32 	%r28, [_Z35gpuKernelHalfNeighPairDecompositionIdEvPT_S1_S1_S1_PiS2_ii_param_7];
	cvta.to.global.u64 	%rd1, %rd8;
	cvta.to.global.u64 	%rd2, %rd10;
	cvta.to.global.u64 	%rd3, %rd7;
	cvta.to.global.u64 	%rd4, %rd9;
	cvta.to.global.u64 	%rd5, %rd12;
	cvta.to.global.u64 	%rd6, %rd11;
	mov.u32 	%r29, %tid.x;
	mov.u32 	%r30, %ctaid.x;
	mov.u32 	%r1, %ntid.x;
	mad.lo.s32 	%r49, %r30, %r1, %r29;
	setp.ge.s32 	%p1, %r49, %r27;
	@%p1 bra 	$L__BB30_16;
	setp.gt.s32 	%p2, %r28, 0;
	mov.u32 	%r31, %nctaid.x;
	mul.lo.s32 	%r3, %r1, %r31;
	@%p2 bra 	$L__BB30_2;
	bra.uni 	$L__BB30_15;
$L__BB30_2:
	and.b32  	%r4, %r28, 7;
	and.b32  	%r5, %r28, 2147483640;
	neg.s32 	%r6, %r5;
$L__BB30_3:
	setp.lt.u32 	%p4, %r28, 8;
	mul.wide.s32 	%rd22, %r49, 4;
	add.s64 	%rd23, %rd6, %rd22;
	ld.global.u32 	%r35, [%rd23];
	add.s64 	%rd24, %rd5, %rd22;
	ld.global.u32 	%r36, [%rd24];
	mul.lo.s32 	%r8, %r49, %r28;
	mul.wide.s32 	%rd25, %r35, 8;
	add.s64 	%rd26, %rd3, %rd25;
	mul.wide.s32 	%rd27, %r49, 8;
	add.s64 	%rd28, %rd4, %rd27;
	ld.global.f64 	%fd7, [%rd28];
	mul.f64 	%fd8, %fd7, 0d3FE0000000000000;
	atom.global.add.f64 	%fd9, [%rd26], %fd8;
	mul.wide.s32 	%rd29, %r36, 8;
	add.s64 	%rd30, %rd3, %rd29;
	ld.global.f64 	%fd10, [%rd28];
	mul.f64 	%fd11, %fd10, 0d3FE0000000000000;
	atom.global.add.f64 	%fd12, [%rd30], %fd11;
	mul.lo.s32 	%r9, %r35, %r28;
	mul.lo.s32 	%r10, %r36, %r28;
	mov.b32 	%r55, 0;
	@%p4 bra 	$L__BB30_6;
	mov.u32 	%r50, %r10;
	mov.u32 	%r51, %r8;
	mov.u32 	%r52, %r9;
	mov.u32 	%r53, %r6;
$L__BB30_5:
	.pragma "nounroll";
	mul.wide.s32 	%rd31, %r52, 8;
	add.s64 	%rd32, %rd1, 32;
	add.s64 	%rd33, %rd32, %rd31;
	mul.wide.s32 	%rd34, %r51, 8;
	add.s64 	%rd35, %rd2, %rd34;
	mul.wide.s32 	%rd36, %r50, 8;
	add.s64 	%rd37, %rd32, %rd36;
	ld.global.f64 	%fd13, [%rd35];
	neg.f64 	%fd14, %fd13;
	atom.global.add.f64 	%fd15, [%rd33+-32], %fd14;
	ld.global.f64 	%fd16, [%rd35];
	atom.global.add.f64 	%fd17, [%rd37+-32], %fd16;
	ld.global.f64 	%fd18, [%rd35+8];
	neg.f64 	%fd19, %fd18;
	atom.global.add.f64 	%fd20, [%rd33+-24], %fd19;
	ld.global.f64 	%fd21, [%rd35+8];
	atom.global.add.f64 	%fd22, [%rd37+-24], %fd21;
	ld.global.f64 	%fd23, [%rd35+16];
	neg.f64 	%fd24, %fd23;
	atom.global.add.f64 	%fd25, [%rd33+-16], %fd24;
	ld.global.f64 	%fd26, [%rd35+16];
	atom.global.add.f64 	%fd27, [%rd37+-16], %fd26;
	ld.global.f64 	%fd28, [%rd35+24];
	neg.f64 	%fd29, %fd28;
	atom.global.add.f64 	%fd30, [%rd33+-8], %fd29;
	ld.global.f64 	%fd31, [%rd35+24];
	atom.global.add.f64 	%fd32, [%rd37+-8], %fd31;
	ld.global.f64 	%fd33, [%rd35+32];
	neg.f64 	%fd34, %fd33;
	atom.global.add.f64 	%fd35, [%rd33], %fd34;
	ld.global.f64 	%fd36, [%rd35+32];
	atom.global.add.f64 	%fd37, [%rd37], %fd36;
	ld.global.f64 	%fd38, [%rd35+40];
	neg.f64 	%fd39, %fd38;
	atom.global.add.f64 	%fd40, [%rd33+8], %fd39;
	ld.global.f64 	%fd41, [%rd35+40];
	atom.global.add.f64 	%fd42, [%rd37+8], %fd41;
	ld.global.f64 	%fd43, [%rd35+48];
	neg.f64 	%fd44, %fd43;
	atom.global.add.f64 	%fd45, [%rd33+16], %fd44;
	ld.global.f64 	%fd46, [%rd35+48];
	atom.global.add.f64 	%fd47, [%rd37+16], %fd46;
	ld.global.f64 	%fd48, [%rd35+56];
	neg.f64 	%fd49, %fd48;
	atom.global.add.f64 	%fd50, [%rd33+24], %fd49;
	ld.global.f64 	%fd51, [%rd35+56];
	atom.global.add.f64 	%fd52, [%rd37+24], %fd51;
	add.s32 	%r53, %r53, 8;
	add.s32 	%r52, %r52, 8;
	add.s32 	%r51, %r51, 8;
	add.s32 	%r50, %r50, 8;
	setp.ne.s32 	%p5, %r53, 0;
	mov.u32 	%r55, %r5;
	@%p5 bra 	$L__BB30_5;
$L__BB30_6:
	setp.eq.s32 	%p6, %r4, 0;
	@%p6 bra 	$L__BB30_14;
	add.s32 	%r37, %r4, -1;
	setp.lt.u32 	%p7, %r37, 3;
	@%p7 bra 	$L__BB30_9;
	add.s32 	%r38, %r55, %r9;
	mul.wide.s32 	%rd38, %r38, 8;
	add.s64 	%rd39, %rd1, %rd38;
	add.s32 	%r39, %r55, %r8;
	mul.wide.s32 	%rd40, %r39, 8;
	add.s64 	%rd41, %rd2, %rd40;
	ld.global.f64 	%fd53, [%rd41];
	neg.f64 	%fd54, %fd53;
	atom.global.add.f64 	%fd55, [%rd39], %fd54;
	add.s32 	%r40, %r55, %r10;
	mul.wide.s32 	%rd42, %r40, 8;
	add.s64 	%rd43, %rd1, %rd42;
	ld.global.f64 	%fd56, [%rd41];
	atom.global.add.f64 	%fd57, [%rd43], %fd56;
	ld.global.f64 	%fd58, [%rd41+8];
	neg.f64 	%fd59, %fd58;
	atom.global.add.f64 	%fd60, [%rd39+8], %fd59;
	ld.global.f64 	%fd61, [%rd41+8];
	atom.global.add.f64 	%fd62, [%rd43+8], %fd61;
	ld.global.f64 	%fd63, [%rd41+16];
	neg.f64 	%fd64, %fd63;
	atom.global.add.f64 	%fd65, [%rd39+16], %fd64;
	ld.global.f64 	%fd66, [%rd41+16];
	atom.global.add.f64 	%fd67, [%rd43+16], %fd66;
	ld.global.f64 	%fd68, [%rd41+24];
	neg.f64 	%fd69, %fd68;
	atom.global.add.f64 	%fd70, [%rd39+24], %fd69;
	ld.global.f64 	%fd71, [%rd41+24];
	atom.global.add.f64 	%fd72, [%rd43+24], %fd71;
	add.s32 	%r55, %r55, 4;
$L__BB30_9:
	and.b32  	%r41, %r28, 3;
	setp.eq.s32 	%p8, %r41, 0;
	@%p8 bra 	$L__BB30_14;
	setp.eq.s32 	%p9, %r41, 1;
	@%p9 bra 	$L__BB30_12;
	add.s32 	%r42, %r55, %r9;
	mul.wide.s32 	%rd44, %r42, 8;
	add.s64 	%rd45, %rd1, %rd44;
	add.s32 	%r43, %r55, %r8;
	mul.wide.s32 	%rd46, %r43, 8;
	add.s64 	%rd47, %rd2, %rd46;
	ld.global.f64 	%fd73, [%rd47];
	neg.f64 	%fd74, %fd73;
	atom.global.add.f64 	%fd75, [%rd45], %fd74;
	add.s32 	%r44, %r55, %r10;
	mul.wide.s32 	%rd48, %r44, 8;
	add.s64 	%rd49, %rd1, %rd48;
	ld.global.f64 	%fd76, [%rd47];
	atom.global.add.f64 	%fd77, [%rd49], %fd76;
	ld.global.f64 	%fd78, [%rd47+8];
	neg.f64 	%fd79, %fd78;
	atom.global.add.f64 	%fd80, [%rd45+8], %fd79;
	ld.global.f64 	%fd81, [%rd47+8];
	atom.global.add.f64 	%fd82, [%rd49+8], %fd81;
	add.s32 	%r55, %r55, 2;
$L__BB30_12:
	and.b32  	%r45, %r28, 1;
	setp.eq.b32 	%p10, %r45, 1;
	not.pred 	%p11, %p10;
	@%p11 bra 	$L__BB30_14;
	add.s32 	%r46, %r55, %r9;
	mul.wide.s32 	%rd50, %r46, 8;
	add.s64 	%rd51, %rd1, %rd50;
	add.s32 	%r47, %r55, %r8;
	mul.wide.s32 	%rd52, %r47, 8;
	add.s64 	%rd53, %rd2, %rd52;
	ld.global.f64 	%fd83, [%rd53];
	neg.f64 	%fd84, %fd83;
	atom.global.add.f64 	%fd85, [%rd51], %fd84;
	add.s32 	%r48, %r55, %r10;
	mul.wide.s32 	%rd54, %r48, 8;
	add.s64 	%rd55, %rd1, %rd54;
	ld.global.f64 	%fd86, [%rd53];
	atom.global.add.f64 	%fd87, [%rd55], %fd86;
$L__BB30_14:
	add.s32 	%r49, %r49, %r3;
	setp.lt.s32 	%p12, %r49, %r27;
	@%p12 bra 	$L__BB30_3;
	bra.uni 	$L__BB30_16;
$L__BB30_15:
	mul.wide.s32 	%rd13, %r49, 4;
	add.s64 	%rd14, %rd6, %rd13;
	ld.global.u32 	%r32, [%rd14];
	add.s64 	%rd15, %rd5, %rd13;
	ld.global.u32 	%r33, [%rd15];
	mul.wide.s32 	%rd16, %r32, 8;
	add.s64 	%rd17, %rd3, %rd16;
	mul.wide.s32 	%rd18, %r49, 8;
	add.s64 	%rd19, %rd4, %rd18;
	ld.global.f64 	%fd1, [%rd19];
	mul.f64 	%fd2, %fd1, 0d3FE0000000000000;
	atom.global.add.f64 	%fd3, [%rd17], %fd2;
	mul.wide.s32 	%rd20, %r33, 8;
	add.s64 	%rd21, %rd3, %rd20;
	ld.global.f64 	%fd4, [%rd19];
	mul.f64 	%fd5, %fd4, 0d3FE0000000000000;
	atom.global.add.f64 	%fd6, [%rd21], %fd5;
	add.s32 	%r49, %r49, %r3;
	setp.lt.s32 	%p3, %r49, %r27;
	@%p3 bra 	$L__BB30_15;
$L__BB30_16:
	ret;

}
	// .globl	_Z35gpuKernelHalfNeighPairDecompositionIfEvPT_S1_S1_S1_PiS2_ii
.visible .entry _Z35gpuKernelHalfNeighPairDecompositionIfEvPT_S1_S1_S1_PiS2_ii(
	.param .u64 .ptr .align 1 _Z35gpuKernelHalfNeighPairDecompositionIfEvPT_S1_S1_S1_PiS2_ii_param_0,
	.param .u64 .ptr .align 1 _Z35gpuKernelHalfNeighPairDecompositionIfEvPT_S1_S1_S1_PiS2_ii_param_1,
	.param .u64 .ptr .align 1 _Z35gpuKernelHalfNeighPairDecompositionIfEvPT_S1_S1_S1_PiS2_ii_param_2,
	.param .u64 .ptr .align 1 _Z35gpuKernelHalfNeighPairDecompositionIfEvPT_S1_S1_S1_PiS2_ii_param_3,
	.param .u64 .ptr .align 1 _Z35gpuKernelHalfNeighPairDecompositionIfEvPT_S1_S1_S1_PiS2_ii_param_4,
	.param .u64 .ptr .align 1 _Z35gpuKernelHalfNeighPairDecompositionIfEvPT_S1_S1_S1_PiS2_ii_param_5,
	.param .u32 _Z35gpuKernelHalfNeighPairDecompositionIfEvPT_S1_S1_S1_PiS2_ii_param_6,
	.param .u32 _Z35gpuKernelHalfNeighPairDecompositionIfEvPT_S1_S1_S1_PiS2_ii_param_7
)
{
	.reg .pred 	%p<13>;
	.reg .b32 	%r<59>;
	.reg .b32 	%f<88>;
	.reg .b64 	%rd<54>;

	ld.param.u64 	%rd7, [_Z35gpuKernelHalfNeighPairDecompositionIfEvPT_S1_S1_S1_PiS2_ii_param_0];
	ld.param.u64 	%rd8, [_Z35gpuKernelHalfNeighPairDecompositionIfEvPT_S1_S1_S1_PiS2_ii_param_1];
	ld.param.u64 	%rd9, [_Z35gpuKernelHalfNeighPairDecompositionIfEvPT_S1_S1_S1_PiS2_ii_param_2];
	ld.param.u64 	%rd10, [_Z35gpuKernelHalfNeighPairDecompositionIfEvPT_S1_S1_S1_PiS2_ii_param_3];
	ld.param.u64 	%rd11, [_Z35gpuKernelHalfNeighPairDecompositionIfEvPT_S1_S1_S1_PiS2_ii_param_4];
	ld.param.u64 	%rd12, [_Z35gpuKernelHalfNeighPairDecompositionIfEvPT_S1_S1_S1_PiS2_ii_param_5];
	ld.param.u32 	%r27, [_Z35gpuKernelHalfNeighPairDecompositionIfEvPT_S1_S1_S1_PiS2_ii_param_6];
	ld.param.u32 	%r28, [_Z35gpuKernelHalfNeighPairDecompositionIfEvPT_S1_S1_S1_PiS2_ii_param_7];
	cvta.to.global.u64 	%rd1, %rd8;
	cvta.to.global.u64 	%rd2, %rd10;
	cvta.to.global.u64 	%rd3, %rd7;
	cvta.to.global.u64 	%rd4, %rd9;
	cvta.to.global.u64 	%rd5, %rd12;
	cvta.to.global.u64 	%rd6, %rd11;
	mov.u32 	%r29, %tid.x;
	mov.u32 	%r30, %ctaid.x;
	mov.u32 	%r1, %ntid.x;
	mad.lo.s32 	%r50, %r30, %r1, %r29;
	setp.ge.s32 	%p1, %r50, %r27;
	@%p1 bra 	$L__BB31_16;
	setp.gt.s32 	%p2, %r28, 0;
	mov.u32 	%r31, %nctaid.x;
	mul.lo.s32 	%r3, %r1, %r31;
	@%p2 bra 	$L__BB31_2;
	bra.uni 	$L__BB31_15;
$L__BB31_2:
	and.b32  	%r4, %r28, 7;
$L__BB31_3:
	setp.lt.u32 	%p4, %r28, 8;
	mul.wide.s32 	%rd21, %r50, 4;
	add.s64 	%rd22, %rd6, %rd21;
	ld.global.u32 	%r35, [%rd22];
	add.s64 	%rd23, %rd5, %rd21;
	ld.global.u32 	%r36, [%rd23];
	mul.lo.s32 	%r6, %r50, %r28;
	mul.wide.s32 	%rd24, %r35, 4;
	add.s64 	%rd25, %rd3, %rd24;
	add.s64 	%rd26, %rd4, %rd21;
	ld.global.f32 	%f7, [%rd26];
	mul.f32 	%f8, %f7, 0f3F000000;
	atom.global.add.f32 	%f9, [%rd25], %f8;
	mul.wide.s32 	%rd27, %r36, 4;
	add.s64 	%rd28, %rd3, %rd27;
	ld.global.f32 	%f10, [%rd26];
	mul.f32 	%f11, %f10, 0f3F000000;
	atom.global.add.f32 	%f12, [%rd28], %f11;
	mul.lo.s32 	%r7, %r35, %r28;
	mul.lo.s32 	%r8, %r36, %r28;
	mov.b32 	%r56, 0;
	@%p4 bra 	$L__BB31_6;
	and.b32  	%r37, %r28, 2147483640;
	neg.s32 	%r54, %r37;
	mov.u32 	%r51, %r8;
	mov.u32 	%r52, %r6;
	mov.u32 	%r53, %r7;
$L__BB31_5:
	.pragma "nounroll";
	and.b32  	%r56, %r28, 2147483640;
	mul.wide.s32 	%rd29, %r53, 4;
	add.s64 	%rd30, %rd1, 16;
	add.s64 	%rd31, %rd30, %rd29;
	mul.wide.s32 	%rd32, %r52, 4;
	add.s64 	%rd33, %rd2, %rd32;
	mul.wide.s32 	%rd34, %r51, 4;
	add.s64 	%rd35, %rd30, %rd34;
	ld.global.f32 	%f13, [%rd33];
	neg.f32 	%f14, %f13;
	atom.global.add.f32 	%f15, [%rd31+-16], %f14;
	ld.global.f32 	%f16, [%rd33];
	atom.global.add.f32 	%f17, [%rd35+-16], %f16;
	ld.global.f32 	%f18, [%rd33+4];
	neg.f32 	%f19, %f18;
	atom.global.add.f32 	%f20, [%rd31+-12], %f19;
	ld.global.f32 	%f21, [%rd33+4];
	atom.global.add.f32 	%f22, [%rd35+-12], %f21;
	ld.global.f32 	%f23, [%rd33+8];
	neg.f32 	%f24, %f23;
	atom.global.add.f32 	%f25, [%rd31+-8], %f24;
	ld.global.f32 	%f26, [%rd33+8];
	atom.global.add.f32 	%f27, [%rd35+-8], %f26;
	ld.global.f32 	%f28, [%rd33+12];
	neg.f32 	%f29, %f28;
	atom.global.add.f32 	%f30, [%rd31+-4], %f29;
	ld.global.f32 	%f31, [%rd33+12];
	atom.global.add.f32 	%f32, [%rd35+-4], %f31;
	ld.global.f32 	%f33, [%rd33+16];
	neg.f32 	%f34, %f33;
	atom.global.add.f32 	%f35, [%rd31], %f34;
	ld.global.f32 	%f36, [%rd33+16];
	atom.global.add.f32 	%f37, [%rd35], %f36;
	ld.global.f32 	%f38, [%rd33+20];
	neg.f32 	%f39, %f38;
	atom.global.add.f32 	%f40, [%rd31+4], %f39;
	ld.global.f32 	%f41, [%rd33+20];
	atom.global.add.f32 	%f42, [%rd35+4], %f41;
	ld.global.f32 	%f43, [%rd33+24];
	neg.f32 	%f44, %f43;
	atom.global.add.f32 	%f45, [%rd31+8], %f44;
	ld.global.f32 	%f46, [%rd33+24];
	atom.global.add.f32 	%f47, [%rd35+8], %f46;
	ld.global.f32 	%f48, [%rd33+28];
	neg.f32 	%f49, %f48;
	atom.global.add.f32 	%f50, [%rd31+12], %f49;
	ld.global.f32 	%f51, [%rd33+28];
	atom.global.add.f32 	%f52, [%rd35+12], %f51;
	add.s32 	%r54, %r54, 8;
	add.s32 	%r53, %r53, 8;
	add.s32 	%r52, %r52, 8;
	add.s32 	%r51, %r51, 8;
	setp.ne.s32 	%p5, %r54, 0;
	@%p5 bra 	$L__BB31_5;
$L__BB31_6:
	setp.eq.s32 	%p6, %r4, 0;
	@%p6 bra 	$L__BB31_14;
	add.s32 	%r38, %r4, -1;
	setp.lt.u32 	%p7, %r38, 3;
	@%p7 bra 	$L__BB31_9;
	add.s32 	%r39, %r56, %r7;
	mul.wide.s32 	%rd36, %r39, 4;
	add.s64 	%rd37, %rd1, %rd36;
	add.s32 	%r40, %r56, %r6;
	mul.wide.s32 	%rd38, %r40, 4;
	add.s64 	%rd39, %rd2, %rd38;
	ld.global.f32 	%f53, [%rd39];
	neg.f32 	%f54, %f53;
	atom.global.add.f32 	%f55, [%rd37], %f54;
	add.s32 	%r41, %r56, %r8;
	mul.wide.s32 	%rd40, %r41, 4;
	add.s64 	%rd41, %rd1, %rd40;
	ld.global.f32 	%f56, [%rd39];
	atom.global.add.f32 	%f57, [%rd41], %f56;
	ld.global.f32 	%f58, [%rd39+4];
	neg.f32 	%f59, %f58;
	atom.global.add.f32 	%f60, [%rd37+4], %f59;
	ld.global.f32 	%f61, [%rd39+4];
	atom.global.add.f32 	%f62, [%rd41+4], %f61;
	ld.global.f32 	%f63, [%rd39+8];
	neg.f32 	%f64, %f63;
	atom.global.add.f32 	%f65, [%rd37+8], %f64;
	ld.global.f32 	%f66, [%rd39+8];
	atom.global.add.f32 	%f67, [%rd41+8], %f66;
	ld.global.f32 	%f68, [%rd39+12];
	neg.f32 	%f69, %f68;
	atom.global.add.f32 	%f70, [%rd37+12], %f69;
	ld.global.f32 	%f71, [%rd39+12];
	atom.global.add.f32 	%f72, [%rd41+12], %f71;
	add.s32 	%r56, %r56, 4;
$L__BB31_9:
	and.b32  	%r42, %r28, 3;
	setp.eq.s32 	%p8, %r42, 0;
	@%p8 bra 	$L__BB31_14;
	setp.eq.s32 	%p9, %r42, 1;
	@%p9 bra 	$L__BB31_12;
	add.s32 	%r43, %r56, %r7;
	mul.wide.s32 	%rd42, %r43, 4;
	add.s64 	%rd43, %rd1, %rd42;
	add.s32 	%r44, %r56, %r6;
	mul.wide.s32 	%rd44, %r44, 4;
	add.s64 	%rd45, %rd2, %rd44;
	ld.global.f32 	%f73, [%rd45];
	neg.f32 	%f74, %f73;
	atom.global.add.f32 	%f75, [%rd43], %f74;
	add.s32 	%r45, %r56, %r8;
	mul.wide.s32 	%rd46, %r45, 4;
	add.s64 	%rd47, %rd1, %rd46;
	ld.global.f32 	%f76, [%rd45];
	atom.global.add.f32 	%f77, [%rd47], %f76;
	ld.global.f32 	%f78, [%rd45+4];
	neg.f32 	%f79, %f78;
	atom.global.add.f32 	%f80, [%rd43+4], %f79;
	ld.global.f32 	%f81, [%rd45+4];
	atom.global.add.f32 	%f82, [%rd47+4], %f81;
	add.s32 	%r56, %r56, 2;
$L__BB31_12:
	and.b32  	%r46, %r28, 1;
	setp.eq.b32 	%p10, %r46, 1;
	not.pred 	%p11, %p10;
	@%p11 bra 	$L__BB31_14;
	add.s32 	%r47, %r56, %r7;
	mul.wide.s32 	%rd48, %r47, 4;
	add.s64 	%rd49, %rd1, %rd48;
	add.s32 	%r48, %r56, %r6;
	mul.wide.s32 	%rd50, %r48, 4;
	add.s64 	%rd51, %rd2, %rd50;
	ld.global.f32 	%f83, [%rd51];
	neg.f32 	%f84, %f83;
	atom.global.add.f32 	%f85, [%rd49], %f84;
	add.s32 	%r49, %r56, %r8;
	mul.wide.s32 	%rd52, %r49, 4;
	add.s64 	%rd53, %rd1, %rd52;
	ld.global.f32 	%f86, [%rd51];
	atom.global.add.f32 	%f87, [%rd53], %f86;
$L__BB31_14:
	add.s32 	%r50, %r50, %r3;
	setp.lt.s32 	%p12, %r50, %r27;
	@%p12 bra 	$L__BB31_3;
	bra.uni 	$L__BB31_16;
$L__BB31_15:
	mul.wide.s32 	%rd13, %r50, 4;
	add.s64 	%rd14, %rd6, %rd13;
	ld.global.u32 	%r32, [%rd14];
	add.s64 	%rd15, %rd5, %rd13;
	ld.global.u32 	%r33, [%rd15];
	mul.wide.s32 	%rd16, %r32, 4;
	add.s64 	%rd17, %rd3, %rd16;
	add.s64 	%rd18, %rd4, %rd13;
	ld.global.f32 	%f1, [%rd18];
	mul.f32 	%f2, %f1, 0f3F000000;
	atom.global.add.f32 	%f3, [%rd17], %f2;
	mul.wide.s32 	%rd19, %r33, 4;
	add.s64 	%rd20, %rd3, %rd19;
	ld.global.f32 	%f4, [%rd18];
	mul.f32 	%f5, %f4, 0f3F000000;
	atom.global.add.f32 	%f6, [%rd20], %f5;
	add.s32 	%r50, %r50, %r3;
	setp.lt.s32 	%p3, %r50, %r27;
	@%p3 bra 	$L__BB31_15;
$L__BB31_16:
	ret;

}
	// .globl	_Z29gpuKernelTripletDecompositionIdEvPT_S1_S1_S1_S1_PiS2_S2_ii
.visible .entry _Z29gpuKernelTripletDecompositionIdEvPT_S1_S1_S1_S1_PiS2_S2_ii(
	.param .u64 .ptr .align 1 _Z29gpuKernelTripletDecompositionIdEvPT_S1_S1_S1_S1_PiS2_S2_ii_param_0,
	.param .u64 .ptr .align 1 _Z29gpuKernelTripletDecompositionIdEvPT_S1_S1_S1_S1_PiS2_S2_ii_param_1,
	.param .u64 .ptr .align 1 _Z29gpuKernelTripletDecompositionIdEvPT_S1_S1_S1_S1_PiS2_S2_ii_param_2,
	.param .u64 .ptr .align 1 _Z29gpuKernelTripletDecompositionIdEvPT_S1_S1_S1_S1_PiS2_S2_ii_param_3,
	.param .u64 .ptr .align 1 _Z29gpuKernelTripletDecompositionIdEvPT_S1_S1_S1_S1_PiS2_S2_ii_param_4,
	.param .u64 .ptr .align 1 _Z29gpuKernelTripletDecompositionIdEvPT_S1_S1_S1_S1_PiS2_S2_ii_param_5,
	.param .u64 .ptr .align 1 _Z29gpuKernelTripletDecompositionIdEvPT_S1_S1_S1_S1_PiS2_S2_ii_param_6,
	.param .u64 .ptr .align 1 _Z29gpuKernelTripletDecompositionIdEvPT_S1_S1_S1_S1_PiS2_S2_ii_param_7,
	.param .u32 _Z29gpuKernelTripletDecompositionIdEvPT_S1_S1_S1_S1_PiS2_S2_ii_param_8,
	.param .u32 _Z29gpuKernelTripletDecompositionIdEvPT_S1_S1_S1_S1_PiS2_S2_ii_param_9
)
{
	.reg .pred 	%p<13>;
	.reg .b32 	%r<68>;
	.reg .b64 	%rd<86>;
	.reg .b64 	%fd<146>;

	ld.param.u64 	%rd9, [_Z29gpuKernelTripletDecompositionIdEvPT_S1_S1_S1_S1_PiS2_S2_ii_param_0];
	ld.param.u64 	%rd13, [_Z29gpuKernelTripletDecompositionIdEvPT_S1_S1_S1_S1_PiS2_S2_ii_param_1];
	ld.param.u64 	%rd14, [_Z29gpuKernelTripletDecompositionIdEvPT_S1_S1_S1_S1_PiS2_S2_ii_param_2];
	ld.param.u64 	%rd15, [_Z29gpuKernelTripletDecompositionIdEvPT_S1_S1_S1_S1_PiS2_S2_ii_param_3];
	ld.param.u64 	%rd16, [_Z29gpuKernelTripletDecompositionIdEvPT_S1_S1_S1_S1_PiS2_S2_ii_param_4];
	ld.param.u64 	%rd10, [_Z29gpuKernelTripletDecompositionIdEvPT_S1_S1_S1_S1_PiS2_S2_ii_param_5];
	ld.param.u64 	%rd11, [_Z29gpuKernelTripletDecompositionIdEvPT_S1_S1_S1_S1_PiS2_S2_ii_param_6];
	ld.param.u64 	%rd12, [_Z29gpuKernelTripletDecompositionIdEvPT_S1_S1_S1_S1_PiS2_S2_ii_param_7];
	ld.param.u32 	%r30, [_Z29gpuKernelTripletDecompositionIdEvPT_S1_S1_S1_S1_PiS2_S2_ii_param_8];
	ld.param.u32 	%r31, [_Z29gpuKernelTripletDecompositionIdEvPT_S1_S1_S1_S1_PiS2_S2_ii_param_9];
	cvta.to.global.u64 	%rd1, %rd13;
	cvta.to.global.u64 	%rd2, %rd16;
	cvta.to.global.u64 	%rd3, %rd15;
	cvta.to.global.u64 	%rd4, %rd9;
	cvta.to.global.u64 	%rd5, %rd14;
	cvta.to.global.u64 	%rd6, %rd12;
	cvta.to.global.u64 	%rd7, %rd11;
	cvta.to.global.u64 	%rd8, %rd10;
	mov.u32 	%r32, %tid.x;
	mov.u32 	%r33, %ctaid.x;
	mov.u32 	%r1, %ntid.x;
	mad.lo.s32 	%r58, %r33, %r1, %r32;
	setp.ge.s32 	%p1, %r58, %r30;
	@%p1 bra 	$L__BB32_16;
	setp.gt.s32 	%p2, %r31, 0;
	mov.u32 	%r34, %nctaid.x;
	mul.lo.s32 	%r3, %r1, %r34;
	@%p2 bra 	$L__BB32_2;
	bra.uni 	$L__BB32_15;
$L__BB32_2:
	and.b32  	%r4, %r31, 7;
$L__BB32_3:
	ld.param.u64 	%rd85, [_Z29gpuKernelTripletDecompositionIdEvPT_S1_S1_S1_S1_PiS2_S2_ii_param_7];
	ld.param.u64 	%rd84, [_Z29gpuKernelTripletDecompositionIdEvPT_S1_S1_S1_S1_PiS2_S2_ii_param_6];
	ld.param.u64 	%rd83, [_Z29gpuKernelTripletDecompositionIdEvPT_S1_S1_S1_S1_PiS2_S2_ii_param_5];
	ld.param.u64 	%rd82, [_Z29gpuKernelTripletDecompositionIdEvPT_S1_S1_S1_S1_PiS2_S2_ii_param_0];
	setp.lt.u32 	%p4, %r31, 8;
	cvta.to.global.u64 	%rd29, %rd83;
	mul.wide.s32 	%rd30, %r58, 4;
	add.s64 	%rd31, %rd29, %rd30;
	ld.global.u32 	%r39, [%rd31];
	cvta.to.global.u64 	%rd32, %rd84;
	add.s64 	%rd33, %rd32, %rd30;
	ld.global.u32 	%r40, [%rd33];
	cvta.to.global.u64 	%rd34, %rd85;
	add.s64 	%rd35, %rd34, %rd30;
	ld.global.u32 	%r41, [%rd35];
	mul.lo.s32 	%r6, %r58, %r31;
	mul.wide.s32 	%rd36, %r58, 8;
	add.s64 	%rd37, %rd5, %rd36;
	ld.global.f64 	%fd6, [%rd37];
	div.rn.f64 	%fd7, %fd6, 0d4008000000000000;
	cvta.to.global.u64 	%rd38, %rd82;
	mul.wide.s32 	%rd39, %r39, 8;
	add.s64 	%rd40, %rd38, %rd39;
	atom.global.add.f64 	%fd8, [%rd40], %fd7;
	mul.wide.s32 	%rd41, %r40, 8;
	add.s64 	%rd42, %rd38, %rd41;
	atom.global.add.f64 	%fd9, [%rd42], %fd7;
	mul.wide.s32 	%rd43, %r41, 8;
	add.s64 	%rd44, %rd38, %rd43;
	atom.global.add.f64 	%fd10, [%rd44], %fd7;
	mul.lo.s32 	%r7, %r39, %r31;
	mul.lo.s32 	%r8, %r40, %r31;
	mul.lo.s32 	%r9, %r41, %r31;
	mov.b32 	%r65, 0;
	@%p4 bra 	$L__BB32_6;
	and.b32  	%r42, %r31, 2147483640;
	neg.s32 	%r63, %r42;
	mov.u32 	%r59, %r9;
	mov.u32 	%r60, %r8;
	mov.u32 	%r61, %r6;
	mov.u32 	%r62, %r7;
$L__BB32_5:
	.pragma "nounroll";
	and.b32  	%r65, %r31, 2147483640;
	mul.wide.s32 	%rd45, %r62, 8;
	add.s64 	%rd46, %rd1, 32;
	add.s64 	%rd47, %rd46, %rd45;
	mul.wide.s32 	%rd48, %r61, 8;
	add.s64 	%rd49, %rd3, %rd48;
	add.s64 	%rd50, %rd2, %rd48;
	mul.wide.s32 	%rd51, %r60, 8;
	add.s64 	%rd52, %rd46, %rd51;
	mul.wide.s32 	%rd53, %r59, 8;
	add.s64 	%rd54, %rd46, %rd53;
	ld.global.f64 	%fd11, [%rd49];
	ld.global.f64 	%fd12, [%rd50];
	add.f64 	%fd13, %fd11, %fd12;
	neg.f64 	%fd14, %fd13;
	atom.global.add.f64 	%fd15, [%rd47+-32], %fd14;
	ld.global.f64 	%fd16, [%rd49];
	atom.global.add.f64 	%fd17, [%rd52+-32], %fd16;
	ld.global.f64 	%fd18, [%rd50];
	atom.global.add.f64 	%fd19, [%rd54+-32], %fd18;
	ld.global.f64 	%fd20, [%rd49+8];
	ld.global.f64 	%fd21, [%rd50+8];
	add.f64 	%fd22, %fd20, %fd21;
	neg.f64 	%fd23, %fd22;
	atom.global.add.f64 	%fd24, [%rd47+-24], %fd23;
	ld.global.f64 	%fd25, [%rd49+8];
	atom.global.add.f64 	%fd26, [%rd52+-24], %fd25;
	ld.global.f64 	%fd27, [%rd50+8];
	atom.global.add.f64 	%fd28, [%rd54+-24], %fd27;
	ld.global.f64 	%fd29, [%rd49+16];
	ld.global.f64 	%fd30, [%rd50+16];
	add.f64 	%fd31, %fd29, %fd30;
	neg.f64 	%fd32, %fd31;
	atom.global.add.f64 	%fd33, [%rd47+-16], %fd32;
	ld.global.f64 	%fd34, [%rd49+16];
	atom.global.add.f64 	%fd35, [%rd52+-16], %fd34;
	ld.global.f64 	%fd36, [%rd50+16];
	atom.global.add.f64 	%fd37, [%rd54+-16], %fd36;
	ld.global.f64 	%fd38, [%rd49+24];
	ld.global.f64 	%fd39, [%rd50+24];
	add.f64 	%fd40, %fd38, %fd39;
	neg.f64 	%fd41, %fd40;
	atom.global.add.f64 	%fd42, [%rd47+-8], %fd41;
	ld.global.f64 	%fd43, [%rd49+24];
	atom.global.add.f64 	%fd44, [%rd52+-8], %fd43;
	ld.global.f64 	%fd45, [%rd50+24];
	atom.global.add.f64 	%fd46, [%rd54+-8], %fd45;
	ld.global.f64 	%fd47, [%rd49+32];
	ld.global.f64 	%fd48, [%rd50+32];
	add.f64 	%fd49, %fd47, %fd48;
	neg.f64 	%fd50, %fd49;
	atom.global.add.f64 	%fd51, [%rd47], %fd50;
	ld.global.f64 	%fd52, [%rd49+32];
	atom.global.add.f64 	%fd53, [%rd52], %fd52;
	ld.global.f64 	%fd54, [%rd50+32];
	atom.global.add.f64 	%fd55, [%rd54], %fd54;
	ld.global.f64 	%fd56, [%rd49+40];
	ld.global.f64 	%fd57, [%rd50+40];
	add.f64 	%fd58, %fd56, %fd57;
	neg.f64 	%fd59, %fd58;
	atom.global.add.f64 	%fd60, [%rd47+8], %fd59;
	ld.global.f64 	%fd61, [%rd49+40];
	atom.global.add.f64 	%fd62, [%rd52+8], %fd61;
	ld.global.f64 	%fd63, [%rd50+40];
	atom.global.add.f64 	%fd64, [%rd54+8], %fd63;
	ld.global.f64 	%fd65, [%rd49+48];
	ld.global.f64 	%fd66, [%rd50+48];
	add.f64 	%fd67, %fd65, %fd66;
	neg.f64 	%fd68, %fd67;
	atom.global.add.f64 	%fd69, [%rd47+16], %fd68;
	ld.global.f64 	%fd70, [%rd49+48];
	atom.global.add.f64 	%fd71, [%rd52+16], %fd70;
	ld.global.f64 	%fd72, [%rd50+48];
	atom.global.add.f64 	%fd73, [%rd54+16], %fd72;
	ld.global.f64 	%fd74, [%rd49+56];
	ld.global.f64 	%fd75, [%rd50+56];
	add.f64 	%fd76, %fd74, %fd75;
	neg.f64 	%fd77, %fd76;
	atom.global.add.f64 	%fd78, [%rd47+24], %fd77;
	ld.global.f64 	%fd79, [%rd49+56];
	atom.global.add.f64 	%fd80, [%rd52+24], %fd79;
	ld.global.f64 	%fd81, [%rd50+56];
	atom.global.add.f64 	%fd82, [%rd54+24], %fd81;
	add.s32 	%r63, %r63, 8;
	add.s32 	%r62, %r62, 8;
	add.s32 	%r61, %r61, 8;
	add.s32 	%r60, %r60, 8;
	add.s32 	%r59, %r59, 8;
	setp.ne.s32 	%p5, %r63, 0;
	@%p5 bra 	$L__BB32_5;
$L__BB32_6:
	setp.eq.s32 	%p6, %r4, 0;
	@%p6 bra 	$L__BB32_14;
	add.s32 	%r43, %r4, -1;
	setp.lt.u32 	%p7, %r43, 3;
	@%p7 bra 	$L__BB32_9;
	add.s32 	%r44, %r65, %r7;
	mul.wide.s32 	%rd55, %r44, 8;
	add.s64 	%rd56, %rd1, %rd55;
	add.s32 	%r45, %r65, %r6;
	mul.wide.s32 	%rd57, %r45, 8;
	add.s64 	%rd58, %rd3, %rd57;
	ld.global.f64 	%fd83, [%rd58];
	add.s64 	%rd59, %rd2, %rd57;
	ld.global.f64 	%fd84, [%rd59];
	add.f64 	%fd85, %fd83, %fd84;
	neg.f64 	%fd86, %fd85;
	atom.global.add.f64 	%fd87, [%rd56], %fd86;
	add.s32 	%r46, %r65, %r8;
	mul.wide.s32 	%rd60, %r46, 8;
	add.s64 	%rd61, %rd1, %rd60;
	ld.global.f64 	%fd88, [%rd58];
	atom.global.add.f64 	%fd89, [%rd61], %fd88;
	add.s32 	%r47, %r65, %r9;
	mul.wide.s32 	%rd62, %r47, 8;
	add.s64 	%rd63, %rd1, %rd62;
	ld.global.f64 	%fd90, [%rd59];
	atom.global.add.f64 	%fd91, [%rd63], %fd90;
	ld.global.f64 	%fd92, [%rd58+8];
	ld.global.f64 	%fd93, [%rd59+8];
	add.f64 	%fd94, %fd92, %fd93;
	neg.f64 	%fd95, %fd94;
	atom.global.add.f64 	%fd96, [%rd56+8], %fd95;
	ld.global.f64 	%fd97, [%rd58+8];
	atom.global.add.f64 	%fd98, [%rd61+8], %fd97;
	ld.global.f64 	%fd99, [%rd59+8];
	atom.global.add.f64 	%fd100, [%rd63+8], %fd99;
	ld.global.f64 	%fd101, [%rd58+16];
	ld.global.f64 	%fd102, [%rd59+16];
	add.f64 	%fd103, %fd101, %fd102;
	neg.f64 	%fd104, %fd103;
	atom.global.add.f64 	%fd105, [%rd56+16], %fd104;
	ld.global.f64 	%fd106, [%rd58+16];
	atom.global.add.f64 	%fd107, [%rd61+16], %fd106;
	ld.global.f64 	%fd108, [%rd59+16];
	atom.global.add.f64 	%fd109, [%rd63+16], %fd108;
	ld.global.f64 	%fd110, [%rd58+24];
	ld.global.f64 	%fd111, [%rd59+24];
	add.f64 	%fd112, %fd110, %fd111;
	neg.f64 	%fd113, %fd112;
	atom.global.add.f64 	%fd114, [%rd56+24], %fd113;
	ld.global.f64 	%fd115, [%rd58+24];
	atom.global.add.f64 	%fd116, [%rd61+24], %fd115;
	ld.global.f64 	%fd117, [%rd59+24];
	atom.global.add.f64 	%fd118, [%rd63+24], %fd117;
	add.s32 	%r65, %r65, 4;
$L__BB32_9:
	and.b32  	%r48, %r31, 3;
	setp.eq.s32 	%p8, %r48, 0;
	@%p8 bra 	$L__BB32_14;
	setp.eq.s32 	%p9, %r48, 1;
	@%p9 bra 	$L__BB32_12;
	add.s32 	%r49, %r65, %r7;
	mul.wide.s32 	%rd64, %r49, 8;
	add.s64 	%rd65, %rd1, %rd64;
	add.s32 	%r50, %r65, %r6;
	mul.wide.s32 	%rd66, %r50, 8;
	add.s64 	%rd67, %rd3, %rd66;
	ld.global.f64 	%fd119, [%rd67];
	add.s64 	%rd68, %rd2, %rd66;
	ld.global.f64 	%fd120, [%rd68];
	add.f64 	%fd121, %fd119, %fd120;
	neg.f64 	%fd122, %fd121;
	atom.global.add.f64 	%fd123, [%rd65], %fd122;
	add.s32 	%r51, %r65, %r8;
	mul.wide.s32 	%rd69, %r51, 8;
	add.s64 	%rd70, %rd1, %rd69;
	ld.global.f64 	%fd124, [%rd67];
	atom.global.add.f64 	%fd125, [%rd70], %fd124;
	add.s32 	%r52, %r65, %r9;
	mul.wide.s32 	%rd71, %r52, 8;
	add.s64 	%rd72, %rd1, %rd71;
	ld.global.f64 	%fd126, [%rd68];
	atom.global.add.f64 	%fd127, [%rd72], %fd126;
	ld.global.f64 	%fd128, [%rd67+8];
	ld.global.f64 	%fd129, [%rd68+8];
	add.f64 	%fd130, %fd128, %fd129;
	neg.f64 	%fd131, %fd130;
	atom.global.add.f64 	%fd132, [%rd65+8], %fd131;
	ld.global.f64 	%fd133, [%rd67+8];
	atom.global.add.f64 	%fd134, [%rd70+8], %fd133;
	ld.global.f64 	%fd135, [%rd68+8];
	atom.global.add.f64 	%fd136, [%rd72+8], %fd135;
	add.s32 	%r65, %r65, 2;
$L__BB32_12:
	and.b32  	%r53, %r31, 1;
	setp.eq.b32 	%p10, %r53, 1;
	not.pred 	%p11, %p10;
	@%p11 bra 	$L__BB32_14;
	add.s32 	%r54, %r65, %r7;
	mul.wide.s32 	%rd73, %r54, 8;
	add.s64 	%rd74, %rd1, %rd73;
	add.s32 	%r55, %r65, %r6;
	mul.wide.s32 	%rd75, %r55, 8;
	add.s64 	%rd76, %rd3, %rd75;
	ld.global.f64 	%fd137, [%rd76];
	add.s64 	%rd77, %rd2, %rd75;
	ld.global.f64 	%fd138, [%rd77];
	add.f64 	%fd139, %fd137, %fd138;
	neg.f64 	%fd140, %fd139;
	atom.global.add.f64 	%fd141, [%rd74], %fd140;
	add.s32 	%r56, %r65, %r8;
	mul.wide.s32 	%rd78, %r56, 8;
	add.s64 	%rd79, %rd1, %rd78;
	ld.global.f64 	%fd142, [%rd76];
	atom.global.add.f64 	%fd143, [%rd79], %fd142;
	add.s32 	%r57, %r65, %r9;
	mul.wide.s32 	%rd80, %r57, 8;
	add.s64 	%rd81, %rd1, %rd80;
	ld.global.f64 	%fd144, [%rd77];
	atom.global.add.f64 	%fd145, [%rd81], %fd144;
$L__BB32_14:
	add.s32 	%r58, %r58, %r3;
	setp.lt.s32 	%p12, %r58, %r30;
	@%p12 bra 	$L__BB32_3;
	bra.uni 	$L__BB32_16;
$L__BB32_15:
	mul.wide.s32 	%rd17, %r58, 4;
	add.s64 	%rd18, %rd8, %rd17;
	ld.global.u32 	%r35, [%rd18];
	add.s64 	%rd19, %rd7, %rd17;
	ld.global.u32 	%r36, [%rd19];
	add.s64 	%rd20, %rd6, %rd17;
	ld.global.u32 	%r37, [%rd20];
	mul.wide.s32 	%rd21, %r58, 8;
	add.s64 	%rd22, %rd5, %rd21;
	ld.global.f64 	%fd1, [%rd22];
	div.rn.f64 	%fd2, %fd1, 0d4008000000000000;
	mul.wide.s32 	%rd23, %r35, 8;
	add.s64 	%rd24, %rd4, %rd23;
	atom.global.add.f64 	%fd3, [%rd24], %fd2;
	mul.wide.s32 	%rd25, %r36, 8;
	add.s64 	%rd26, %rd4, %rd25;
	atom.global.add.f64 	%fd4, [%rd26], %fd2;
	mul.wide.s32 	%rd27, %r37, 8;
	add.s64 	%rd28, %rd4, %rd27;
	atom.global.add.f64 	%fd5, [%rd28], %fd2;
	add.s32 	%r58, %r58, %r3;
	setp.lt.s32 	%p3, %r58, %r30;
	@%p3 bra 	$L__BB32_15;
$L__BB32_16:
	ret;

}
	// .globl	_Z29gpuKernelTripletDecompositionIfEvPT_S1_S1_S1_S1_PiS2_S2_ii
.visible .entry _Z29gpuKernelTripletDecompositionIfEvPT_S1_S1_S1_S1_PiS2_S2_ii(
	.param .u64 .ptr .align 1 _Z29gpuKernelTripletDecompositionIfEvPT_S1_S1_S1_S1_PiS2_S2_ii_param_0,
	.param .u64 .ptr .align 1 _Z29gpuKernelTripletDecompositionIfEvPT_S1_S1_S1_S1_PiS2_S2_ii_param_1,
	.param .u64 .ptr .align 1 _Z29gpuKernelTripletDecompositionIfEvPT_S1_S1_S1_S1_PiS2_S2_ii_param_2,
	.param .u64 .ptr .align 1 _Z29gpuKernelTripletDecompositionIfEvPT_S1_S1_S1_S1_PiS2_S2_ii_param_3,
	.param .u64 .ptr .align 1 _Z29gpuKernelTripletDecompositionIfEvPT_S1_S1_S1_S1_PiS2_S2_ii_param_4,
	.param .u64 .ptr .align 1 _Z29gpuKernelTripletDecompositionIfEvPT_S1_S1_S1_S1_PiS2_S2_ii_param_5,
	.param .u64 .ptr .align 1 _Z29gpuKernelTripletDecompositionIfEvPT_S1_S1_S1_S1_PiS2_S2_ii_param_6,
	.param .u64 .ptr .align 1 _Z29gpuKernelTripletDecompositionIfEvPT_S1_S1_S1_S1_PiS2_S2_ii_param_7,
	.param .u32 _Z29gpuKernelTripletDecompositionIfEvPT_S1_S1_S1_S1_PiS2_S2_ii_param_8,
	.param .u32 _Z29gpuKernelTripletDecompositionIfEvPT_S1_S1_S1_S1_PiS2_S2_ii_param_9
)
{
	.reg .pred 	%p<13>;
	.reg .b32 	%r<68>;
	.reg .b32 	%f<146>;
	.reg .b64 	%rd<80>;

	ld.param.u64 	%rd11, [_Z29gpuKernelTripletDecompositionIfEvPT_S1_S1_S1_S1_PiS2_S2_ii_param_0];
	ld.param.u64 	%rd12, [_Z29gpuKernelTripletDecompositionIfEvPT_S1_S1_S1_S1_PiS2_S2_ii_param_1];
	ld.param.u64 	%rd13, [_Z29gpuKernelTripletDecompositionIfEvPT_S1_S1_S1_S1_PiS2_S2_ii_param_2];
	ld.param.u64 	%rd14, [_Z29gpuKernelTripletDecompositionIfEvPT_S1_S1_S1_S1_PiS2_S2_ii_param_3];
	ld.param.u64 	%rd15, [_Z29gpuKernelTripletDecompositionIfEvPT_S1_S1_S1_S1_PiS2_S2_ii_param_4];
	ld.param.u64 	%rd9, [_Z29gpuKernelTripletDecompositionIfEvPT_S1_S1_S1_S1_PiS2_S2_ii_param_5];
	ld.param.u64 	%rd10, [_Z29gpuKernelTripletDecompositionIfEvPT_S1_S1_S1_S1_PiS2_S2_ii_param_6];
	ld.param.u64 	%rd16, [_Z29gpuKernelTripletDecompositionIfEvPT_S1_S1_S1_S1_PiS2_S2_ii_param_7];
	ld.param.u32 	%r30, [_Z29gpuKernelTripletDecompositionIfEvPT_S1_S1_S1_S1_PiS2_S2_ii_param_8];
	ld.param.u32 	%r31, [_Z29gpuKernelTripletDecompositionIfEvPT_S1_S1_S1_S1_PiS2_S2_ii_param_9];
	cvta.to.global.u64 	%rd1, %rd12;
	cvta.to.global.u64 	%rd2, %rd15;
	cvta.to.global.u64 	%rd3, %rd14;
	cvta.to.global.u64 	%rd4, %rd11;
	cvta.to.global.u64 	%rd5, %rd13;
	cvta.to.global.u64 	%rd6, %rd16;
	cvta.to.global.u64 	%rd7, %rd10;
	cvta.to.global.u64 	%rd8, %rd9;
	mov.u32 	%r32, %tid.x;
	mov.u32 	%r33, %ctaid.x;
	mov.u32 	%r1, %ntid.x;
	mad.lo.s32 	%r58, %r33, %r1, %r32;
	setp.ge.s32 	%p1, %r58, %r30;
	@%p1 bra 	$L__BB33_16;
	setp.gt.s32 	%p2, %r31, 0;
	mov.u32 	%r34, %nctaid.x;
	mul.lo.s32 	%r3, %r1, %r34;
	@%p2 bra 	$L__BB33_2;
	bra.uni 	$L__BB33_15;
$L__BB33_2:
	and.b32  	%r4, %r31, 7;
$L__BB33_3:
	ld.param.u64 	%rd79, [_Z29gpuKernelTripletDecompositionIfEvPT_S1_S1_S1_S1_PiS2_S2_ii_param_6];
	ld.param.u64 	%rd78, [_Z29gpuKernelTripletDecompositionIfEvPT_S1_S1_S1_S1_PiS2_S2_ii_param_5];
	setp.lt.u32 	%p4, %r31, 8;
	cvta.to.global.u64 	%rd28, %rd78;
	mul.wide.s32 	%rd29, %r58, 4;
	add.s64 	%rd30, %rd28, %rd29;
	ld.global.u32 	%r39, [%rd30];
	cvta.to.global.u64 	%rd31, %rd79;
	add.s64 	%rd32, %rd31, %rd29;
	ld.global.u32 	%r40, [%rd32];
	add.s64 	%rd33, %rd6, %rd29;
	ld.global.u32 	%r41, [%rd33];
	mul.lo.s32 	%r6, %r58, %r31;
	add.s64 	%rd34, %rd5, %rd29;
	ld.global.f32 	%f6, [%rd34];
	div.rn.f32 	%f7, %f6, 0f40400000;
	mul.wide.s32 	%rd35, %r39, 4;
	add.s64 	%rd36, %rd4, %rd35;
	atom.global.add.f32 	%f8, [%rd36], %f7;
	mul.wide.s32 	%rd37, %r40, 4;
	add.s64 	%rd38, %rd4, %rd37;
	atom.global.add.f32 	%f9, [%rd38], %f7;
	mul.wide.s32 	%rd39, %r41, 4;
	add.s64 	%rd40, %rd4, %rd39;
	atom.global.add.f32 	%f10, [%rd40], %f7;
	mul.lo.s32 	%r7, %r39, %r31;
	mul.lo.s32 	%r8, %r40, %r31;
	mul.lo.s32 	%r9, %r41, %r31;
	mov.b32 	%r65, 0;
	@%p4 bra 	$L__BB33_6;
	and.b32  	%r42, %r31, 2147483640;
	neg.s32 	%r63, %r42;
	mov.u32 	%r59, %r9;
	mov.u32 	%r60, %r8;
	mov.u32 	%r61, %r6;
	mov.u32 	%r62, %r7;
$L__BB33_5:
	.pragma "nounroll";
	and.b32  	%r65, %r31, 2147483640;
	mul.wide.s32 	%rd41, %r62, 4;
	add.s64 	%rd42, %rd1, 16;
	add.s64 	%rd43, %rd42, %rd41;
	mul.wide.s32 	%rd44, %r61, 4;
	add.s64 	%rd45, %rd3, %rd44;
	add.s64 	%rd46, %rd2, %rd44;
	mul.wide.s32 	%rd47, %r60, 4;
	add.s64 	%rd48, %rd42, %rd47;
	mul.wide.s32 	%rd49, %r59, 4;
	add.s64 	%rd50, %rd42, %rd49;
	ld.global.f32 	%f11, [%rd45];
	ld.global.f32 	%f12, [%rd46];
	add.f32 	%f13, %f11, %f12;
	neg.f32 	%f14, %f13;
	atom.global.add.f32 	%f15, [%rd43+-16], %f14;
	ld.global.f32 	%f16, [%rd45];
	atom.global.add.f32 	%f17, [%rd48+-16], %f16;
	ld.global.f32 	%f18, [%rd46];
	atom.global.add.f32 	%f19, [%rd50+-16], %f18;
	ld.global.f32 	%f20, [%rd45+4];
	ld.global.f32 	%f21, [%rd46+4];
	add.f32 	%f22, %f20, %f21;
	neg.f32 	%f23, %f22;
	atom.global.add.f32 	%f24, [%rd43+-12], %f23;
	ld.global.f32 	%f25, [%rd45+4];
	atom.global.add.f32 	%f26, [%rd48+-12], %f25;
	ld.global.f32 	%f27, [%rd46+4];
	atom.global.add.f32 	%f28, [%rd50+-12], %f27;
	ld.global.f32 	%f29, [%rd45+8];
	ld.global.f32 	%f30, [%rd46+8];
	add.f32 	%f31, %f29, %f30;
	neg.f32 	%f32, %f31;
	atom.global.add.f32 	%f33, [%rd43+-8], %f32;
	ld.global.f32 	%f34, [%rd45+8];
	atom.global.add.f32 	%f35, [%rd48+-8], %f34;
	ld.global.f32 	%f36, [%rd46+8];
	atom.global.add.f32 	%f37, [%rd50+-8], %f36;
	ld.global.f32 	%f38, [%rd45+12];
	ld.global.f32 	%f39, [%rd46+12];
	add.f32 	%f40, %f38, %f39;
	neg.f32 	%f41, %f40;
	atom.global.add.f32 	%f42, [%rd43+-4], %f41;
	ld.global.f32 	%f43, [%rd45+12];
	atom.global.add.f32 	%f44, [%rd48+-4], %f43;
	ld.global.f32 	%f45, [%rd46+12];
	atom.global.add.f32 	%f46, [%rd50+-4], %f45;
	ld.global.f32 	%f47, [%rd45+16];
	ld.global.f32 	%f48, [%rd46+16];
	add.f32 	%f49, %f47, %f48;
	neg.f32 	%f50, %f49;
	atom.global.add.f32 	%f51, [%rd43], %f50;
	ld.global.f32 	%f52, [%rd45+16];
	atom.global.add.f32 	%f53, [%rd48], %f52;
	ld.global.f32 	%f54, [%rd46+16];
	atom.global.add.f32 	%f55, [%rd50], %f54;
	ld.global.f32 	%f56, [%rd45+20];
	ld.global.f32 	%f57, [%rd46+20];
	add.f32 	%f58, %f56, %f57;
	neg.f32 	%f59, %f58;
	atom.global.add.f32 	%f60, [%rd43+4], %f59;
	ld.global.f32 	%f61, [%rd45+20];
	atom.global.add.f32 	%f62, [%rd48+4], %f61;
	ld.global.f32 	%f63, [%rd46+20];
	atom.global.add.f32 	%f64, [%rd50+4], %f63;
	ld.global.f32 	%f65, [%rd45+24];
	ld.global.f32 	%f66, [%rd46+24];
	add.f32 	%f67, %f65, %f66;
	neg.f32 	%f68, %f67;
	atom.global.add.f32 	%f69, [%rd43+8], %f68;
	ld.global.f32 	%f70, [%rd45+24];
	atom.global.add.f32 	%f71, [%rd48+8], %f70;
	ld.global.f32 	%f72, [%rd46+24];
	atom.global.add.f32 	%f73, [%rd50+8], %f72;
	ld.global.f32 	%f74, [%rd45+28];
	ld.global.f32 	%f75, [%rd46+28];
	add.f32 	%f76, %f74, %f75;
	neg.f32 	%f77, %f76;
	atom.global.add.f32 	%f78, [%rd43+12], %f77;
	ld.global.f32 	%f79, [%rd45+28];
	atom.global.add.f32 	%f80, [%rd48+12], %f79;
	ld.global.f32 	%f81, [%rd46+28];
	atom.global.add.f32 	%f82, [%rd50+12], %f81;
	add.s32 	%r63, %r63, 8;
	add.s32 	%r62, %r62, 8;
	add.s32 	%r61, %r61, 8;
	add.s32 	%r60, %r60, 8;
	add.s32 	%r59, %r59, 8;
	setp.ne.s32 	%p5, %r63, 0;
	@%p5 bra 	$L__BB33_5;
$L__BB33_6:
	setp.eq.s32 	%p6, %r4, 0;
	@%p6 bra 	$L__BB33_14;
	add.s32 	%r43, %r4, -1;
	setp.lt.u32 	%p7, %r43, 3;
	@%p7 bra 	$L__BB33_9;
	add.s32 	%r44, %r65, %r7;
	mul.wide.s32 	%rd51, %r44, 4;
	add.s64 	%rd52, %rd1, %rd51;
	add.s32 	%r45, %r65, %r6;
	mul.wide.s32 	%rd53, %r45, 4;
	add.s64 	%rd54, %rd3, %rd53;
	ld.global.f32 	%f83, [%rd54];
	add.s64 	%rd55, %rd2, %rd53;
	ld.global.f32 	%f84, [%rd55];
	add.f32 	%f85, %f83, %f84;
	neg.f32 	%f86, %f85;
	atom.global.add.f32 	%f87, [%rd52], %f86;
	add.s32 	%r46, %r65, %r8;
	mul.wide.s32 	%rd56, %r46, 4;
	add.s64 	%rd57, %rd1, %rd56;
	ld.global.f32 	%f88, [%rd54];
	atom.global.add.f32 	%f89, [%rd57], %f88;
	add.s32 	%r47, %r65, %r9;
	mul.wide.s32 	%rd58, %r47, 4;
	add.s64 	%rd59, %rd1, %rd58;
	ld.global.f32 	%f90, [%rd55];
	atom.global.add.f32 	%f91, [%rd59], %f90;
	ld.global.f32 	%f92, [%rd54+4];
	ld.global.f32 	%f93, [%rd55+4];
	add.f32 	%f94, %f92, %f93;
	neg.f32 	%f95, %f94;
	atom.global.add.f32 	%f96, [%rd52+4], %f95;
	ld.global.f32 	%f97, [%rd54+4];
	atom.global.add.f32 	%f98, [%rd57+4], %f97;
	ld.global.f32 	%f99, [%rd55+4];
	atom.global.add.f32 	%f100, [%rd59+4], %f99;
	ld.global.f32 	%f101, [%rd54+8];
	ld.global.f32 	%f102, [%rd55+8];
	add.f32 	%f103, %f101, %f102;
	neg.f32 	%f104, %f103;
	atom.global.add.f32 	%f105, [%rd52+8], %f104;
	ld.global.f32 	%f106, [%rd54+8];
	atom.global.add.f32 	%f107, [%rd57+8], %f106;
	ld.global.f32 	%f108, [%rd55+8];
	atom.global.add.f32 	%f109, [%rd59+8], %f108;
	ld.global.f32 	%f110, [%rd54+12];
	ld.global.f32 	%f111, [%rd55+12];
	add.f32 	%f112, %f110, %f111;
	neg.f32 	%f113, %f112;
	atom.global.add.f32 	%f114, [%rd52+12], %f113;
	ld.global.f32 	%f115, [%rd54+12];
	atom.global.add.f32 	%f116, [%rd57+12], %f115;
	ld.global.f32 	%f117, [%rd55+12];
	atom.global.add.f32 	%f118, [%rd59+12], %f117;
	add.s32 	%r65, %r65, 4;
$L__BB33_9:
	and.b32  	%r48, %r31, 3;
	setp.eq.s32 	%p8, %r48, 0;
	@%p8 bra 	$L__BB33_14;
	setp.eq.s32 	%p9, %r48, 1;
	@%p9 bra 	$L__BB33_12;
	add.s32 	%r49, %r65, %r7;
	mul.wide.s32 	%rd60, %r49, 4;
	add.s64 	%rd61, %rd1, %rd60;
	add.s32 	%r50, %r65, %r6;
	mul.wide.s32 	%rd62, %r50, 4;
	add.s64 	%rd63, %rd3, %rd62;
	ld.global.f32 	%f119, [%rd63];
	add.s64 	%rd64, %rd2, %rd62;
	ld.global.f32 	%f120, [%rd64];
	add.f32 	%f121, %f119, %f120;
	neg.f32 	%f122, %f121;
	atom.global.add.f32 	%f123, [%rd61], %f122;
	add.s32 	%r51, %r65, %r8;
	mul.wide.s32 	%rd65, %r51, 4;
	add.s64 	%rd66, %rd1, %rd65;
	ld.global.f32 	%f124, [%rd63];
	atom.global.add.f32 	%f125, [%rd66], %f124;
	add.s32 	%r52, %r65, %r9;
	mul.wide.s32 	%rd67, %r52, 4;
	add.s64 	%rd68, %rd1, %rd67;
	ld.global.f32 	%f126, [%rd64];
	atom.global.add.f32 	%f127, [%rd68], %f126;
	ld.global.f32 	%f128, [%rd63+4];
	ld.global.f32 	%f129, [%rd64+4];
	add.f32 	%f130, %f128, %f129;
	neg.f32 	%f131, %f130;
	atom.global.add.f32 	%f132, [%rd61+4], %f131;
	ld.global.f32 	%f133, [%rd63+4];
	atom.global.add.f32 	%f134, [%rd66+4], %f133;
	ld.global.f32 	%f135, [%rd64+4];
	atom.global.add.f32 	%f136, [%rd68+4], %f135;
	add.s32 	%r65, %r65, 2;
$L__BB33_12:
	and.b32  	%r53, %r31, 1;
	setp.eq.b32 	%p10, %r53, 1;
	not.pred 	%p11, %p10;
	@%p11 bra 	$L__BB33_14;
	add.s32 	%r54, %r65, %r7;
	mul.wide.s32 	%rd69, %r54, 4;
	add.s64 	%rd70, %rd1, %rd69;
	add.s32 	%r55, %r65, %r6;
	mul.wide.s32 	%rd71, %r55, 4;
	add.s64 	%rd72, %rd3, %rd71;
	ld.global.f32 	%f137, [%rd72];
	add.s64 	%rd73, %rd2, %rd71;
	ld.global.f32 	%f138, [%rd73];
	add.f32 	%f139, %f137, %f138;
	neg.f32 	%f140, %f139;
	atom.global.add.f32 	%f141, [%rd70], %f140;
	add.s32 	%r56, %r65, %r8;
	mul.wide.s32 	%rd74, %r56, 4;
	add.s64 	%rd75, %rd1, %rd74;
	ld.global.f32 	%f142, [%rd72];
	atom.global.add.f32 	%f143, [%rd75], %f142;
	add.s32 	%r57, %r65, %r9;
	mul.wide.s32 	%rd76, %r57, 4;
	add.s64 	%rd77, %rd1, %rd76;
	ld.global.f32 	%f144, [%rd73];
	atom.global.add.f32 	%f145, [%rd77], %f144;
$L__BB33_14:
	add.s32 	%r58, %r58, %r3;
	setp.lt.s32 	%p12, %r58, %r30;
	@%p12 bra 	$L__BB33_3;
	bra.uni 	$L__BB33_16;
$L__BB33_15:
	mul.wide.s32 	%rd17, %r58, 4;
	add.s64 	%rd18, %rd8, %rd17;
	ld.global.u32 	%r35, [%rd18];
	add.s64 	%rd19, %rd7, %rd17;
	ld.global.u32 	%r36, [%rd19];
	add.s64 	%rd20, %rd6, %rd17;
	ld.global.u32 	%r37, [%rd20];
	add.s64 	%rd21, %rd5, %rd17;
	ld.global.f32 	%f1, [%rd21];
	div.rn.f32 	%f2, %f1, 0f40400000;
	mul.wide.s32 	%rd22, %r35, 4;
	add.s64 	%rd23, %rd4, %rd22;
	atom.global.add.f32 	%f3, [%rd23], %f2;
	mul.wide.s32 	%rd24, %r36, 4;
	add.s64 	%rd25, %rd4, %rd24;
	atom.global.add.f32 	%f4, [%rd25], %f2;
	mul.wide.s32 	%rd26, %r37, 4;
	add.s64 	%rd27, %rd4, %rd26;
	atom.global.add.f32 	%f5, [%rd27], %f2;
	add.s32 	%r58, %r58, %r3;
	setp.lt.s32 	%p3, %r58, %r30;
	@%p3 bra 	$L__BB33_15;
$L__BB33_16:
	ret;

}
	// .globl	_Z39gpuKernelCenterAtomTripletDecompositionIdEvPT_S1_S1_S1_S1_PiS2_ii
.visible .entry _Z39gpuKernelCenterAtomTripletDecompositionIdEvPT_S1_S1_S1_S1_PiS2_ii(
	.param .u64 .ptr .align 1 _Z39gpuKernelCenterAtomTripletDecompositionIdEvPT_S1_S1_S1_S1_PiS2_ii_param_0,
	.param .u64 .ptr .align 1 _Z39gpuKernelCenterAtomTripletDecompositionIdEvPT_S1_S1_S1_S1_PiS2_ii_param_1,
	.param .u64 .ptr .align 1 _Z39gpuKernelCenterAtomTripletDecompositionIdEvPT_S1_S1_S1_S1_PiS2_ii_param_2,
	.param .u64 .ptr .align 1 _Z39gpuKernelCenterAtomTripletDecompositionIdEvPT_S1_S1_S1_S1_PiS2_ii_param_3,
	.param .u64 .ptr .align 1 _Z39gpuKernelCenterAtomTripletDecompositionIdEvPT_S1_S1_S1_S1_PiS2_ii_param_4,
	.param .u64 .ptr .align 1 _Z39gpuKernelCenterAtomTripletDecompositionIdEvPT_S1_S1_S1_S1_PiS2_ii_param_5,
	.param .u64 .ptr .align 1 _Z39gpuKernelCenterAtomTripletDecompositionIdEvPT_S1_S1_S1_S1_PiS2_ii_param_6,
	.param .u32 _Z39gpuKernelCenterAtomTripletDecompositionIdEvPT_S1_S1_S1_S1_PiS2_ii_param_7,
	.param .u32 _Z39gpuKernelCenterAtomTripletDecompositionIdEvPT_S1_S1_S1_S1_PiS2_ii_param_8
)
{
	.reg .pred 	%p<21>;
	.reg .b32 	%r<73>;
	.reg .b64 	%rd<58>;
	.reg .b64 	%fd<105>;

	ld.param.u64 	%rd15, [_Z39gpuKernelCenterAtomTripletDecompositionIdEvPT_S1_S1_S1_S1_PiS2_ii_param_0];
	ld.param.u64 	%rd16, [_Z39gpuKernelCenterAtomTripletDecompositionIdEvPT_S1_S1_S1_S1_PiS2_ii_param_1];
	ld.param.u64 	%rd17, [_Z39gpuKernelCenterAtomTripletDecompositionIdEvPT_S1_S1_S1_S1_PiS2_ii_param_2];
	ld.param.u64 	%rd18, [_Z39gpuKernelCenterAtomTripletDecompositionIdEvPT_S1_S1_S1_S1_PiS2_ii_param_3];
	ld.param.u64 	%rd19, [_Z39gpuKernelCenterAtomTripletDecompositionIdEvPT_S1_S1_S1_S1_PiS2_ii_param_4];
	ld.param.u64 	%rd20, [_Z39gpuKernelCenterAtomTripletDecompositionIdEvPT_S1_S1_S1_S1_PiS2_ii_param_5];
	ld.param.u64 	%rd14, [_Z39gpuKernelCenterAtomTripletDecompositionIdEvPT_S1_S1_S1_S1_PiS2_ii_param_6];
	ld.param.u32 	%r37, [_Z39gpuKernelCenterAtomTripletDecompositionIdEvPT_S1_S1_S1_S1_PiS2_ii_param_7];
	ld.param.u32 	%r38, [_Z39gpuKernelCenterAtomTripletDecompositionIdEvPT_S1_S1_S1_S1_PiS2_ii_param_8];
	cvta.to.global.u64 	%rd1, %rd16;
	cvta.to.global.u64 	%rd2, %rd19;
	cvta.to.global.u64 	%rd3, %rd18;
	cvta.to.global.u64 	%rd4, %rd15;
	cvta.to.global.u64 	%rd5, %rd17;
	cvta.to.global.u64 	%rd6, %rd14;
	cvta.to.global.u64 	%rd7, %rd20;
	mov.u32 	%r39, %tid.x;
	mov.u32 	%r40, %ctaid.x;
	mov.u32 	%r1, %ntid.x;
	mad.lo.s32 	%r62, %r40, %r1, %r39;
	setp.ge.s32 	%p1, %r62, %r37;
	@%p1 bra 	$L__BB34_27;
	setp.gt.s32 	%p2, %r38, 0;
	mov.u32 	%r41, %nctaid.x;
	mul.lo.s32 	%r3, %r1, %r41;
	@%p2 bra 	$L__BB34_2;
	bra.uni 	$L__BB34_18;
$L__BB34_2:
	and.b32  	%r4, %r38, 7;
	and.b32  	%r5, %r38, 2147483640;
	add.s64 	%rd8, %rd3, 32;
	add.s64 	%rd9, %rd2, 32;
	add.s64 	%rd10, %rd1, 32;
$L__BB34_3:
	ld.param.u64 	%rd57, [_Z39gpuKernelCenterAtomTripletDecompositionIdEvPT_S1_S1_S1_S1_PiS2_ii_param_6];
	mul.wide.s32 	%rd29, %r62, 4;
	add.s64 	%rd30, %rd7, %rd29;
	ld.global.u32 	%r7, [%rd30];
	cvta.to.global.u64 	%rd31, %rd57;
	add.s64 	%rd32, %rd31, %rd29;
	ld.global.u32 	%r8, [%rd32];
	ld.global.u32 	%r48, [%rd32+4];
	sub.s32 	%r9, %r48, %r8;
	mul.lo.s32 	%r10, %r7, %r38;
	setp.gt.s32 	%p10, %r9, 0;
	@%p10 bra 	$L__BB34_5;
$L__BB34_4:
	add.s32 	%r62, %r62, %r3;
	setp.lt.s32 	%p20, %r62, %r37;
	@%p20 bra 	$L__BB34_3;
	bra.uni 	$L__BB34_27;
$L__BB34_5:
	mov.b32 	%r63, 0;
$L__BB34_6:
	setp.lt.u32 	%p11, %r38, 8;
	add.s32 	%r51, %r63, %r8;
	mul.lo.s32 	%r13, %r51, %r38;
	mul.wide.s32 	%rd33, %r51, 8;
	add.s64 	%rd34, %rd5, %rd33;
	ld.global.f64 	%fd25, [%rd34];
	div.rn.f64 	%fd26, %fd25, 0d4008000000000000;
	mul.wide.s32 	%rd35, %r7, 8;
	add.s64 	%rd36, %rd4, %rd35;
	ld.global.f64 	%fd27, [%rd36];
	add.f64 	%fd28, %fd27, %fd26;
	st.global.f64 	[%rd36], %fd28;
	mov.b32 	%r68, 0;
	@%p11 bra 	$L__BB34_9;
	and.b32  	%r52, %r38, 2147483640;
	neg.s32 	%r66, %r52;
	mov.u32 	%r64, %r10;
	mov.u32 	%r65, %r13;
$L__BB34_8:
	.pragma "nounroll";
	mul.wide.s32 	%rd37, %r65, 8;
	add.s64 	%rd38, %rd8, %rd37;
	add.s64 	%rd39, %rd9, %rd37;
	mul.wide.s32 	%rd40, %r64, 8;
	add.s64 	%rd41, %rd10, %rd40;
	ld.global.f64 	%fd29, [%rd38+-32];
	ld.global.f64 	%fd30, [%rd39+-32];
	add.f64 	%fd31, %fd29, %fd30;
	ld.global.f64 	%fd32, [%rd41+-32];
	sub.f64 	%fd33, %fd32, %fd31;
	st.global.f64 	[%rd41+-32], %fd33;
	ld.global.f64 	%fd34, [%rd38+-24];
	ld.global.f64 	%fd35, [%rd39+-24];
	add.f64 	%fd36, %fd34, %fd35;
	ld.global.f64 	%fd37, [%rd41+-24];
	sub.f64 	%fd38, %fd37, %fd36;
	st.global.f64 	[%rd41+-24], %fd38;
	ld.global.f64 	%fd39, [%rd38+-16];
	ld.global.f64 	%fd40, [%rd39+-16];
	add.f64 	%fd41, %fd39, %fd40;
	ld.global.f64 	%fd42, [%rd41+-16];
	sub.f64 	%fd43, %fd42, %fd41;
	st.global.f64 	[%rd41+-16], %fd43;
	ld.global.f64 	%fd44, [%rd38+-8];
	ld.global.f64 	%fd45, [%rd39+-8];
	add.f64 	%fd46, %fd44, %fd45;
	ld.global.f64 	%fd47, [%rd41+-8];
	sub.f64 	%fd48, %fd47, %fd46;
	st.global.f64 	[%rd41+-8], %fd48;
	ld.global.f64 	%fd49, [%rd38];
	ld.global.f64 	%fd50, [%rd39];
	add.f64 	%fd51, %fd49, %fd50;
	ld.global.f64 	%fd52, [%rd41];
	sub.f64 	%fd53, %fd52, %fd51;
	st.global.f64 	[%rd41], %fd53;
	ld.global.f64 	%fd54, [%rd38+8];
	ld.global.f64 	%fd55, [%rd39+8];
	add.f64 	%fd56, %fd54, %fd55;
	ld.global.f64 	%fd57, [%rd41+8];
	sub.f64 	%fd58, %fd57, %fd56;
	st.global.f64 	[%rd41+8], %fd58;
	ld.global.f64 	%fd59, [%rd38+16];
	ld.global.f64 	%fd60, [%rd39+16];
	add.f64 	%fd61, %fd59, %fd60;
	ld.global.f64 	%fd62, [%rd41+16];
	sub.f64 	%fd63, %fd62, %fd61;
	st.global.f64 	[%rd41+16], %fd63;
	ld.global.f64 	%fd64, [%rd38+24];
	ld.global.f64 	%fd65, [%rd39+24];
	add.f64 	%fd66, %fd64, %fd65;
	ld.global.f64 	%fd67, [%rd41+24];
	sub.f64 	%fd68, %fd67, %fd66;
	st.global.f64 	[%rd41+24], %fd68;
	add.s32 	%r66, %r66, 8;
	add.s32 	%r65, %r65, 8;
	add.s32 	%r64, %r64, 8;
	setp.ne.s32 	%p12, %r66, 0;
	mov.u32 	%r68, %r5;
	@%p12 bra 	$L__BB34_8;
$L__BB34_9:
	setp.eq.s32 	%p13, %r4, 0;
	@%p13 bra 	$L__BB34_17;
	add.s32 	%r53, %r4, -1;
	setp.lt.u32 	%p14, %r53, 3;
	@%p14 bra 	$L__BB34_12;
	add.s32 	%r54, %r68, %r13;
	mul.wide.s32 	%rd42, %r54, 8;
	add.s64 	%rd43, %rd3, %rd42;
	ld.global.f64 	%fd69, [%rd43];
	add.s64 	%rd44, %rd2, %rd42;
	ld.global.f64 	%fd70, [%rd44];
	add.f64 	%fd71, %fd69, %fd70;
	add.s32 	%r55, %r68, %r10;
	mul.wide.s32 	%rd45, %r55, 8;
	add.s64 	%rd46, %rd1, %rd45;
	ld.global.f64 	%fd72, [%rd46];
	sub.f64 	%fd73, %fd72, %fd71;
	st.global.f64 	[%rd46], %fd73;
	ld.global.f64 	%fd74, [%rd43+8];
	ld.global.f64 	%fd75, [%rd44+8];
	add.f64 	%fd76, %fd74, %fd75;
	ld.global.f64 	%fd77, [%rd46+8];
	sub.f64 	%fd78, %fd77, %fd76;
	st.global.f64 	[%rd46+8], %fd78;
	ld.global.f64 	%fd79, [%rd43+16];
	ld.global.f64 	%fd80, [%rd44+16];
	add.f64 	%fd81, %fd79, %fd80;
	ld.global.f64 	%fd82, [%rd46+16];
	sub.f64 	%fd83, %fd82, %fd81;
	st.global.f64 	[%rd46+16], %fd83;
	ld.global.f64 	%fd84, [%rd43+24];
	ld.global.f64 	%fd85, [%rd44+24];
	add.f64 	%fd86, %fd84, %fd85;
	ld.global.f64 	%fd87, [%rd46+24];
	sub.f64 	%fd88, %fd87, %fd86;
	st.global.f64 	[%rd46+24], %fd88;
	add.s32 	%r68, %r68, 4;
$L__BB34_12:
	and.b32  	%r56, %r38, 3;
	setp.eq.s32 	%p15, %r56, 0;
	@%p15 bra 	$L__BB34_17;
	setp.eq.s32 	%p16, %r56, 1;
	@%p16 bra 	$L__BB34_15;
	add.s32 	%r57, %r68, %r13;
	mul.wide.s32 	%rd47, %r57, 8;
	add.s64 	%rd48, %rd3, %rd47;
	ld.global.f64 	%fd89, [%rd48];
	add.s64 	%rd49, %rd2, %rd47;
	ld.global.f64 	%fd90, [%rd49];
	add.f64 	%fd91, %fd89, %fd90;
	add.s32 	%r58, %r68, %r10;
	mul.wide.s32 	%rd50, %r58, 8;
	add.s64 	%rd51, %rd1, %rd50;
	ld.global.f64 	%fd92, [%rd51];
	sub.f64 	%fd93, %fd92, %fd91;
	st.global.f64 	[%rd51], %fd93;
	ld.global.f64 	%fd94, [%rd48+8];
	ld.global.f64 	%fd95, [%rd49+8];
	add.f64 	%fd96, %fd94, %fd95;
	ld.global.f64 	%fd97, [%rd51+8];
	sub.f64 	%fd98, %fd97, %fd96;
	st.global.f64 	[%rd51+8], %fd98;
	add.s32 	%r68, %r68, 2;
$L__BB34_15:
	and.b32  	%r59, %r38, 1;
	setp.eq.b32 	%p17, %r59, 1;
	not.pred 	%p18, %p17;
	@%p18 bra 	$L__BB34_17;
	add.s32 	%r60, %r68, %r13;
	mul.wide.s32 	%rd52, %r60, 8;
	add.s64 	%rd53, %rd3, %rd52;
	ld.global.f64 	%fd99, [%rd53];
	add.s64 	%rd54, %rd2, %rd52;
	ld.global.f64 	%fd100, [%rd54];
	add.f64 	%fd101, %fd99, %fd100;
	add.s32 	%r61, %r68, %r10;
	mul.wide.s32 	%rd55, %r61, 8;
	add.s64 	%rd56, %rd1, %rd55;
	ld.global.f64 	%fd102, [%rd56];
	sub.f64 	%fd103, %fd102, %fd101;
	st.global.f64 	[%rd56], %fd103;
$L__BB34_17:
	add.s32 	%r63, %r63, 1;
	setp.eq.s32 	%p19, %r63, %r9;
	@%p19 bra 	$L__BB34_4;
	bra.uni 	$L__BB34_6;
$L__BB34_18:
	cvt.s64.s32 	%rd11, %r62;
	mul.wide.s32 	%rd21, %r62, 4;
	add.s64 	%rd22, %rd6, %rd21;
	ld.global.u32 	%r28, [%rd22];
	ld.global.u32 	%r29, [%rd22+4];
	sub.s32 	%r30, %r29, %r28;
	setp.lt.s32 	%p3, %r30, 1;
	@%p3 bra 	$L__BB34_26;
	shl.b64 	%rd23, %rd11, 2;
	add.s64 	%rd24, %rd7, %rd23;
	ld.global.u32 	%r43, [%rd24];
	mul.wide.s32 	%rd25, %r43, 8;
	add.s64 	%rd12, %rd4, %rd25;
	and.b32  	%r31, %r30, 3;
	sub.s32 	%r44, %r28, %r29;
	setp.gt.u32 	%p4, %r44, -4;
	mov.b32 	%r72, 0;
	@%p4 bra 	$L__BB34_22;
	and.b32  	%r72, %r30, 2147483644;
	ld.global.f64 	%fd104, [%rd12];
	mov.b32 	%r71, 0;
$L__BB34_21:
	add.s32 	%r46, %r71, %r28;
	mul.wide.s32 	%rd26, %r46, 8;
	add.s64 	%rd27, %rd5, %rd26;
	ld.global.f64 	%fd6, [%rd27];
	div.rn.f64 	%fd7, %fd6, 0d4008000000000000;
	add.f64 	%fd8, %fd104, %fd7;
	st.global.f64 	[%rd12], %fd8;
	ld.global.f64 	%fd9, [%rd27+8];
	div.rn.f64 	%fd10, %fd9, 0d4008000000000000;
	add.f64 	%fd11, %fd8, %fd10;
	st.global.f64 	[%rd12], %fd11;
	ld.global.f64 	%fd12, [%rd27+16];
	div.rn.f64 	%fd13, %fd12, 0d4008000000000000;
	add.f64 	%fd14, %fd11, %fd13;
	st.global.f64 	[%rd12], %fd14;
	ld.global.f64 	%fd15, [%rd27+24];
	div.rn.f64 	%fd16, %fd15, 0d4008000000000000;
	add.f64 	%fd104, %fd14, %fd16;
	st.global.f64 	[%rd12], %fd104;
	add.s32 	%r71, %r71, 4;
	setp.ne.s32 	%p5, %r71, %r72;
	@%p5 bra 	$L__BB34_21;
$L__BB34_22:
	setp.eq.s32 	%p6, %r31, 0;
	@%p6 bra 	$L__BB34_26;
	add.s32 	%r47, %r72, %r28;
	mul.wide.s32 	%rd28, %r47, 8;
	add.s64 	%rd13, %rd5, %rd28;
	ld.global.f64 	%fd17, [%rd13];
	div.rn.f64 	%fd18, %fd17, 0d4008000000000000;
	ld.global.f64 	%fd19, [%rd12];
	add.f64 	%fd4, %fd19, %fd18;
	st.global.f64 	[%rd12], %fd4;
	setp.eq.s32 	%p7, %r31, 1;
	@%p7 bra 	$L__BB34_26;
	ld.global.f64 	%fd20, [%rd13+8];
	div.rn.f64 	%fd21, %fd20, 0d4008000000000000;
	add.f64 	%fd5, %fd4, %fd21;
	st.global.f64 	[%rd12], %fd5;
	setp.eq.s32 	%p8, %r31, 2;
	@%p8 bra 	$L__BB34_26;
	ld.global.f64 	%fd22, [%rd13+16];
	div.rn.f64 	%fd23, %fd22, 0d4008000000000000;
	add.f64 	%fd24, %fd5, %fd23;
	st.global.f64 	[%rd12], %fd24;
$L__BB34_26:
	add.s32 	%r62, %r62, %r3;
	setp.lt.s32 	%p9, %r62, %r37;
	@%p9 bra 	$L__BB34_18;
$L__BB34_27:
	ret;

}
	// .globl	_Z39gpuKernelCenterAtomTripletDecompositionIfEvPT_S1_S1_S1_S1_PiS2_ii
.visible .entry _Z39gpuKernelCenterAtomTripletDecompositionIfEvPT_S1_S1_S1_S1_PiS2_ii(
	.param .u64 .ptr .align 1 _Z39gpuKernelCenterAtomTripletDecompositionIfEvPT_S1_S1_S1_S1_PiS2_ii_param_0,
	.param .u64 .ptr .align 1 _Z39gpuKernelCenterAtomTripletDecompositionIfEvPT_S1_S1_S1_S1_PiS2_ii_param_1,
	.param .u64 .ptr .align 1 _Z39gpuKernelCenterAtomTripletDecompositionIfEvPT_S1_S1_S1_S1_PiS2_ii_param_2,
	.param .u64 .ptr .align 1 _Z39gpuKernelCenterAtomTripletDecompositionIfEvPT_S1_S1_S1_S1_PiS2_ii_param_3,
	.param .u64 .ptr .align 1 _Z39gpuKernelCenterAtomTripletDecompositionIfEvPT_S1_S1_S1_S1_PiS2_ii_param_4,
	.param .u64 .ptr .align 1 _Z39gpuKernelCenterAtomTripletDecompositionIfEvPT_S1_S1_S1_S1_PiS2_ii_param_5,
	.param .u64 .ptr .align 1 _Z39gpuKernelCenterAtomTripletDecompositionIfEvPT_S1_S1_S1_S1_PiS2_ii_param_6,
	.param .u32 _Z39gpuKernelCenterAtomTripletDecompositionIfEvPT_S1_S1_S1_S1_PiS2_ii_param_7,
	.param .u32 _Z39gpuKernelCenterAtomTripletDecompositionIfEvPT_S1_S1_S1_S1_PiS2_ii_param_8
)
{
	.reg .pred 	%p<20>;
	.reg .b32 	%r<72>;
	.reg .b32 	%f<97>;
	.reg .b64 	%rd<56>;
	.reg .b64 	%fd<33>;

	ld.param.u64 	%rd14, [_Z39gpuKernelCenterAtomTripletDecompositionIfEvPT_S1_S1_S1_S1_PiS2_ii_param_0];
	ld.param.u64 	%rd15, [_Z39gpuKernelCenterAtomTripletDecompositionIfEvPT_S1_S1_S1_S1_PiS2_ii_param_1];
	ld.param.u64 	%rd16, [_Z39gpuKernelCenterAtomTripletDecompositionIfEvPT_S1_S1_S1_S1_PiS2_ii_param_2];
	ld.param.u64 	%rd17, [_Z39gpuKernelCenterAtomTripletDecompositionIfEvPT_S1_S1_S1_S1_PiS2_ii_param_3];
	ld.param.u64 	%rd18, [_Z39gpuKernelCenterAtomTripletDecompositionIfEvPT_S1_S1_S1_S1_PiS2_ii_param_4];
	ld.param.u64 	%rd19, [_Z39gpuKernelCenterAtomTripletDecompositionIfEvPT_S1_S1_S1_S1_PiS2_ii_param_5];
	ld.param.u64 	%rd20, [_Z39gpuKernelCenterAtomTripletDecompositionIfEvPT_S1_S1_S1_S1_PiS2_ii_param_6];
	ld.param.u32 	%r38, [_Z39gpuKernelCenterAtomTripletDecompositionIfEvPT_S1_S1_S1_S1_PiS2_ii_param_7];
	ld.param.u32 	%r39, [_Z39gpuKernelCenterAtomTripletDecompositionIfEvPT_S1_S1_S1_S1_PiS2_ii_param_8];
	cvta.to.global.u64 	%rd1, %rd15;
	cvta.to.global.u64 	%rd2, %rd18;
	cvta.to.global.u64 	%rd3, %rd17;
	cvta.to.global.u64 	%rd4, %rd14;
	cvta.to.global.u64 	%rd5, %rd16;
	cvta.to.global.u64 	%rd6, %rd20;
	cvta.to.global.u64 	%rd7, %rd19;
	mov.u32 	%r40, %tid.x;
	mov.u32 	%r41, %ctaid.x;
	mov.u32 	%r1, %ntid.x;
	mad.lo.s32 	%r61, %r41, %r1, %r40;
	setp.ge.s32 	%p1, %r61, %r38;
	@%p1 bra 	$L__BB35_27;
	setp.gt.s32 	%p2, %r39, 0;
	mov.u32 	%r42, %nctaid.x;
	mul.lo.s32 	%r3, %r1, %r42;
	@%p2 bra 	$L__BB35_2;
	bra.uni 	$L__BB35_18;
$L__BB35_2:
	and.b32  	%r4, %r39, 7;
	and.b32  	%r5, %r39, 2147483640;
	and.b32  	%r6, %r39, 1;
	neg.s32 	%r7, %r5;
	add.s64 	%rd8, %rd3, 16;
	add.s64 	%rd9, %rd2, 16;
	add.s64 	%rd10, %rd1, 16;
$L__BB35_3:
	mul.wide.s32 	%rd29, %r61, 4;
	add.s64 	%rd30, %rd7, %rd29;
	ld.global.u32 	%r9, [%rd30];
	add.s64 	%rd31, %rd6, %rd29;
	ld.global.u32 	%r10, [%rd31];
	ld.global.u32 	%r49, [%rd31+4];
	sub.s32 	%r11, %r49, %r10;
	mul.lo.s32 	%r12, %r9, %r39;
	setp.gt.s32 	%p10, %r11, 0;
	@%p10 bra 	$L__BB35_5;
$L__BB35_4:
	add.s32 	%r61, %r61, %r3;
	setp.lt.s32 	%p19, %r61, %r38;
	@%p19 bra 	$L__BB35_3;
	bra.uni 	$L__BB35_27;
$L__BB35_5:
	mov.b32 	%r62, 0;
$L__BB35_6:
	setp.lt.u32 	%p11, %r39, 8;
	add.s32 	%r52, %r62, %r10;
	mul.lo.s32 	%r15, %r52, %r39;
	mul.wide.s32 	%rd32, %r52, 4;
	add.s64 	%rd33, %rd5, %rd32;
	ld.global.f32 	%f18, [%rd33];
	cvt.f64.f32 	%fd29, %f18;
	div.rn.f64 	%fd30, %fd29, 0d4008000000000000;
	mul.wide.s32 	%rd34, %r9, 4;
	add.s64 	%rd35, %rd4, %rd34;
	ld.global.f32 	%f19, [%rd35];
	cvt.f64.f32 	%fd31, %f19;
	add.f64 	%fd32, %fd30, %fd31;
	cvt.rn.f32.f64 	%f20, %fd32;
	st.global.f32 	[%rd35], %f20;
	mov.b32 	%r67, 0;
	@%p11 bra 	$L__BB35_9;
	mov.u32 	%r63, %r12;
	mov.u32 	%r64, %r15;
	mov.u32 	%r65, %r7;
$L__BB35_8:
	.pragma "nounroll";
	mul.wide.s32 	%rd36, %r64, 4;
	add.s64 	%rd37, %rd8, %rd36;
	add.s64 	%rd38, %rd9, %rd36;
	mul.wide.s32 	%rd39, %r63, 4;
	add.s64 	%rd40, %rd10, %rd39;
	ld.global.f32 	%f21, [%rd37+-16];
	ld.global.f32 	%f22, [%rd38+-16];
	add.f32 	%f23, %f21, %f22;
	ld.global.f32 	%f24, [%rd40+-16];
	sub.f32 	%f25, %f24, %f23;
	st.global.f32 	[%rd40+-16], %f25;
	ld.global.f32 	%f26, [%rd37+-12];
	ld.global.f32 	%f27, [%rd38+-12];
	add.f32 	%f28, %f26, %f27;
	ld.global.f32 	%f29, [%rd40+-12];
	sub.f32 	%f30, %f29, %f28;
	st.global.f32 	[%rd40+-12], %f30;
	ld.global.f32 	%f31, [%rd37+-8];
	ld.global.f32 	%f32, [%rd38+-8];
	add.f32 	%f33, %f31, %f32;
	ld.global.f32 	%f34, [%rd40+-8];
	sub.f32 	%f35, %f34, %f33;
	st.global.f32 	[%rd40+-8], %f35;
	ld.global.f32 	%f36, [%rd37+-4];
	ld.global.f32 	%f37, [%rd38+-4];
	add.f32 	%f38, %f36, %f37;
	ld.global.f32 	%f39, [%rd40+-4];
	sub.f32 	%f40, %f39, %f38;
	st.global.f32 	[%rd40+-4], %f40;
	ld.global.f32 	%f41, [%rd37];
	ld.global.f32 	%f42, [%rd38];
	add.f32 	%f43, %f41, %f42;
	ld.global.f32 	%f44, [%rd40];
	sub.f32 	%f45, %f44, %f43;
	st.global.f32 	[%rd40], %f45;
	ld.global.f32 	%f46, [%rd37+4];
	ld.global.f32 	%f47, [%rd38+4];
	add.f32 	%f48, %f46, %f47;
	ld.global.f32 	%f49, [%rd40+4];
	sub.f32 	%f50, %f49, %f48;
	st.global.f32 	[%rd40+4], %f50;
	ld.global.f32 	%f51, [%rd37+8];
	ld.global.f32 	%f52, [%rd38+8];
	add.f32 	%f53, %f51, %f52;
	ld.global.f32 	%f54, [%rd40+8];
	sub.f32 	%f55, %f54, %f53;
	st.global.f32 	[%rd40+8], %f55;
	ld.global.f32 	%f56, [%rd37+12];
	ld.global.f32 	%f57, [%rd38+12];
	add.f32 	%f58, %f56, %f57;
	ld.global.f32 	%f59, [%rd40+12];
	sub.f32 	%f60, %f59, %f58;
	st.global.f32 	[%rd40+12], %f60;
	add.s32 	%r65, %r65, 8;
	add.s32 	%r64, %r64, 8;
	add.s32 	%r63, %r63, 8;
	setp.ne.s32 	%p12, %r65, 0;
	mov.u32 	%r67, %r5;
	@%p12 bra 	$L__BB35_8;
$L__BB35_9:
	setp.eq.s32 	%p13, %r4, 0;
	@%p13 bra 	$L__BB35_17;
	add.s32 	%r53, %r4, -1;
	setp.lt.u32 	%p14, %r53, 3;
	@%p14 bra 	$L__BB35_12;
	add.s32 	%r54, %r67, %r15;
	mul.wide.s32 	%rd41, %r54, 4;
	add.s64 	%rd42, %rd3, %rd41;
	ld.global.f32 	%f61, [%rd42];
	add.s64 	%rd43, %rd2, %rd41;
	ld.global.f32 	%f62, [%rd43];
	add.f32 	%f63, %f61, %f62;
	add.s32 	%r55, %r67, %r12;
	mul.wide.s32 	%rd44, %r55, 4;
	add.s64 	%rd45, %rd1, %rd44;
	ld.global.f32 	%f64, [%rd45];
	sub.f32 	%f65, %f64, %f63;
	st.global.f32 	[%rd45], %f65;
	ld.global.f32 	%f66, [%rd42+4];
	ld.global.f32 	%f67, [%rd43+4];
	add.f32 	%f68, %f66, %f67;
	ld.global.f32 	%f69, [%rd45+4];
	sub.f32 	%f70, %f69, %f68;
	st.global.f32 	[%rd45+4], %f70;
	ld.global.f32 	%f71, [%rd42+8];
	ld.global.f32 	%f72, [%rd43+8];
	add.f32 	%f73, %f71, %f72;
	ld.global.f32 	%f74, [%rd45+8];
	sub.f32 	%f75, %f74, %f73;
	st.global.f32 	[%rd45+8], %f75;
	ld.global.f32 	%f76, [%rd42+12];
	ld.global.f32 	%f77, [%rd43+12];
	add.f32 	%f78, %f76, %f77;
	ld.global.f32 	%f79, [%rd45+12];
	sub.f32 	%f80, %f79, %f78;
	st.global.f32 	[%rd45+12], %f80;
	add.s32 	%r67, %r67, 4;
$L__BB35_12:
	and.b32  	%r56, %r39, 3;
	setp.eq.s32 	%p15, %r56, 0;
	@%p15 bra 	$L__BB35_17;
	setp.eq.s32 	%p16, %r56, 1;
	@%p16 bra 	$L__BB35_15;
	add.s32 	%r57, %r67, %r15;
	mul.wide.s32 	%rd46, %r57, 4;
	add.s64 	%rd47, %rd3, %rd46;
	ld.global.f32 	%f81, [%rd47];
	add.s64 	%rd48, %rd2, %rd46;
	ld.global.f32 	%f82, [%rd48];
	add.f32 	%f83, %f81, %f82;
	add.s32 	%r58, %r67, %r12;
	mul.wide.s32 	%rd49, %r58, 4;
	add.s64 	%rd50, %rd1, %rd49;
	ld.global.f32 	%f84, [%rd50];
	sub.f32 	%f85, %f84, %f83;
	st.global.f32 	[%rd50], %f85;
	ld.global.f32 	%f86, [%rd47+4];
	ld.global.f32 	%f87, [%rd48+4];
	add.f32 	%f88, %f86, %f87;
	ld.global.f32 	%f89, [%rd50+4];
	sub.f32 	%f90, %f89, %f88;
	st.global.f32 	[%rd50+4], %f90;
	add.s32 	%r67, %r67, 2;
$L__BB35_15:
	setp.eq.s32 	%p17, %r6, 0;
	@%p17 bra 	$L__BB35_17;
	add.s32 	%r59, %r67, %r15;
	mul.wide.s32 	%rd51, %r59, 4;
	add.s64 	%rd52, %rd3, %rd51;
	ld.global.f32 	%f91, [%rd52];
	add.s64 	%rd53, %rd2, %rd51;
	ld.global.f32 	%f92, [%rd53];
	add.f32 	%f93, %f91, %f92;
	add.s32 	%r60, %r67, %r12;
	mul.wide.s32 	%rd54, %r60, 4;
	add.s64 	%rd55, %rd1, %rd54;
	ld.global.f32 	%f94, [%rd55];
	sub.f32 	%f95, %f94, %f93;
	st.global.f32 	[%rd55], %f95;
$L__BB35_17:
	add.s32 	%r62, %r62, 1;
	setp.eq.s32 	%p18, %r62, %r11;
	@%p18 bra 	$L__BB35_4;
	bra.uni 	$L__BB35_6;
$L__BB35_18:
	cvt.s64.s32 	%rd11, %r61;
	mul.wide.s32 	%rd21, %r61, 4;
	add.s64 	%rd22, %rd6, %rd21;
	ld.global.u32 	%r29, [%rd22];
	ld.global.u32 	%r30, [%rd22+4];
	sub.s32 	%r31, %r30, %r29;
	setp.lt.s32 	%p3, %r31, 1;
	@%p3 bra 	$L__BB35_26;
	shl.b64 	%rd23, %rd11, 2;
	add.s64 	%rd24, %rd7, %rd23;
	ld.global.u32 	%r44, [%rd24];
	mul.wide.s32 	%rd25, %r44, 4;
	add.s64 	%rd12, %rd4, %rd25;
	and.b32  	%r32, %r31, 3;
	sub.s32 	%r45, %r29, %r30;
	setp.gt.u32 	%p4, %r45, -4;
	mov.b32 	%r71, 0;
	@%p4 bra 	$L__BB35_22;
	and.b32  	%r71, %r31, 2147483644;
	ld.global.f32 	%f96, [%rd12];
	mov.b32 	%r70, 0;
$L__BB35_21:
	add.s32 	%r47, %r70, %r29;
	mul.wide.s32 	%rd26, %r47, 4;
	add.s64 	%rd27, %rd5, %rd26;
	ld.global.f32 	%f6, [%rd27];
	cvt.f64.f32 	%fd1, %f6;
	div.rn.f64 	%fd2, %fd1, 0d4008000000000000;
	cvt.f64.f32 	%fd3, %f96;
	add.f64 	%fd4, %fd2, %fd3;
	cvt.rn.f32.f64 	%f7, %fd4;
	st.global.f32 	[%rd12], %f7;
	ld.global.f32 	%f8, [%rd27+4];
	cvt.f64.f32 	%fd5, %f8;
	div.rn.f64 	%fd6, %fd5, 0d4008000000000000;
	cvt.f64.f32 	%fd7, %f7;
	add.f64 	%fd8, %fd6, %fd7;
	cvt.rn.f32.f64 	%f9, %fd8;
	st.global.f32 	[%rd12], %f9;
	ld.global.f32 	%f10, [%rd27+8];
	cvt.f64.f32 	%fd9, %f10;
	div.rn.f64 	%fd10, %fd9, 0d4008000000000000;
	cvt.f64.f32 	%fd11, %f9;
	add.f64 	%fd12, %fd10, %fd11;
	cvt.rn.f32.f64 	%f11, %fd12;
	st.global.f32 	[%rd12], %f11;
	ld.global.f32 	%f12, [%rd27+12];
	cvt.f64.f32 	%fd13, %f12;
	div.rn.f64 	%fd14, %fd13, 0d4008000000000000;
	cvt.f64.f32 	%fd15, %f11;
	add.f64 	%fd16, %fd14, %fd15;
	cvt.rn.f32.f64 	%f96, %fd16;
	st.global.f32 	[%rd12], %f96;
	add.s32 	%r70, %r70, 4;
	setp.ne.s32 	%p5, %r70, %r71;
	@%p5 bra 	$L__BB35_21;
$L__BB35_22:
	setp.eq.s32 	%p6, %r32, 0;
	@%p6 bra 	$L__BB35_26;
	add.s32 	%r48, %r71, %r29;
	mul.wide.s32 	%rd28, %r48, 4;
	add.s64 	%rd13, %rd5, %rd28;
	ld.global.f32 	%f13, [%rd13];
	cvt.f64.f32 	%fd17, %f13;
	div.rn.f64 	%fd18, %fd17, 0d4008000000000000;
	ld.global.f32 	%f14, [%rd12];
	cvt.f64.f32 	%fd19, %f14;
	add.f64 	%fd20, %fd18, %fd19;
	cvt.rn.f32.f64 	%f4, %fd20;
	st.global.f32 	[%rd12], %f4;
	setp.eq.s32 	%p7, %r32, 1;
	@%p7 bra 	$L__BB35_26;
	ld.global.f32 	%f15, [%rd13+4];
	cvt.f64.f32 	%fd21, %f15;
	div.rn.f64 	%fd22, %fd21, 0d4008000000000000;
	cvt.f64.f32 	%fd23, %f4;
	add.f64 	%fd24, %fd22, %fd23;
	cvt.rn.f32.f64 	%f5, %fd24;
	st.global.f32 	[%rd12], %f5;
	setp.eq.s32 	%p8, %r32, 2;
	@%p8 bra 	$L__BB35_26;
	ld.global.f32 	%f16, [%rd13+8];
	cvt.f64.f32 	%fd25, %f16;
	div.rn.f64 	%fd26, %fd25, 0d4008000000000000;
	cvt.f64.f32 	%fd27, %f5;
	add.f64 	%fd28, %fd26, %fd27;
	cvt.rn.f32.f64 	%f17, %fd28;
	st.global.f32 	[%rd12], %f17;
$L__BB35_26:
	add.s32 	%r61, %r61, %r3;
	setp.lt.s32 	%p9, %r61, %r38;
	@%p9 bra 	$L__BB35_18;
$L__BB35_27:
	ret;

}
	// .globl	_Z41gpuKernelNeighborAtomTripletDecompositionIdEvPT_S1_S1_S1_PiS2_S2_ii
.visible .entry _Z41gpuKernelNeighborAtomTripletDecompositionIdEvPT_S1_S1_S1_PiS2_S2_ii(
	.param .u64 .ptr .align 1 _Z41gpuKernelNeighborAtomTripletDecompositionIdEvPT_S1_S1_S1_PiS2_S2_ii_param_0,
	.param .u64 .ptr .align 1 _Z41gpuKernelNeighborAtomTripletDecompositionIdEvPT_S1_S1_S1_PiS2_S2_ii_param_1,
	.param .u64 .ptr .align 1 _Z41gpuKernelNeighborAtomTripletDecompositionIdEvPT_S1_S1_S1_PiS2_S2_ii_param_2,
	.param .u64 .ptr .align 1 _Z41gpuKernelNeighborAtomTripletDecompositionIdEvPT_S1_S1_S1_PiS2_S2_ii_param_3,
	.param .u64 .ptr .align 1 _Z41gpuKernelNeighborAtomTripletDecompositionIdEvPT_S1_S1_S1_PiS2_S2_ii_param_4,
	.param .u64 .ptr .align 1 _Z41gpuKernelNeighborAtomTripletDecompositionIdEvPT_S1_S1_S1_PiS2_S2_ii_param_5,
	.param .u64 .ptr .align 1 _Z41gpuKernelNeighborAtomTripletDecompositionIdEvPT_S1_S1_S1_PiS2_S2_ii_param_6,
	.param .u32 _Z41gpuKernelNeighborAtomTripletDecompositionIdEvPT_S1_S1_S1_PiS2_S2_ii_param_7,
	.param .u32 _Z41gpuKernelNeighborAtomTripletDecompositionIdEvPT_S1_S1_S1_PiS2_S2_ii_param_8
)
{
	.reg .pred 	%p<22>;
	.reg .b32 	%r<81>;
	.reg .b64 	%rd<67>;
	.reg .b64 	%fd<123>;

	ld.param.u64 	%rd15, [_Z41gpuKernelNeighborAtomTripletDecompositionIdEvPT_S1_S1_S1_PiS2_S2_ii_param_0];
	ld.param.u64 	%rd16, [_Z41gpuKernelNeighborAtomTripletDecompositionIdEvPT_S1_S1_S1_PiS2_S2_ii_param_1];
	ld.param.u64 	%rd17, [_Z41gpuKernelNeighborAtomTripletDecompositionIdEvPT_S1_S1_S1_PiS2_S2_ii_param_2];
	ld.param.u64 	%rd18, [_Z41gpuKernelNeighborAtomTripletDecompositionIdEvPT_S1_S1_S1_PiS2_S2_ii_param_3];
	ld.param.u64 	%rd19, [_Z41gpuKernelNeighborAtomTripletDecompositionIdEvPT_S1_S1_S1_PiS2_S2_ii_param_4];
	ld.param.u64 	%rd20, [_Z41gpuKernelNeighborAtomTripletDecompositionIdEvPT_S1_S1_S1_PiS2_S2_ii_param_5];
	ld.param.u64 	%rd21, [_Z41gpuKernelNeighborAtomTripletDecompositionIdEvPT_S1_S1_S1_PiS2_S2_ii_param_6];
	ld.param.u32 	%r39, [_Z41gpuKernelNeighborAtomTripletDecompositionIdEvPT_S1_S1_S1_PiS2_S2_ii_param_7];
	ld.param.u32 	%r40, [_Z41gpuKernelNeighborAtomTripletDecompositionIdEvPT_S1_S1_S1_PiS2_S2_ii_param_8];
	cvta.to.global.u64 	%rd1, %rd16;
	cvta.to.global.u64 	%rd2, %rd18;
	cvta.to.global.u64 	%rd3, %rd15;
	cvta.to.global.u64 	%rd4, %rd17;
	cvta.to.global.u64 	%rd5, %rd21;
	cvta.to.global.u64 	%rd6, %rd20;
	cvta.to.global.u64 	%rd7, %rd19;
	mov.u32 	%r41, %tid.x;
	mov.u32 	%r42, %ctaid.x;
	mov.u32 	%r1, %ntid.x;
	mad.lo.s32 	%r70, %r42, %r1, %r41;
	setp.ge.s32 	%p1, %r70, %r39;
	@%p1 bra 	$L__BB36_29;
	setp.gt.s32 	%p2, %r40, 0;
	mov.u32 	%r43, %nctaid.x;
	mul.lo.s32 	%r3, %r1, %r43;
	@%p2 bra 	$L__BB36_2;
	bra.uni 	$L__BB36_20;
$L__BB36_2:
	and.b32  	%r4, %r40, 15;
	and.b32  	%r5, %r40, 7;
	and.b32  	%r6, %r40, 2147483632;
	and.b32  	%r7, %r40, 3;
	neg.s32 	%r8, %r6;
	add.s64 	%rd8, %rd2, 64;
	add.s64 	%rd9, %rd1, 64;
$L__BB36_3:
	mul.wide.s32 	%rd44, %r70, 4;
	add.s64 	%rd45, %rd7, %rd44;
	ld.global.u32 	%r10, [%rd45];
	add.s64 	%rd46, %rd6, %rd44;
	ld.global.u32 	%r11, [%rd46];
	ld.global.u32 	%r57, [%rd46+4];
	sub.s32 	%r12, %r57, %r11;
	mul.lo.s32 	%r13, %r10, %r40;
	setp.gt.s32 	%p10, %r12, 0;
	@%p10 bra 	$L__BB36_5;
$L__BB36_4:
	add.s32 	%r70, %r70, %r3;
	setp.lt.s32 	%p21, %r70, %r39;
	@%p21 bra 	$L__BB36_3;
	bra.uni 	$L__BB36_29;
$L__BB36_5:
	mov.b32 	%r71, 0;
$L__BB36_6:
	setp.lt.u32 	%p11, %r40, 16;
	add.s32 	%r60, %r71, %r11;
	mul.wide.s32 	%rd47, %r60, 4;
	add.s64 	%rd48, %rd5, %rd47;
	ld.global.u32 	%r61, [%rd48];
	mul.lo.s32 	%r16, %r61, %r40;
	mul.wide.s32 	%rd49, %r61, 8;
	add.s64 	%rd50, %rd4, %rd49;
	ld.global.f64 	%fd25, [%rd50];
	div.rn.f64 	%fd26, %fd25, 0d4008000000000000;
	mul.wide.s32 	%rd51, %r10, 8;
	add.s64 	%rd52, %rd3, %rd51;
	ld.global.f64 	%fd27, [%rd52];
	add.f64 	%fd28, %fd27, %fd26;
	st.global.f64 	[%rd52], %fd28;
	mov.b32 	%r76, 0;
	@%p11 bra 	$L__BB36_9;
	mov.u32 	%r72, %r13;
	mov.u32 	%r73, %r16;
	mov.u32 	%r74, %r8;
$L__BB36_8:
	.pragma "nounroll";
	mul.wide.s32 	%rd53, %r73, 8;
	add.s64 	%rd54, %rd8, %rd53;
	mul.wide.s32 	%rd55, %r72, 8;
	add.s64 	%rd56, %rd9, %rd55;
	ld.global.f64 	%fd29, [%rd54+-64];
	ld.global.f64 	%fd30, [%rd56+-64];
	add.f64 	%fd31, %fd29, %fd30;
	st.global.f64 	[%rd56+-64], %fd31;
	ld.global.f64 	%fd32, [%rd54+-56];
	ld.global.f64 	%fd33, [%rd56+-56];
	add.f64 	%fd34, %fd32, %fd33;
	st.global.f64 	[%rd56+-56], %fd34;
	ld.global.f64 	%fd35, [%rd54+-48];
	ld.global.f64 	%fd36, [%rd56+-48];
	add.f64 	%fd37, %fd35, %fd36;
	st.global.f64 	[%rd56+-48], %fd37;
	ld.global.f64 	%fd38, [%rd54+-40];
	ld.global.f64 	%fd39, [%rd56+-40];
	add.f64 	%fd40, %fd38, %fd39;
	st.global.f64 	[%rd56+-40], %fd40;
	ld.global.f64 	%fd41, [%rd54+-32];
	ld.global.f64 	%fd42, [%rd56+-32];
	add.f64 	%fd43, %fd41, %fd42;
	st.global.f64 	[%rd56+-32], %fd43;
	ld.global.f64 	%fd44, [%rd54+-24];
	ld.global.f64 	%fd45, [%rd56+-24];
	add.f64 	%fd46, %fd44, %fd45;
	st.global.f64 	[%rd56+-24], %fd46;
	ld.global.f64 	%fd47, [%rd54+-16];
	ld.global.f64 	%fd48, [%rd56+-16];
	add.f64 	%fd49, %fd47, %fd48;
	st.global.f64 	[%rd56+-16], %fd49;
	ld.global.f64 	%fd50, [%rd54+-8];
	ld.global.f64 	%fd51, [%rd56+-8];
	add.f64 	%fd52, %fd50, %fd51;
	st.global.f64 	[%rd56+-8], %fd52;
	ld.global.f64 	%fd53, [%rd54];
	ld.global.f64 	%fd54, [%rd56];
	add.f64 	%fd55, %fd53, %fd54;
	st.global.f64 	[%rd56], %fd55;
	ld.global.f64 	%fd56, [%rd54+8];
	ld.global.f64 	%fd57, [%rd56+8];
	add.f64 	%fd58, %fd56, %fd57;
	st.global.f64 	[%rd56+8], %fd58;
	ld.global.f64 	%fd59, [%rd54+16];
	ld.global.f64 	%fd60, [%rd56+16];
	add.f64 	%fd61, %fd59, %fd60;
	st.global.f64 	[%rd56+16], %fd61;
	ld.global.f64 	%fd62, [%rd54+24];
	ld.global.f64 	%fd63, [%rd56+24];
	add.f64 	%fd64, %fd62, %fd63;
	st.global.f64 	[%rd56+24], %fd64;
	ld.global.f64 	%fd65, [%rd54+32];
	ld.global.f64 	%fd66, [%rd56+32];
	add.f64 	%fd67, %fd65, %fd66;
	st.global.f64 	[%rd56+32], %fd67;
	ld.global.f64 	%fd68, [%rd54+40];
	ld.global.f64 	%fd69, [%rd56+40];
	add.f64 	%fd70, %fd68, %fd69;
	st.global.f64 	[%rd56+40], %fd70;
	ld.global.f64 	%fd71, [%rd54+48];
	ld.global.f64 	%fd72, [%rd56+48];
	add.f64 	%fd73, %fd71, %fd72;
	st.global.f64 	[%rd56+48], %fd73;
	ld.global.f64 	%fd74, [%rd54+56];
	ld.global.f64 	%fd75, [%rd56+56];
	add.f64 	%fd76, %fd74, %fd75;
	st.global.f64 	[%rd56+56], %fd76;
	add.s32 	%r74, %r74, 16;
	add.s32 	%r73, %r73, 16;
	add.s32 	%r72, %r72, 16;
	setp.ne.s32 	%p12, %r74, 0;
	mov.u32 	%r76, %r6;
	@%p12 bra 	$L__BB36_8;
$L__BB36_9:
	setp.eq.s32 	%p13, %r4, 0;
	@%p13 bra 	$L__BB36_19;
	add.s32 	%r62, %r4, -1;
	setp.lt.u32 	%p14, %r62, 7;
	@%p14 bra 	$L__BB36_12;
	add.s32 	%r63, %r76, %r16;
	mul.wide.s32 	%rd57, %r63, 8;
	add.s64 	%rd58, %rd2, %rd57;
	ld.global.f64 	%fd77, [%rd58];
	add.s32 	%r64, %r76, %r13;
	mul.wide.s32 	%rd59, %r64, 8;
	add.s64 	%rd60, %rd1, %rd59;
	ld.global.f64 	%fd78, [%rd60];
	add.f64 	%fd79, %fd77, %fd78;
	st.global.f64 	[%rd60], %fd79;
	ld.global.f64 	%fd80, [%rd58+8];
	ld.global.f64 	%fd81, [%rd60+8];
	add.f64 	%fd82, %fd80, %fd81;
	st.global.f64 	[%rd60+8], %fd82;
	ld.global.f64 	%fd83, [%rd58+16];
	ld.global.f64 	%fd84, [%rd60+16];
	add.f64 	%fd85, %fd83, %fd84;
	st.global.f64 	[%rd60+16], %fd85;
	ld.global.f64 	%fd86, [%rd58+24];
	ld.global.f64 	%fd87, [%rd60+24];
	add.f64 	%fd88, %fd86, %fd87;
	st.global.f64 	[%rd60+24], %fd88;
	ld.global.f64 	%fd89, [%rd58+32];
	ld.global.f64 	%fd90, [%rd60+32];
	add.f64 	%fd91, %fd89, %fd90;
	st.global.f64 	[%rd60+32], %fd91;
	ld.global.f64 	%fd92, [%rd58+40];
	ld.global.f64 	%fd93, [%rd60+40];
	add.f64 	%fd94, %fd92, %fd93;
	st.global.f64 	[%rd60+40], %fd94;
	ld.global.f64 	%fd95, [%rd58+48];
	ld.global.f64 	%fd96, [%rd60+48];
	add.f64 	%fd97, %fd95, %fd96;
	st.global.f64 	[%rd60+48], %fd97;
	ld.global.f64 	%fd98, [%rd58+56];
	ld.global.f64 	%fd99, [%rd60+56];
	add.f64 	%fd100, %fd98, %fd99;
	st.global.f64 	[%rd60+56], %fd100;
	add.s32 	%r76, %r76, 8;
$L__BB36_12:
	setp.eq.s32 	%p15, %r5, 0;
	@%p15 bra 	$L__BB36_19;
	add.s32 	%r65, %r5, -1;
	setp.lt.u32 	%p16, %r65, 3;
	@%p16 bra 	$L__BB36_15;
	add.s32 	%r66, %r76, %r16;
	mul.wide.s32 	%rd61, %r66, 8;
	add.s64 	%rd62, %rd2, %rd61;
	ld.global.f64 	%fd101, [%rd62];
	add.s32 	%r67, %r76, %r13;
	mul.wide.s32 	%rd63, %r67, 8;
	add.s64 	%rd64, %rd1, %rd63;
	ld.global.f64 	%fd102, [%rd64];
	add.f64 	%fd103, %fd101, %fd102;
	st.global.f64 	[%rd64], %fd103;
	ld.global.f64 	%fd104, [%rd62+8];
	ld.global.f64 	%fd105, [%rd64+8];
	add.f64 	%fd106, %fd104, %fd105;
	st.global.f64 	[%rd64+8], %fd106;
	ld.global.f64 	%fd107, [%rd62+16];
	ld.global.f64 	%fd108, [%rd64+16];
	add.f64 	%fd109, %fd107, %fd108;
	st.global.f64 	[%rd64+16], %fd109;
	ld.global.f64 	%fd110, [%rd62+24];
	ld.global.f64 	%fd111, [%rd64+24];
	add.f64 	%fd112, %fd110, %fd111;
	st.global.f64 	[%rd64+24], %fd112;
	add.s32 	%r76, %r76, 4;
$L__BB36_15:
	setp.eq.s32 	%p17, %r7, 0;
	@%p17 bra 	$L__BB36_19;
	setp.eq.s32 	%p18, %r7, 1;
	add.s32 	%r68, %r76, %r16;
	mul.wide.s32 	%rd65, %r68, 8;
	add.s64 	%rd10, %rd2, %rd65;
	ld.global.f64 	%fd113, [%rd10];
	add.s32 	%r69, %r76, %r13;
	mul.wide.s32 	%rd66, %r69, 8;
	add.s64 	%rd11, %rd1, %rd66;
	ld.global.f64 	%fd114, [%rd11];
	add.f64 	%fd115, %fd113, %fd114;
	st.global.f64 	[%rd11], %fd115;
	@%p18 bra 	$L__BB36_19;
	setp.eq.s32 	%p19, %r7, 2;
	ld.global.f64 	%fd116, [%rd10+8];
	ld.global.f64 	%fd117, [%rd11+8];
	add.f64 	%fd118, %fd116, %fd117;
	st.global.f64 	[%rd11+8], %fd118;
	@%p19 bra 	$L__BB36_19;
	ld.global.f64 	%fd119, [%rd10+16];
	ld.global.f64 	%fd120, [%rd11+16];
	add.f64 	%fd121, %fd119, %fd120;
	st.global.f64 	[%rd11+16], %fd121;
$L__BB36_19:
	add.s32 	%r71, %r71, 1;
	setp.eq.s32 	%p20, %r71, %r12;
	@%p20 bra 	$L__BB36_4;
	bra.uni 	$L__BB36_6;
$L__BB36_20:
	cvt.s64.s32 	%rd12, %r70;
	mul.wide.s32 	%rd22, %r70, 4;
	add.s64 	%rd23, %rd6, %rd22;
	ld.global.u32 	%r30, [%rd23];
	ld.global.u32 	%r31, [%rd23+4];
	sub.s32 	%r32, %r31, %r30;
	setp.lt.s32 	%p3, %r32, 1;
	@%p3 bra 	$L__BB36_28;
	shl.b64 	%rd24, %rd12, 2;
	add.s64 	%rd25, %rd7, %rd24;
	ld.global.u32 	%r45, [%rd25];
	mul.wide.s32 	%rd26, %r45, 8;
	add.s64 	%rd13, %rd3, %rd26;
	and.b32  	%r33, %r32, 3;
	sub.s32 	%r46, %r30, %r31;
	setp.gt.u32 	%p4, %r46, -4;
	mov.b32 	%r80, 0;
	@%p4 bra 	$L__BB36_24;
	and.b32  	%r80, %r32, 2147483644;
	ld.global.f64 	%fd122, [%rd13];
	mov.b32 	%r79, 0;
$L__BB36_23:
	add.s32 	%r48, %r79, %r30;
	mul.wide.s32 	%rd27, %r48, 4;
	add.s64 	%rd28, %rd5, %rd27;
	ld.global.u32 	%r49, [%rd28];
	mul.wide.s32 	%rd29, %r49, 8;
	add.s64 	%rd30, %rd4, %rd29;
	ld.global.f64 	%fd6, [%rd30];
	div.rn.f64 	%fd7, %fd6, 0d4008000000000000;
	add.f64 	%fd8, %fd122, %fd7;
	st.global.f64 	[%rd13], %fd8;
	ld.global.u32 	%r50, [%rd28+4];
	mul.wide.s32 	%rd31, %r50, 8;
	add.s64 	%rd32, %rd4, %rd31;
	ld.global.f64 	%fd9, [%rd32];
	div.rn.f64 	%fd10, %fd9, 0d4008000000000000;
	add.f64 	%fd11, %fd8, %fd10;
	st.global.f64 	[%rd13], %fd11;
	ld.global.u32 	%r51, [%rd28+8];
	mul.wide.s32 	%rd33, %r51, 8;
	add.s64 	%rd34, %rd4, %rd33;
	ld.global.f64 	%fd12, [%rd34];
	div.rn.f64 	%fd13, %fd12, 0d4008000000000000;
	add.f64 	%fd14, %fd11, %fd13;
	st.global.f64 	[%rd13], %fd14;
	ld.global.u32 	%r52, [%rd28+12];
	mul.wide.s32 	%rd35, %r52, 8;
	add.s64 	%rd36, %rd4, %rd35;
	ld.global.f64 	%fd15, [%rd36];
	div.rn.f64 	%fd16, %fd15, 0d4008000000000000;
	add.f64 	%fd122, %fd14, %fd16;
	st.global.f64 	[%rd13], %fd122;
	add.s32 	%r79, %r79, 4;
	setp.ne.s32 	%p5, %r79, %r80;
	@%p5 bra 	$L__BB36_23;
$L__BB36_24:
	setp.eq.s32 	%p6, %r33, 0;
	@%p6 bra 	$L__BB36_28;
	add.s32 	%r53, %r80, %r30;
	mul.wide.s32 	%rd37, %r53, 4;
	add.s64 	%rd14, %rd5, %rd37;
	ld.global.u32 	%r54, [%rd14];
	mul.wide.s32 	%rd38, %r54, 8;
	add.s64 	%rd39, %rd4, %rd38;
	ld.global.f64 	%fd17, [%rd39];
	div.rn.f64 	%fd18, %fd17, 0d4008000000000000;
	ld.global.f64 	%fd19, [%rd13];
	add.f64 	%fd4, %fd19, %fd18;
	st.global.f64 	[%rd13], %fd4;
	setp.eq.s32 	%p7, %r33, 1;
	@%p7 bra 	$L__BB36_28;
	ld.global.u32 	%r55, [%rd14+4];
	mul.wide.s32 	%rd40, %r55, 8;
	add.s64 	%rd41, %rd4, %rd40;
	ld.global.f64 	%fd20, [%rd41];
	div.rn.f64 	%fd21, %fd20, 0d4008000000000000;
	add.f64 	%fd5, %fd4, %fd21;
	st.global.f64 	[%rd13], %fd5;
	setp.eq.s32 	%p8, %r33, 2;
	@%p8 bra 	$L__BB36_28;
	ld.global.u32 	%r56, [%rd14+8];
	mul.wide.s32 	%rd42, %r56, 8;
	add.s64 	%rd43, %rd4, %rd42;
	ld.global.f64 	%fd22, [%rd43];
	div.rn.f64 	%fd23, %fd22, 0d4008000000000000;
	add.f64 	%fd24, %fd5, %fd23;
	st.global.f64 	[%rd13], %fd24;
$L__BB36_28:
	add.s32 	%r70, %r70, %r3;
	setp.lt.s32 	%p9, %r70, %r39;
	@%p9 bra 	$L__BB36_20;
$L__BB36_29:
	ret;

}
	// .globl	_Z41gpuKernelNeighborAtomTripletDecompositionIfEvPT_S1_S1_S1_PiS2_S2_ii
.visible .entry _Z41gpuKernelNeighborAtomTripletDecompositionIfEvPT_S1_S1_S1_PiS2_S2_ii(
	.param .u64 .ptr .align 1 _Z41gpuKernelNeighborAtomTripletDecompositionIfEvPT_S1_S1_S1_PiS2_S2_ii_param_0,
	.param .u64 .ptr .align 1 _Z41gpuKernelNeighborAtomTripletDecompositionIfEvPT_S1_S1_S1_PiS2_S2_ii_param_1,
	.param .u64 .ptr .align 1 _Z41gpuKernelNeighborAtomTripletDecompositionIfEvPT_S1_S1_S1_PiS2_S2_ii_param_2,
	.param .u64 .ptr .align 1 _Z41gpuKernelNeighborAtomTripletDecompositionIfEvPT_S1_S1_S1_PiS2_S2_ii_param_3,
	.param .u64 .ptr .align 1 _Z41gpuKernelNeighborAtomTripletDecompositionIfEvPT_S1_S1_S1_PiS2_S2_ii_param_4,
	.param .u64 .ptr .align 1 _Z41gpuKernelNeighborAtomTripletDecompositionIfEvPT_S1_S1_S1_PiS2_S2_ii_param_5,
	.param .u64 .ptr .align 1 _Z41gpuKernelNeighborAtomTripletDecompositionIfEvPT_S1_S1_S1_PiS2_S2_ii_param_6,
	.param .u32 _Z41gpuKernelNeighborAtomTripletDecompositionIfEvPT_S1_S1_S1_PiS2_S2_ii_param_7,
	.param .u32 _Z41gpuKernelNeighborAtomTripletDecompositionIfEvPT_S1_S1_S1_PiS2_S2_ii_param_8
)
{
	.reg .pred 	%p<22>;
	.reg .b32 	%r<82>;
	.reg .b32 	%f<115>;
	.reg .b64 	%rd<71>;
	.reg .b64 	%fd<33>;

	ld.param.u64 	%rd15, [_Z41gpuKernelNeighborAtomTripletDecompositionIfEvPT_S1_S1_S1_PiS2_S2_ii_param_0];
	ld.param.u64 	%rd17, [_Z41gpuKernelNeighborAtomTripletDecompositionIfEvPT_S1_S1_S1_PiS2_S2_ii_param_1];
	ld.param.u64 	%rd18, [_Z41gpuKernelNeighborAtomTripletDecompositionIfEvPT_S1_S1_S1_PiS2_S2_ii_param_2];
	ld.param.u64 	%rd19, [_Z41gpuKernelNeighborAtomTripletDecompositionIfEvPT_S1_S1_S1_PiS2_S2_ii_param_3];
	ld.param.u64 	%rd20, [_Z41gpuKernelNeighborAtomTripletDecompositionIfEvPT_S1_S1_S1_PiS2_S2_ii_param_4];
	ld.param.u64 	%rd16, [_Z41gpuKernelNeighborAtomTripletDecompositionIfEvPT_S1_S1_S1_PiS2_S2_ii_param_5];
	ld.param.u64 	%rd21, [_Z41gpuKernelNeighborAtomTripletDecompositionIfEvPT_S1_S1_S1_PiS2_S2_ii_param_6];
	ld.param.u32 	%r39, [_Z41gpuKernelNeighborAtomTripletDecompositionIfEvPT_S1_S1_S1_PiS2_S2_ii_param_7];
	ld.param.u32 	%r40, [_Z41gpuKernelNeighborAtomTripletDecompositionIfEvPT_S1_S1_S1_PiS2_S2_ii_param_8];
	cvta.to.global.u64 	%rd1, %rd17;
	cvta.to.global.u64 	%rd2, %rd19;
	cvta.to.global.u64 	%rd3, %rd15;
	cvta.to.global.u64 	%rd4, %rd18;
	cvta.to.global.u64 	%rd5, %rd21;
	cvta.to.global.u64 	%rd6, %rd16;
	cvta.to.global.u64 	%rd7, %rd20;
	mov.u32 	%r41, %tid.x;
	mov.u32 	%r42, %ctaid.x;
	mov.u32 	%r1, %ntid.x;
	mad.lo.s32 	%r71, %r42, %r1, %r41;
	setp.ge.s32 	%p1, %r71, %r39;
	@%p1 bra 	$L__BB37_29;
	setp.gt.s32 	%p2, %r40, 0;
	mov.u32 	%r43, %nctaid.x;
	mul.lo.s32 	%r3, %r1, %r43;
	@%p2 bra 	$L__BB37_2;
	bra.uni 	$L__BB37_20;
$L__BB37_2:
	and.b32  	%r4, %r40, 15;
	and.b32  	%r5, %r40, 7;
	and.b32  	%r6, %r40, 2147483632;
	and.b32  	%r7, %r40, 3;
	add.s64 	%rd8, %rd2, 32;
	add.s64 	%rd9, %rd1, 32;
$L__BB37_3:
	ld.param.u64 	%rd70, [_Z41gpuKernelNeighborAtomTripletDecompositionIfEvPT_S1_S1_S1_PiS2_S2_ii_param_5];
	mul.wide.s32 	%rd44, %r71, 4;
	add.s64 	%rd45, %rd7, %rd44;
	ld.global.u32 	%r9, [%rd45];
	cvta.to.global.u64 	%rd46, %rd70;
	add.s64 	%rd47, %rd46, %rd44;
	ld.global.u32 	%r10, [%rd47];
	ld.global.u32 	%r57, [%rd47+4];
	sub.s32 	%r11, %r57, %r10;
	mul.lo.s32 	%r12, %r9, %r40;
	setp.gt.s32 	%p10, %r11, 0;
	@%p10 bra 	$L__BB37_5;
$L__BB37_4:
	add.s32 	%r71, %r71, %r3;
	setp.lt.s32 	%p21, %r71, %r39;
	@%p21 bra 	$L__BB37_3;
	bra.uni 	$L__BB37_29;
$L__BB37_5:
	mov.b32 	%r72, 0;
$L__BB37_6:
	ld.param.u64 	%rd69, [_Z41gpuKernelNeighborAtomTripletDecompositionIfEvPT_S1_S1_S1_PiS2_S2_ii_param_0];
	setp.lt.u32 	%p11, %r40, 16;
	add.s32 	%r60, %r72, %r10;
	mul.wide.s32 	%rd48, %r60, 4;
	add.s64 	%rd49, %rd5, %rd48;
	ld.global.u32 	%r61, [%rd49];
	mul.lo.s32 	%r15, %r61, %r40;
	mul.wide.s32 	%rd50, %r61, 4;
	add.s64 	%rd51, %rd4, %rd50;
	ld.global.f32 	%f18, [%rd51];
	cvt.f64.f32 	%fd29, %f18;
	div.rn.f64 	%fd30, %fd29, 0d4008000000000000;
	cvta.to.global.u64 	%rd52, %rd69;
	mul.wide.s32 	%rd53, %r9, 4;
	add.s64 	%rd54, %rd52, %rd53;
	ld.global.f32 	%f19, [%rd54];
	cvt.f64.f32 	%fd31, %f19;
	add.f64 	%fd32, %fd30, %fd31;
	cvt.rn.f32.f64 	%f20, %fd32;
	st.global.f32 	[%rd54], %f20;
	mov.b32 	%r77, 0;
	@%p11 bra 	$L__BB37_9;
	and.b32  	%r62, %r40, 2147483632;
	neg.s32 	%r75, %r62;
	mov.u32 	%r73, %r12;
	mov.u32 	%r74, %r15;
$L__BB37_8:
	.pragma "nounroll";
	mul.wide.s32 	%rd55, %r74, 4;
	add.s64 	%rd56, %rd8, %rd55;
	mul.wide.s32 	%rd57, %r73, 4;
	add.s64 	%rd58, %rd9, %rd57;
	ld.global.f32 	%f21, [%rd56+-32];
	ld.global.f32 	%f22, [%rd58+-32];
	add.f32 	%f23, %f21, %f22;
	st.global.f32 	[%rd58+-32], %f23;
	ld.global.f32 	%f24, [%rd56+-28];
	ld.global.f32 	%f25, [%rd58+-28];
	add.f32 	%f26, %f24, %f25;
	st.global.f32 	[%rd58+-28], %f26;
	ld.global.f32 	%f27, [%rd56+-24];
	ld.global.f32 	%f28, [%rd58+-24];
	add.f32 	%f29, %f27, %f28;
	st.global.f32 	[%rd58+-24], %f29;
	ld.global.f32 	%f30, [%rd56+-20];
	ld.global.f32 	%f31, [%rd58+-20];
	add.f32 	%f32, %f30, %f31;
	st.global.f32 	[%rd58+-20], %f32;
	ld.global.f32 	%f33, [%rd56+-16];
	ld.global.f32 	%f34, [%rd58+-16];
	add.f32 	%f35, %f33, %f34;
	st.global.f32 	[%rd58+-16], %f35;
	ld.global.f32 	%f36, [%rd56+-12];
	ld.global.f32 	%f37, [%rd58+-12];
	add.f32 	%f38, %f36, %f37;
	st.global.f32 	[%rd58+-12], %f38;
	ld.global.f32 	%f39, [%rd56+-8];
	ld.global.f32 	%f40, [%rd58+-8];
	add.f32 	%f41, %f39, %f40;
	st.global.f32 	[%rd58+-8], %f41;
	ld.global.f32 	%f42, [%rd56+-4];
	ld.global.f32 	%f43, [%rd58+-4];
	add.f32 	%f44, %f42, %f43;
	st.global.f32 	[%rd58+-4], %f44;
	ld.global.f32 	%f45, [%rd56];
	ld.global.f32 	%f46, [%rd58];
	add.f32 	%f47, %f45, %f46;
	st.global.f32 	[%rd58], %f47;
	ld.global.f32 	%f48, [%rd56+4];
	ld.global.f32 	%f49, [%rd58+4];
	add.f32 	%f50, %f48, %f49;
	st.global.f32 	[%rd58+4], %f50;
	ld.global.f32 	%f51, [%rd56+8];
	ld.global.f32 	%f52, [%rd58+8];
	add.f32 	%f53, %f51, %f52;
	st.global.f32 	[%rd58+8], %f53;
	ld.global.f32 	%f54, [%rd56+12];
	ld.global.f32 	%f55, [%rd58+12];
	add.f32 	%f56, %f54, %f55;
	st.global.f32 	[%rd58+12], %f56;
	ld.global.f32 	%f57, [%rd56+16];
	ld.global.f32 	%f58, [%rd58+16];
	add.f32 	%f59, %f57, %f58;
	st.global.f32 	[%rd58+16], %f59;
	ld.global.f32 	%f60, [%rd56+20];
	ld.global.f32 	%f61, [%rd58+20];
	add.f32 	%f62, %f60, %f61;
	st.global.f32 	[%rd58+20], %f62;
	ld.global.f32 	%f63, [%rd56+24];
	ld.global.f32 	%f64, [%rd58+24];
	add.f32 	%f65, %f63, %f64;
	st.global.f32 	[%rd58+24], %f65;
	ld.global.f32 	%f66, [%rd56+28];
	ld.global.f32 	%f67, [%rd58+28];
	add.f32 	%f68, %f66, %f67;
	st.global.f32 	[%rd58+28], %f68;
	add.s32 	%r75, %r75, 16;
	add.s32 	%r74, %r74, 16;
	add.s32 	%r73, %r73, 16;
	setp.ne.s32 	%p12, %r75, 0;
	mov.u32 	%r77, %r6;
	@%p12 bra 	$L__BB37_8;
$L__BB37_9:
	setp.eq.s32 	%p13, %r4, 0;
	@%p13 bra 	$L__BB37_19;
	add.s32 	%r63, %r4, -1;
	setp.lt.u32 	%p14, %r63, 7;
	@%p14 bra 	$L__BB37_12;
	add.s32 	%r64, %r77, %r15;
	mul.wide.s32 	%rd59, %r64, 4;
	add.s64 	%rd60, %rd2, %rd59;
	ld.global.f32 	%f69, [%rd60];
	add.s32 	%r65, %r77, %r12;
	mul.wide.s32 	%rd61, %r65, 4;
	add.s64 	%rd62, %rd1, %rd61;
	ld.global.f32 	%f70, [%rd62];
	add.f32 	%f71, %f69, %f70;
	st.global.f32 	[%rd62], %f71;
	ld.global.f32 	%f72, [%rd60+4];
	ld.global.f32 	%f73, [%rd62+4];
	add.f32 	%f74, %f72, %f73;
	st.global.f32 	[%rd62+4], %f74;
	ld.global.f32 	%f75, [%rd60+8];
	ld.global.f32 	%f76, [%rd62+8];
	add.f32 	%f77, %f75, %f76;
	st.global.f32 	[%rd62+8], %f77;
	ld.global.f32 	%f78, [%rd60+12];
	ld.global.f32 	%f79, [%rd62+12];
	add.f32 	%f80, %f78, %f79;
	st.global.f32 	[%rd62+12], %f80;
	ld.global.f32 	%f81, [%rd60+16];
	ld.global.f32 	%f82, [%rd62+16];
	add.f32 	%f83, %f81, %f82;
	st.global.f32 	[%rd62+16], %f83;
	ld.global.f32 	%f84, [%rd60+20];
	ld.global.f32 	%f85, [%rd62+20];
	add.f32 	%f86, %f84, %f85;
	st.global.f32 	[%rd62+20], %f86;
	ld.global.f32 	%f87, [%rd60+24];
	ld.global.f32 	%f88, [%rd62+24];
	add.f32 	%f89, %f87, %f88;
	st.global.f32 	[%rd62+24], %f89;
	ld.global.f32 	%f90, [%rd60+28];
	ld.global.f32 	%f91, [%rd62+28];
	add.f32 	%f92, %f90, %f91;
	st.global.f32 	[%rd62+28], %f92;
	add.s32 	%r77, %r77, 8;
$L__BB37_12:
	setp.eq.s32 	%p15, %r5, 0;
	@%p15 bra 	$L__BB37_19;
	add.s32 	%r66, %r5, -1;
	setp.lt.u32 	%p16, %r66, 3;
	@%p16 bra 	$L__BB37_15;
	add.s32 	%r67, %r77, %r15;
	mul.wide.s32 	%rd63, %r67, 4;
	add.s64 	%rd64, %rd2, %rd63;
	ld.global.f32 	%f93, [%rd64];
	add.s32 	%r68, %r77, %r12;
	mul.wide.s32 	%rd65, %r68, 4;
	add.s64 	%rd66, %rd1, %rd65;
	ld.global.f32 	%f94, [%rd66];
	add.f32 	%f95, %f93, %f94;
	st.global.f32 	[%rd66], %f95;
	ld.global.f32 	%f96, [%rd64+4];
	ld.global.f32 	%f97, [%rd66+4];
	add.f32 	%f98, %f96, %f97;
	st.global.f32 	[%rd66+4], %f98;
	ld.global.f32 	%f99, [%rd64+8];
	ld.global.f32 	%f100, [%rd66+8];
	add.f32 	%f101, %f99, %f100;
	st.global.f32 	[%rd66+8], %f101;
	ld.global.f32 	%f102, [%rd64+12];
	ld.global.f32 	%f103, [%rd66+12];
	add.f32 	%f104, %f102, %f103;
	st.global.f32 	[%rd66+12], %f104;
	add.s32 	%r77, %r77, 4;
$L__BB37_15:
	setp.eq.s32 	%p17, %r7, 0;
	@%p17 bra 	$L__BB37_19;
	setp.eq.s32 	%p18, %r7, 1;
	add.s32 	%r69, %r77, %r15;
	mul.wide.s32 	%rd67, %r69, 4;
	add.s64 	%rd10, %rd2, %rd67;
	ld.global.f32 	%f105, [%rd10];
	add.s32 	%r70, %r77, %r12;
	mul.wide.s32 	%rd68, %r70, 4;
	add.s64 	%rd11, %rd1, %rd68;
	ld.global.f32 	%f106, [%rd11];
	add.f32 	%f107, %f105, %f106;
	st.global.f32 	[%rd11], %f107;
	@%p18 bra 	$L__BB37_19;
	setp.eq.s32 	%p19, %r7, 2;
	ld.global.f32 	%f108, [%rd10+4];
	ld.global.f32 	%f109, [%rd11+4];
	add.f32 	%f110, %f108, %f109;
	st.global.f32 	[%rd11+4], %f110;
	@%p19 bra 	$L__BB37_19;
	ld.global.f32 	%f111, [%rd10+8];
	ld.global.f32 	%f112, [%rd11+8];
	add.f32 	%f113, %f111, %f112;
	st.global.f32 	[%rd11+8], %f113;
$L__BB37_19:
	add.s32 	%r72, %r72, 1;
	setp.eq.s32 	%p20, %r72, %r11;
	@%p20 bra 	$L__BB37_4;
	bra.uni 	$L__BB37_6;
$L__BB37_20:
	cvt.s64.s32 	%rd12, %r71;
	mul.wide.s32 	%rd22, %r71, 4;
	add.s64 	%rd23, %rd6, %rd22;
	ld.global.u32 	%r30, [%rd23];
	ld.global.u32 	%r31, [%rd23+4];
	sub.s32 	%r32, %r31, %r30;
	setp.lt.s32 	%p3, %r32, 1;
	@%p3 bra 	$L__BB37_28;
	shl.b64 	%rd24, %rd12, 2;
	add.s64 	%rd25, %rd7, %rd24;
	ld.global.u32 	%r45, [%rd25];
	mul.wide.s32 	%rd26, %r45, 4;
	add.s64 	%rd13, %rd3, %rd26;
	and.b32  	%r33, %r32, 3;
	sub.s32 	%r46, %r30, %r31;
	setp.gt.u32 	%p4, %r46, -4;
	mov.b32 	%r81, 0;
	@%p4 bra 	$L__BB37_24;
	and.b32  	%r81, %r32, 2147483644;
	ld.global.f32 	%f114, [%rd13];
	mov.b32 	%r80, 0;
$L__BB37_23:
	add.s32 	%r48, %r80, %r30;
	mul.wide.s32 	%rd27, %r48, 4;
	add.s64 	%rd28, %rd5, %rd27;
	ld.global.u32 	%r49, [%rd28];
	mul.wide.s32 	%rd29, %r49, 4;
	add.s64 	%rd30, %rd4, %rd29;
	ld.global.f32 	%f6, [%rd30];
	cvt.f64.f32 	%fd1, %f6;
	div.rn.f64 	%fd2, %fd1, 0d4008000000000000;
	cvt.f64.f32 	%fd3, %f114;
	add.f64 	%fd4, %fd2, %fd3;
	cvt.rn.f32.f64 	%f7, %fd4;
	st.global.f32 	[%rd13], %f7;
	ld.global.u32 	%r50, [%rd28+4];
	mul.wide.s32 	%rd31, %r50, 4;
	add.s64 	%rd32, %rd4, %rd31;
	ld.global.f32 	%f8, [%rd32];
	cvt.f64.f32 	%fd5, %f8;
	div.rn.f64 	%fd6, %fd5, 0d4008000000000000;
	cvt.f64.f32 	%fd7, %f7;
	add.f64 	%fd8, %fd6, %fd7;
	cvt.rn.f32.f64 	%f9, %fd8;
	st.global.f32 	[%rd13], %f9;
	ld.global.u32 	%r51, [%rd28+8];
	mul.wide.s32 	%rd33, %r51, 4;
	add.s64 	%rd34, %rd4, %rd33;
	ld.global.f32 	%f10, [%rd34];
	cvt.f64.f32 	%fd9, %f10;
	div.rn.f64 	%fd10, %fd9, 0d4008000000000000;
	cvt.f64.f32 	%fd11, %f9;
	add.f64 	%fd12, %fd10, %fd11;
	cvt.rn.f32.f64 	%f11, %fd12;
	st.global.f32 	[%rd13], %f11;
	ld.global.u32 	%r52, [%rd28+12];
	mul.wide.s32 	%rd35, %r52, 4;
	add.s64 	%rd36, %rd4, %rd35;
	ld.global.f32 	%f12, [%rd36];
	cvt.f64.f32 	%fd13, %f12;
	div.rn.f64 	%fd14, %fd13, 0d4008000000000000;
	cvt.f64.f32 	%fd15, %f11;
	add.f64 	%fd16, %fd14, %fd15;
	cvt.rn.f32.f64 	%f114, %fd16;
	st.global.f32 	[%rd13], %f114;
	add.s32 	%r80, %r80, 4;
	setp.ne.s32 	%p5, %r80, %r81;
	@%p5 bra 	$L__BB37_23;
$L__BB37_24:
	setp.eq.s32 	%p6, %r33, 0;
	@%p6 bra 	$L__BB37_28;
	add.s32 	%r53, %r81, %r30;
	mul.wide.s32 	%rd37, %r53, 4;
	add.s64 	%rd14, %rd5, %rd37;
	ld.global.u32 	%r54, [%rd14];
	mul.wide.s32 	%rd38, %r54, 4;
	add.s64 	%rd39, %rd4, %rd38;
	ld.global.f32 	%f13, [%rd39];
	cvt.f64.f32 	%fd17, %f13;
	div.rn.f64 	%fd18, %fd17, 0d4008000000000000;
	ld.global.f32 	%f14, [%rd13];
	cvt.f64.f32 	%fd19, %f14;
	add.f64 	%fd20, %fd18, %fd19;
	cvt.rn.f32.f64 	%f4, %fd20;
	st.global.f32 	[%rd13], %f4;
	setp.eq.s32 	%p7, %r33, 1;
	@%p7 bra 	$L__BB37_28;
	ld.global.u32 	%r55, [%rd14+4];
	mul.wide.s32 	%rd40, %r55, 4;
	add.s64 	%rd41, %rd4, %rd40;
	ld.global.f32 	%f15, [%rd41];
	cvt.f64.f32 	%fd21, %f15;
	div.rn.f64 	%fd22, %fd21, 0d4008000000000000;
	cvt.f64.f32 	%fd23, %f4;
	add.f64 	%fd24, %fd22, %fd23;
	cvt.rn.f32.f64 	%f5, %fd24;
	st.global.f32 	[%rd13], %f5;
	setp.eq.s32 	%p8, %r33, 2;
	@%p8 bra 	$L__BB37_28;
	ld.global.u32 	%r56, [%rd14+8];
	mul.wide.s32 	%rd42, %r56, 4;
	add.s64 	%rd43, %rd4, %rd42;
	ld.global.f32 	%f16, [%rd43];
	cvt.f64.f32 	%fd25, %f16;
	div.rn.f64 	%fd26, %fd25, 0d4008000000000000;
	cvt.f64.f32 	%fd27, %f5;
	add.f64 	%fd28, %fd26, %fd27;
	cvt.rn.f32.f64 	%f17, %fd28;
	st.global.f32 	[%rd13], %f17;
$L__BB37_28:
	add.s32 	%r71, %r71, %r3;
	setp.lt.s32 	%p9, %r71, %r39;
	@%p9 bra 	$L__BB37_20;
$L__BB37_29:
	ret;

}
	// .globl	_Z32gpuKernelQuadrupletDecompositionIdEvPT_S1_S1_S1_S1_S1_PiS2_S2_S2_ii
.visible .entry _Z32gpuKernelQuadrupletDecompositionIdEvPT_S1_S1_S1_S1_S1_PiS2_S2_S2_ii(
	.param .u64 .ptr .align 1 _Z32gpuKernelQuadrupletDecompositionIdEvPT_S1_S1_S1_S1_S1_PiS2_S2_S2_ii_param_0,
	.param .u64 .ptr .align 1 _Z32gpuKernelQuadrupletDecompositionIdEvPT_S1_S1_S1_S1_S1_PiS2_S2_S2_ii_param_1,
	.param .u64 .ptr .align 1 _Z32gpuKernelQuadrupletDecompositionIdEvPT_S1_S1_S1_S1_S1_PiS2_S2_S2_ii_param_2,
	.param .u64 .ptr .align 1 _Z32gpuKernelQuadrupletDecompositionIdEvPT_S1_S1_S1_S1_S1_PiS2_S2_S2_ii_param_3,
	.param .u64 .ptr .align 1 _Z32gpuKernelQuadrupletDecompositionIdEvPT_S1_S1_S1_S1_S1_PiS2_S2_S2_ii_param_4,
	.param .u64 .ptr .align 1 _Z32gpuKernelQuadrupletDecompositionIdEvPT_S1_S1_S1_S1_S1_PiS2_S2_S2_ii_param_5,
	.param .u64 .ptr .align 1 _Z32gpuKernelQuadrupletDecompositionIdEvPT_S1_S1_S1_S1_S1_PiS2_S2_S2_ii_param_6,
	.param .u64 .ptr .align 1 _Z32gpuKernelQuadrupletDecompositionIdEvPT_S1_S1_S1_S1_S1_PiS2_S2_S2_ii_param_7,
	.param .u64 .ptr .align 1 _Z32gpuKernelQuadrupletDecompositionIdEvPT_S1_S1_S1_S1_S1_PiS2_S2_S2_ii_param_8,
	.param .u64 .ptr .align 1 _Z32gpuKernelQuadrupletDecompositionIdEvPT_S1_S1_S1_S1_S1_PiS2_S2_S2_ii_param_9,
	.param .u32 _Z32gpuKernelQuadrupletDecompositionIdEvPT_S1_S1_S1_S1_S1_PiS2_S2_S2_ii_param_10,
	.param .u32 _Z32gpuKernelQuadrupletDecompositionIdEvPT_S1_S1_S1_S1_S1_PiS2_S2_S2_ii_param_11
)
{
	.reg .pred 	%p<11>;
	.reg .b32 	%r<67>;
	.reg .b64 	%rd<88>;
	.reg .b64 	%fd<104>;

	ld.param.u64 	%rd11, [_Z32gpuKernelQuadrupletDecompositionIdEvPT_S1_S1_S1_S1_S1_PiS2_S2_S2_ii_param_0];
	ld.param.u64 	%rd12, [_Z32gpuKernelQuadrupletDecompositionIdEvPT_S1_S1_S1_S1_S1_PiS2_S2_S2_ii_param_1];
	ld.param.u64 	%rd13, [_Z32gpuKernelQuadrupletDecompositionIdEvPT_S1_S1_S1_S1_S1_PiS2_S2_S2_ii_param_2];
	ld.param.u64 	%rd14, [_Z32gpuKernelQuadrupletDecompositionIdEvPT_S1_S1_S1_S1_S1_PiS2_S2_S2_ii_param_3];
	ld.param.u64 	%rd15, [_Z32gpuKernelQuadrupletDecompositionIdEvPT_S1_S1_S1_S1_S1_PiS2_S2_S2_ii_param_4];
	ld.param.u64 	%rd16, [_Z32gpuKernelQuadrupletDecompositionIdEvPT_S1_S1_S1_S1_S1_PiS2_S2_S2_ii_param_5];
	ld.param.u64 	%rd17, [_Z32gpuKernelQuadrupletDecompositionIdEvPT_S1_S1_S1_S1_S1_PiS2_S2_S2_ii_param_6];
	ld.param.u64 	%rd18, [_Z32gpuKernelQuadrupletDecompositionIdEvPT_S1_S1_S1_S1_S1_PiS2_S2_S2_ii_param_7];
	ld.param.u64 	%rd19, [_Z32gpuKernelQuadrupletDecompositionIdEvPT_S1_S1_S1_S1_S1_PiS2_S2_S2_ii_param_8];
	ld.param.u64 	%rd20, [_Z32gpuKernelQuadrupletDecompositionIdEvPT_S1_S1_S1_S1_S1_PiS2_S2_S2_ii_param_9];
	ld.param.u32 	%r30, [_Z32gpuKernelQuadrupletDecompositionIdEvPT_S1_S1_S1_S1_S1_PiS2_S2_S2_ii_param_10];
	ld.param.u32 	%r31, [_Z32gpuKernelQuadrupletDecompositionIdEvPT_S1_S1_S1_S1_S1_PiS2_S2_S2_ii_param_11];
	cvta.to.global.u64 	%rd1, %rd12;
	cvta.to.global.u64 	%rd2, %rd16;
	cvta.to.global.u64 	%rd3, %rd15;
	cvta.to.global.u64 	%rd4, %rd14;
	cvta.to.global.u64 	%rd5, %rd11;
	cvta.to.global.u64 	%rd6, %rd13;
	cvta.to.global.u64 	%rd7, %rd20;
	cvta.to.global.u64 	%rd8, %rd19;
	cvta.to.global.u64 	%rd9, %rd18;
	cvta.to.global.u64 	%rd10, %rd17;
	mov.u32 	%r32, %tid.x;
	mov.u32 	%r33, %ctaid.x;
	mov.u32 	%r1, %ntid.x;
	mad.lo.s32 	%r57, %r33, %r1, %r32;
	setp.ge.s32 	%p1, %r57, %r30;
	@%p1 bra 	$L__BB38_13;
	setp.gt.s32 	%p2, %r31, 0;
	mov.u32 	%r34, %nctaid.x;
	mul.lo.s32 	%r3, %r1, %r34;
	@%p2 bra 	$L__BB38_2;
	bra.uni 	$L__BB38_12;
$L__BB38_2:
	and.b32  	%r39, %r31, 2147483644;
	neg.s32 	%r4, %r39;
$L__BB38_3:
	setp.lt.u32 	%p4, %r31, 4;
	mul.wide.s32 	%rd36, %r57, 4;
	add.s64 	%rd37, %rd10, %rd36;
	ld.global.u32 	%r41, [%rd37];
	add.s64 	%rd38, %rd9, %rd36;
	ld.global.u32 	%r42, [%rd38];
	add.s64 	%rd39, %rd8, %rd36;
	ld.global.u32 	%r43, [%rd39];
	add.s64 	%rd40, %rd7, %rd36;
	ld.global.u32 	%r44, [%rd40];
	mul.lo.s32 	%r6, %r57, %r31;
	mul.wide.s32 	%rd41, %r57, 8;
	add.s64 	%rd42, %rd6, %rd41;
	ld.global.f64 	%fd7, [%rd42];
	mul.f64 	%fd8, %fd7, 0d3FD0000000000000;
	mul.wide.s32 	%rd43, %r41, 8;
	add.s64 	%rd44, %rd5, %rd43;
	atom.global.add.f64 	%fd9, [%rd44], %fd8;
	mul.wide.s32 	%rd45, %r42, 8;
	add.s64 	%rd46, %rd5, %rd45;
	atom.global.add.f64 	%fd10, [%rd46], %fd8;
	mul.wide.s32 	%rd47, %r43, 8;
	add.s64 	%rd48, %rd5, %rd47;
	atom.global.add.f64 	%fd11, [%rd48], %fd8;
	mul.wide.s32 	%rd49, %r44, 8;
	add.s64 	%rd50, %rd5, %rd49;
	atom.global.add.f64 	%fd12, [%rd50], %fd8;
	mul.lo.s32 	%r7, %r41, %r31;
	mul.lo.s32 	%r8, %r42, %r31;
	mul.lo.s32 	%r9, %r43, %r31;
	mul.lo.s32 	%r10, %r44, %r31;
	mov.b32 	%r65, 0;
	@%p4 bra 	$L__BB38_6;
	mov.u32 	%r58, %r9;
	mov.u32 	%r59, %r8;
	mov.u32 	%r60, %r10;
	mov.u32 	%r61, %r6;
	mov.u32 	%r62, %r7;
	mov.u32 	%r63, %r4;
$L__BB38_5:
	.pragma "nounroll";
	and.b32  	%r65, %r31, 2147483644;
	mul.wide.s32 	%rd51, %r62, 8;
	add.s64 	%rd52, %rd1, 16;
	add.s64 	%rd53, %rd52, %rd51;
	mul.wide.s32 	%rd54, %r61, 8;
	add.s64 	%rd55, %rd4, %rd54;
	add.s64 	%rd56, %rd3, %rd54;
	mul.wide.s32 	%rd57, %r60, 8;
	add.s64 	%rd58, %rd52, %rd57;
	add.s64 	%rd59, %rd2, %rd54;
	mul.wide.s32 	%rd60, %r59, 8;
	add.s64 	%rd61, %rd52, %rd60;
	mul.wide.s32 	%rd62, %r58, 8;
	add.s64 	%rd63, %rd52, %rd62;
	ld.global.f64 	%fd13, [%rd55];
	ld.global.f64 	%fd14, [%rd56];
	add.f64 	%fd15, %fd13, %fd14;
	ld.global.f64 	%fd16, [%rd59];
	add.f64 	%fd17, %fd15, %fd16;
	neg.f64 	%fd18, %fd17;
	atom.global.add.f64 	%fd19, [%rd53+-16], %fd18;
	ld.global.f64 	%fd20, [%rd55];
	atom.global.add.f64 	%fd21, [%rd61+-16], %fd20;
	ld.global.f64 	%fd22, [%rd56];
	atom.global.add.f64 	%fd23, [%rd63+-16], %fd22;
	ld.global.f64 	%fd24, [%rd59];
	atom.global.add.f64 	%fd25, [%rd58+-16], %fd24;
	ld.global.f64 	%fd26, [%rd55+8];
	ld.global.f64 	%fd27, [%rd56+8];
	add.f64 	%fd28, %fd26, %fd27;
	ld.global.f64 	%fd29, [%rd59+8];
	add.f64 	%fd30, %fd28, %fd29;
	neg.f64 	%fd31, %fd30;
	atom.global.add.f64 	%fd32, [%rd53+-8], %fd31;
	ld.global.f64 	%fd33, [%rd55+8];
	atom.global.add.f64 	%fd34, [%rd61+-8], %fd33;
	ld.global.f64 	%fd35, [%rd56+8];
	atom.global.add.f64 	%fd36, [%rd63+-8], %fd35;
	ld.global.f64 	%fd37, [%rd59+8];
	atom.global.add.f64 	%fd38, [%rd58+-8], %fd37;
	ld.global.f64 	%fd39, [%rd55+16];
	ld.global.f64 	%fd40, [%rd56+16];
	add.f64 	%fd41, %fd39, %fd40;
	ld.global.f64 	%fd42, [%rd59+16];
	add.f64 	%fd43, %fd41, %fd42;
	neg.f64 	%fd44, %fd43;
	atom.global.add.f64 	%fd45, [%rd53], %fd44;
	ld.global.f64 	%fd46, [%rd55+16];
	atom.global.add.f64 	%fd47, [%rd61], %fd46;
	ld.global.f64 	%fd48, [%rd56+16];
	atom.global.add.f64 	%fd49, [%rd63], %fd48;
	ld.global.f64 	%fd50, [%rd59+16];
	atom.global.add.f64 	%fd51, [%rd58], %fd50;
	ld.global.f64 	%fd52, [%rd55+24];
	ld.global.f64 	%fd53, [%rd56+24];
	add.f64 	%fd54, %fd52, %fd53;
	ld.global.f64 	%fd55, [%rd59+24];
	add.f64 	%fd56, %fd54, %fd55;
	neg.f64 	%fd57, %fd56;
	atom.global.add.f64 	%fd58, [%rd53+8], %fd57;
	ld.global.f64 	%fd59, [%rd55+24];
	atom.global.add.f64 	%fd60, [%rd61+8], %fd59;
	ld.global.f64 	%fd61, [%rd56+24];
	atom.global.add.f64 	%fd62, [%rd63+8], %fd61;
	ld.global.f64 	%fd63, [%rd59+24];
	atom.global.add.f64 	%fd64, [%rd58+8], %fd63;
	add.s32 	%r63, %r63, 4;
	add.s32 	%r62, %r62, 4;
	add.s32 	%r61, %r61, 4;
	add.s32 	%r60, %r60, 4;
	add.s32 	%r59, %r59, 4;
	add.s32 	%r58, %r58, 4;
	setp.ne.s32 	%p5, %r63, 0;
	@%p5 bra 	$L__BB38_5;
$L__BB38_6:
	and.b32  	%r45, %r31, 3;
	setp.eq.s32 	%p6, %r45, 0;
	@%p6 bra 	$L__BB38_11;
	setp.eq.s32 	%p7, %r45, 1;
	@%p7 bra 	$L__BB38_9;
	add.s32 	%r46, %r65, %r7;
	mul.wide.s32 	%rd64, %r46, 8;
	add.s64 	%rd65, %rd1, %rd64;
	add.s32 	%r47, %r65, %r6;
	mul.wide.s32 	%rd66, %r47, 8;
	add.s64 	%rd67, %rd4, %rd66;
	ld.global.f64 	%fd65, [%rd67];
	add.s64 	%rd68, %rd3, %rd66;
	ld.global.f64 	%fd66, [%rd68];
	add.f64 	%fd67, %fd65, %fd66;
	add.s64 	%rd69, %rd2, %rd66;
	ld.global.f64 	%fd68, [%rd69];
	add.f64 	%fd69, %fd67, %fd68;
	neg.f64 	%fd70, %fd69;
	atom.global.add.f64 	%fd71, [%rd65], %fd70;
	add.s32 	%r48, %r65, %r8;
	mul.wide.s32 	%rd70, %r48, 8;
	add.s64 	%rd71, %rd1, %rd70;
	ld.global.f64 	%fd72, [%rd67];
	atom.global.add.f64 	%fd73, [%rd71], %fd72;
	add.s32 	%r49, %r65, %r9;
	mul.wide.s32 	%rd72, %r49, 8;
	add.s64 	%rd73, %rd1, %rd72;
	ld.global.f64 	%fd74, [%rd68];
	atom.global.add.f64 	%fd75, [%rd73], %fd74;
	add.s32 	%r50, %r65, %r10;
	mul.wide.s32 	%rd74, %r50, 8;
	add.s64 	%rd75, %rd1, %rd74;
	ld.global.f64 	%fd76, [%rd69];
	atom.global.add.f64 	%fd77, [%rd75], %fd76;
	ld.global.f64 	%fd78, [%rd67+8];
	ld.global.f64 	%fd79, [%rd68+8];
	add.f64 	%fd80, %fd78, %fd79;
	ld.global.f64 	%fd81, [%rd69+8];
	add.f64 	%fd82, %fd80, %fd81;
	neg.f64 	%fd83, %fd82;
	atom.global.add.f64 	%fd84, [%rd65+8], %fd83;
	ld.global.f64 	%fd85, [%rd67+8];
	atom.global.add.f64 	%fd86, [%rd71+8], %fd85;
	ld.global.f64 	%fd87, [%rd68+8];
	atom.global.add.f64 	%fd88, [%rd73+8], %fd87;
	ld.global.f64 	%fd89, [%rd69+8];
	atom.global.add.f64 	%fd90, [%rd75+8], %fd89;
	add.s32 	%r65, %r65, 2;
$L__BB38_9:
	and.b32  	%r51, %r31, 1;
	setp.eq.b32 	%p8, %r51, 1;
	not.pred 	%p9, %p8;
	@%p9 bra 	$L__BB38_11;
	add.s32 	%r52, %r65, %r7;
	mul.wide.s32 	%rd76, %r52, 8;
	add.s64 	%rd77, %rd1, %rd76;
	add.s32 	%r53, %r65, %r6;
	mul.wide.s32 	%rd78, %r53, 8;
	add.s64 	%rd79, %rd4, %rd78;
	ld.global.f64 	%fd91, [%rd79];
	add.s64 	%rd80, %rd3, %rd78;
	ld.global.f64 	%fd92, [%rd80];
	add.f64 	%fd93, %fd91, %fd92;
	add.s64 	%rd81, %rd2, %rd78;
	ld.global.f64 	%fd94, [%rd81];
	add.f64 	%fd95, %fd93, %fd94;
	neg.f64 	%fd96, %fd95;
	atom.global.add.f64 	%fd97, [%rd77], %fd96;
	add.s32 	%r54, %r65, %r8;
	mul.wide.s32 	%rd82, %r54, 8;
	add.s64 	%rd83, %rd1, %rd82;
	ld.global.f64 	%fd98, [%rd79];
	atom.global.add.f64 	%fd99, [%rd83], %fd98;
	add.s32 	%r55, %r65, %r9;
	mul.wide.s32 	%rd84, %r55, 8;
	add.s64 	%rd85, %rd1, %rd84;
	ld.global.f64 	%fd100, [%rd80];
	atom.global.add.f64 	%fd101, [%rd85], %fd100;
	add.s32 	%r56, %r65, %r10;
	mul.wide.s32 	%rd86, %r56, 8;
	add.s64 	%rd87, %rd1, %rd86;
	ld.global.f64 	%fd102, [%rd81];
	atom.global.add.f64 	%fd103, [%rd87], %fd102;
$L__BB38_11:
	add.s32 	%r57, %r57, %r3;
	setp.lt.s32 	%p10, %r57, %r30;
	@%p10 bra 	$L__BB38_3;
	bra.uni 	$L__BB38_13;
$L__BB38_12:
	mul.wide.s32 	%rd21, %r57, 4;
	add.s64 	%rd22, %rd10, %rd21;
	ld.global.u32 	%r35, [%rd22];
	add.s64 	%rd23, %rd9, %rd21;
	ld.global.u32 	%r36, [%rd23];
	add.s64 	%rd24, %rd8, %rd21;
	ld.global.u32 	%r37, [%rd24];
	add.s64 	%rd25, %rd7, %rd21;
	ld.global.u32 	%r38, [%rd25];
	mul.wide.s32 	%rd26, %r57, 8;
	add.s64 	%rd27, %rd6, %rd26;
	ld.global.f64 	%fd1, [%rd27];
	mul.f64 	%fd2, %fd1, 0d3FD0000000000000;
	mul.wide.s32 	%rd28, %r35, 8;
	add.s64 	%rd29, %rd5, %rd28;
	atom.global.add.f64 	%fd3, [%rd29], %fd2;
	mul.wide.s32 	%rd30, %r36, 8;
	add.s64 	%rd31, %rd5, %rd30;
	atom.global.add.f64 	%fd4, [%rd31], %fd2;
	mul.wide.s32 	%rd32, %r37, 8;
	add.s64 	%rd33, %rd5, %rd32;
	atom.global.add.f64 	%fd5, [%rd33], %fd2;
	mul.wide.s32 	%rd34, %r38, 8;
	add.s64 	%rd35, %rd5, %rd34;
	atom.global.add.f64 	%fd6, [%rd35], %fd2;
	add.s32 	%r57, %r57, %r3;
	setp.lt.s32 	%p3, %r57, %r30;
	@%p3 bra 	$L__BB38_12;
$L__BB38_13:
	ret;

}
	// .globl	_Z32gpuKernelQuadrupletDecompositionIfEvPT_S1_S1_S1_S1_S1_PiS2_S2_S2_ii
.visible .entry _Z32gpuKernelQuadrupletDecompositionIfEvPT_S1_S1_S1_S1_S1_PiS2_S2_S2_ii(
	.param .u64 .ptr .align 1 _Z32gpuKernelQuadrupletDecompositionIfEvPT_S1_S1_S1_S1_S1_PiS2_S2_S2_ii_param_0,
	.param .u64 .ptr .align 1 _Z32gpuKernelQuadrupletDecompositionIfEvPT_S1_S1_S1_S1_S1_PiS2_S2_S2_ii_param_1,
	.param .u64 .ptr .align 1 _Z32gpuKernelQuadrupletDecompositionIfEvPT_S1_S1_S1_S1_S1_PiS2_S2_S2_ii_param_2,
	.param .u64 .ptr .align 1 _Z32gpuKernelQuadrupletDecompositionIfEvPT_S1_S1_S1_S1_S1_PiS2_S2_S2_ii_param_3,
	.param .u64 .ptr .align 1 _Z32gpuKernelQuadrupletDecompositionIfEvPT_S1_S1_S1_S1_S1_PiS2_S2_S2_ii_param_4,
	.param .u64 .ptr .align 1 _Z32gpuKernelQuadrupletDecompositionIfEvPT_S1_S1_S1_S1_S1_PiS2_S2_S2_ii_param_5,
	.param .u64 .ptr .align 1 _Z32gpuKernelQuadrupletDecompositionIfEvPT_S1_S1_S1_S1_S1_PiS2_S2_S2_ii_param_6,
	.param .u64 .ptr .align 1 _Z32gpuKernelQuadrupletDecompositionIfEvPT_S1_S1_S1_S1_S1_PiS2_S2_S2_ii_param_7,
	.param .u64 .ptr .align 1 _Z32gpuKernelQuadrupletDecompositionIfEvPT_S1_S1_S1_S1_S1_PiS2_S2_S2_ii_param_8,
	.param .u64 .ptr .align 1 _Z32gpuKernelQuadrupletDecompositionIfEvPT_S1_S1_S1_S1_S1_PiS2_S2_S2_ii_param_9,
	.param .u32 _Z32gpuKernelQuadrupletDecompositionIfEvPT_S1_S1_S1_S1_S1_PiS2_S2_S2_ii_param_10,
	.param .u32 _Z32gpuKernelQuadrupletDecompositionIfEvPT_S1_S1_S1_S1_S1_PiS2_S2_S2_ii_param_11
)
{
	.reg .pred 	%p<11>;
	.reg .b32 	%r<67>;
	.reg .b32 	%f<104>;
	.reg .b64 	%rd<86>;

	ld.param.u64 	%rd11, [_Z32gpuKernelQuadrupletDecompositionIfEvPT_S1_S1_S1_S1_S1_PiS2_S2_S2_ii_param_0];
	ld.param.u64 	%rd12, [_Z32gpuKernelQuadrupletDecompositionIfEvPT_S1_S1_S1_S1_S1_PiS2_S2_S2_ii_param_1];
	ld.param.u64 	%rd13, [_Z32gpuKernelQuadrupletDecompositionIfEvPT_S1_S1_S1_S1_S1_PiS2_S2_S2_ii_param_2];
	ld.param.u64 	%rd14, [_Z32gpuKernelQuadrupletDecompositionIfEvPT_S1_S1_S1_S1_S1_PiS2_S2_S2_ii_param_3];
	ld.param.u64 	%rd15, [_Z32gpuKernelQuadrupletDecompositionIfEvPT_S1_S1_S1_S1_S1_PiS2_S2_S2_ii_param_4];
	ld.param.u64 	%rd16, [_Z32gpuKernelQuadrupletDecompositionIfEvPT_S1_S1_S1_S1_S1_PiS2_S2_S2_ii_param_5];
	ld.param.u64 	%rd17, [_Z32gpuKernelQuadrupletDecompositionIfEvPT_S1_S1_S1_S1_S1_PiS2_S2_S2_ii_param_6];
	ld.param.u64 	%rd18, [_Z32gpuKernelQuadrupletDecompositionIfEvPT_S1_S1_S1_S1_S1_PiS2_S2_S2_ii_param_7];
	ld.param.u64 	%rd19, [_Z32gpuKernelQuadrupletDecompositionIfEvPT_S1_S1_S1_S1_S1_PiS2_S2_S2_ii_param_8];
	ld.param.u64 	%rd20, [_Z32gpuKernelQuadrupletDecompositionIfEvPT_S1_S1_S1_S1_S1_PiS2_S2_S2_ii_param_9];
	ld.param.u32 	%r30, [_Z32gpuKernelQuadrupletDecompositionIfEvPT_S1_S1_S1_S1_S1_PiS2_S2_S2_ii_param_10];
	ld.param.u32 	%r31, [_Z32gpuKernelQuadrupletDecompositionIfEvPT_S1_S1_S1_S1_S1_PiS2_S2_S2_ii_param_11];
	cvta.to.global.u64 	%rd1, %rd12;
	cvta.to.global.u64 	%rd2, %rd16;
	cvta.to.global.u64 	%rd3, %rd15;
	cvta.to.global.u64 	%rd4, %rd14;
	cvta.to.global.u64 	%rd5, %rd11;
	cvta.to.global.u64 	%rd6, %rd13;
	cvta.to.global.u64 	%rd7, %rd20;
	cvta.to.global.u64 	%rd8, %rd19;
	cvta.to.global.u64 	%rd9, %rd18;
	cvta.to.global.u64 	%rd10, %rd17;
	mov.u32 	%r32, %tid.x;
	mov.u32 	%r33, %ctaid.x;
	mov.u32 	%r1, %ntid.x;
	mad.lo.s32 	%r57, %r33, %r1, %r32;
	setp.ge.s32 	%p1, %r57, %r30;
	@%p1 bra 	$L__BB39_12;
	setp.gt.s32 	%p2, %r31, 0;
	mov.u32 	%r34, %nctaid.x;
	mul.lo.s32 	%r3, %r1, %r34;
	@%p2 bra 	$L__BB39_2;
	bra.uni 	$L__BB39_11;
$L__BB39_2:
	setp.lt.u32 	%p4, %r31, 4;
	mul.wide.s32 	%rd35, %r57, 4;
	add.s64 	%rd36, %rd10, %rd35;
	ld.global.u32 	%r40, [%rd36];
	add.s64 	%rd37, %rd9, %rd35;
	ld.global.u32 	%r41, [%rd37];
	add.s64 	%rd38, %rd8, %rd35;
	ld.global.u32 	%r42, [%rd38];
	add.s64 	%rd39, %rd7, %rd35;
	ld.global.u32 	%r43, [%rd39];
	mul.lo.s32 	%r5, %r57, %r31;
	add.s64 	%rd40, %rd6, %rd35;
	ld.global.f32 	%f7, [%rd40];
	mul.f32 	%f8, %f7, 0f3E800000;
	mul.wide.s32 	%rd41, %r40, 4;
	add.s64 	%rd42, %rd5, %rd41;
	atom.global.add.f32 	%f9, [%rd42], %f8;
	mul.wide.s32 	%rd43, %r41, 4;
	add.s64 	%rd44, %rd5, %rd43;
	atom.global.add.f32 	%f10, [%rd44], %f8;
	mul.wide.s32 	%rd45, %r42, 4;
	add.s64 	%rd46, %rd5, %rd45;
	atom.global.add.f32 	%f11, [%rd46], %f8;
	mul.wide.s32 	%rd47, %r43, 4;
	add.s64 	%rd48, %rd5, %rd47;
	atom.global.add.f32 	%f12, [%rd48], %f8;
	mul.lo.s32 	%r6, %r40, %r31;
	mul.lo.s32 	%r7, %r41, %r31;
	mul.lo.s32 	%r8, %r42, %r31;
	mul.lo.s32 	%r9, %r43, %r31;
	mov.b32 	%r65, 0;
	@%p4 bra 	$L__BB39_5;
	and.b32  	%r44, %r31, 2147483644;
	neg.s32 	%r63, %r44;
	mov.u32 	%r58, %r8;
	mov.u32 	%r59, %r7;
	mov.u32 	%r60, %r9;
	mov.u32 	%r61, %r5;
	mov.u32 	%r62, %r6;
$L__BB39_4:
	.pragma "nounroll";
	and.b32  	%r65, %r31, 2147483644;
	mul.wide.s32 	%rd49, %r62, 4;
	add.s64 	%rd50, %rd1, 8;
	add.s64 	%rd51, %rd50, %rd49;
	mul.wide.s32 	%rd52, %r61, 4;
	add.s64 	%rd53, %rd4, %rd52;
	add.s64 	%rd54, %rd3, %rd52;
	mul.wide.s32 	%rd55, %r60, 4;
	add.s64 	%rd56, %rd50, %rd55;
	add.s64 	%rd57, %rd2, %rd52;
	mul.wide.s32 	%rd58, %r59, 4;
	add.s64 	%rd59, %rd50, %rd58;
	mul.wide.s32 	%rd60, %r58, 4;
	add.s64 	%rd61, %rd50, %rd60;
	ld.global.f32 	%f13, [%rd53];
	ld.global.f32 	%f14, [%rd54];
	add.f32 	%f15, %f13, %f14;
	ld.global.f32 	%f16, [%rd57];
	add.f32 	%f17, %f15, %f16;
	neg.f32 	%f18, %f17;
	atom.global.add.f32 	%f19, [%rd51+-8], %f18;
	ld.global.f32 	%f20, [%rd53];
	atom.global.add.f32 	%f21, [%rd59+-8], %f20;
	ld.global.f32 	%f22, [%rd54];
	atom.global.add.f32 	%f23, [%rd61+-8], %f22;
	ld.global.f32 	%f24, [%rd57];
	atom.global.add.f32 	%f25, [%rd56+-8], %f24;
	ld.global.f32 	%f26, [%rd53+4];
	ld.global.f32 	%f27, [%rd54+4];
	add.f32 	%f28, %f26, %f27;
	ld.global.f32 	%f29, [%rd57+4];
	add.f32 	%f30, %f28, %f29;
	neg.f32 	%f31, %f30;
	atom.global.add.f32 	%f32, [%rd51+-4], %f31;
	ld.global.f32 	%f33, [%rd53+4];
	atom.global.add.f32 	%f34, [%rd59+-4], %f33;
	ld.global.f32 	%f35, [%rd54+4];
	atom.global.add.f32 	%f36, [%rd61+-4], %f35;
	ld.global.f32 	%f37, [%rd57+4];
	atom.global.add.f32 	%f38, [%rd56+-4], %f37;
	ld.global.f32 	%f39, [%rd53+8];
	ld.global.f32 	%f40, [%rd54+8];
	add.f32 	%f41, %f39, %f40;
	ld.global.f32 	%f42, [%rd57+8];
	add.f32 	%f43, %f41, %f42;
	neg.f32 	%f44, %f43;
	atom.global.add.f32 	%f45, [%rd51], %f44;
	ld.global.f32 	%f46, [%rd53+8];
	atom.global.add.f32 	%f47, [%rd59], %f46;
	ld.global.f32 	%f48, [%rd54+8];
	atom.global.add.f32 	%f49, [%rd61], %f48;
	ld.global.f32 	%f50, [%rd57+8];
	atom.global.add.f32 	%f51, [%rd56], %f50;
	ld.global.f32 	%f52, [%rd53+12];
	ld.global.f32 	%f53, [%rd54+12];
	add.f32 	%f54, %f52, %f53;
	ld.global.f32 	%f55, [%rd57+12];
	add.f32 	%f56, %f54, %f55;
	neg.f32 	%f57, %f56;
	atom.global.add.f32 	%f58, [%rd51+4], %f57;
	ld.global.f32 	%f59, [%rd53+12];
	atom.global.add.f32 	%f60, [%rd59+4], %f59;
	ld.global.f32 	%f61, [%rd54+12];
	atom.global.add.f32 	%f62, [%rd61+4], %f61;
	ld.global.f32 	%f63, [%rd57+12];
	atom.global.add.f32 	%f64, [%rd56+4], %f63;
	add.s32 	%r63, %r63, 4;
	add.s32 	%r62, %r62, 4;
	add.s32 	%r61, %r61, 4;
	add.s32 	%r60, %r60, 4;
	add.s32 	%r59, %r59, 4;
	add.s32 	%r58, %r58, 4;
	setp.ne.s32 	%p5, %r63, 0;
	@%p5 bra 	$L__BB39_4;
$L__BB39_5:
	and.b32  	%r45, %r31, 3;
	setp.eq.s32 	%p6, %r45, 0;
	@%p6 bra 	$L__BB39_10;
	setp.eq.s32 	%p7, %r45, 1;
	@%p7 bra 	$L__BB39_8;
	add.s32 	%r46, %r65, %r6;
	mul.wide.s32 	%rd62, %r46, 4;
	add.s64 	%rd63, %rd1, %rd62;
	add.s32 	%r47, %r65, %r5;
	mul.wide.s32 	%rd64, %r47, 4;
	add.s64 	%rd65, %rd4, %rd64;
	ld.global.f32 	%f65, [%rd65];
	add.s64 	%rd66, %rd3, %rd64;
	ld.global.f32 	%f66, [%rd66];
	add.f32 	%f67, %f65, %f66;
	add.s64 	%rd67, %rd2, %rd64;
	ld.global.f32 	%f68, [%rd67];
	add.f32 	%f69, %f67, %f68;
	neg.f32 	%f70, %f69;
	atom.global.add.f32 	%f71, [%rd63], %f70;
	add.s32 	%r48, %r65, %r7;
	mul.wide.s32 	%rd68, %r48, 4;
	add.s64 	%rd69, %rd1, %rd68;
	ld.global.f32 	%f72, [%rd65];
	atom.global.add.f32 	%f73, [%rd69], %f72;
	add.s32 	%r49, %r65, %r8;
	mul.wide.s32 	%rd70, %r49, 4;
	add.s64 	%rd71, %rd1, %rd70;
	ld.global.f32 	%f74, [%rd66];
	atom.global.add.f32 	%f75, [%rd71], %f74;
	add.s32 	%r50, %r65, %r9;
	mul.wide.s32 	%rd72, %r50, 4;
	add.s64 	%rd73, %rd1, %rd72;
	ld.global.f32 	%f76, [%rd67];
	atom.global.add.f32 	%f77, [%rd73], %f76;
	ld.global.f32 	%f78, [%rd65+4];
	ld.global.f32 	%f79, [%rd66+4];
	add.f32 	%f80, %f78, %f79;
	ld.global.f32 	%f81, [%rd67+4];
	add.f32 	%f82, %f80, %f81;
	neg.f32 	%f83, %f82;
	atom.global.add.f32 	%f84, [%rd63+4], %f83;
	ld.global.f32 	%f85, [%rd65+4];
	atom.global.add.f32 	%f86, [%rd69+4], %f85;
	ld.global.f32 	%f87, [%rd66+4];
	atom.global.add.f32 	%f88, [%rd71+4], %f87;
	ld.global.f32 	%f89, [%rd67+4];
	atom.global.add.f32 	%f90, [%rd73+4], %f89;
	add.s32 	%r65, %r65, 2;
$L__BB39_8:
	and.b32  	%r51, %r31, 1;
	setp.eq.b32 	%p8, %r51, 1;
	not.pred 	%p9, %p8;
	@%p9 bra 	$L__BB39_10;
	add.s32 	%r52, %r65, %r6;
	mul.wide.s32 	%rd74, %r52, 4;
	add.s64 	%rd75, %rd1, %rd74;
	add.s32 	%r53, %r65, %r5;
	mul.wide.s32 	%rd76, %r53, 4;
	add.s64 	%rd77, %rd4, %rd76;
	ld.global.f32 	%f91, [%rd77];
	add.s64 	%rd78, %rd3, %rd76;
	ld.global.f32 	%f92, [%rd78];
	add.f32 	%f93, %f91, %f92;
	add.s64 	%rd79, %rd2, %rd76;
	ld.global.f32 	%f94, [%rd79];
	add.f32 	%f95, %f93, %f94;
	neg.f32 	%f96, %f95;
	atom.global.add.f32 	%f97, [%rd75], %f96;
	add.s32 	%r54, %r65, %r7;
	mul.wide.s32 	%rd80, %r54, 4;
	add.s64 	%rd81, %rd1, %rd80;
	ld.global.f32 	%f98, [%rd77];
	atom.global.add.f32 	%f99, [%rd81], %f98;
	add.s32 	%r55, %r65, %r8;
	mul.wide.s32 	%rd82, %r55, 4;
	add.s64 	%rd83, %rd1, %rd82;
	ld.global.f32 	%f100, [%rd78];
	atom.global.add.f32 	%f101, [%rd83], %f100;
	add.s32 	%r56, %r65, %r9;
	mul.wide.s32 	%rd84, %r56, 4;
	add.s64 	%rd85, %rd1, %rd84;
	ld.global.f32 	%f102, [%rd79];
	atom.global.add.f32 	%f103, [%rd85], %f102;
$L__BB39_10:
	add.s32 	%r57, %r57, %r3;
	setp.lt.s32 	%p10, %r57, %r30;
	@%p10 bra 	$L__BB39_2;
	bra.uni 	$L__BB39_12;
$L__BB39_11:
	mul.wide.s32 	%rd21, %r57, 4;
	add.s64 	%rd22, %rd10, %rd21;
	ld.global.u32 	%r35, [%rd22];
	add.s64 	%rd23, %rd9, %rd21;
	ld.global.u32 	%r36, [%rd23];
	add.s64 	%rd24, %rd8, %rd21;
	ld.global.u32 	%r37, [%rd24];
	add.s64 	%rd25, %rd7, %rd21;
	ld.global.u32 	%r38, [%rd25];
	add.s64 	%rd26, %rd6, %rd21;
	ld.global.f32 	%f1, [%rd26];
	mul.f32 	%f2, %f1, 0f3E800000;
	mul.wide.s32 	%rd27, %r35, 4;
	add.s64 	%rd28, %rd5, %rd27;
	atom.global.add.f32 	%f3, [%rd28], %f2;
	mul.wide.s32 	%rd29, %r36, 4;
	add.s64 	%rd30, %rd5, %rd29;
	atom.global.add.f32 	%f4, [%rd30], %f2;
	mul.wide.s32 	%rd31, %r37, 4;
	add.s64 	%rd32, %rd5, %rd31;
	atom.global.add.f32 	%f5, [%rd32], %f2;
	mul.wide.s32 	%rd33, %r38, 4;
	add.s64 	%rd34, %rd5, %rd33;
	atom.global.add.f32 	%f6, [%rd34], %f2;
	add.s32 	%r57, %r57, %r3;
	setp.lt.s32 	%p3, %r57, %r30;
	@%p3 bra 	$L__BB39_11;
$L__BB39_12:
	ret;

}
	// .globl	_Z42gpuKernelCenterAtomQuadrupletDecompositionIdEvPT_S1_S1_S1_S1_S1_PiS2_ii
.visible .entry _Z42gpuKernelCenterAtomQuadrupletDecompositionIdEvPT_S1_S1_S1_S1_S1_PiS2_ii(
	.param .u64 .ptr .align 1 _Z42gpuKernelCenterAtomQuadrupletDecompositionIdEvPT_S1_S1_S1_S1_S1_PiS2_ii_param_0,
	.param .u64 .ptr .align 1 _Z42gpuKernelCenterAtomQuadrupletDecompositionIdEvPT_S1_S1_S1_S1_S1_PiS2_ii_param_1,
	.param .u64 .ptr .align 1 _Z42gpuKernelCenterAtomQuadrupletDecompositionIdEvPT_S1_S1_S1_S1_S1_PiS2_ii_param_2,
	.param .u64 .ptr .align 1 _Z42gpuKernelCenterAtomQuadrupletDecompositionIdEvPT_S1_S1_S1_S1_S1_PiS2_ii_param_3,
	.param .u64 .ptr .align 1 _Z42gpuKernelCenterAtomQuadrupletDecompositionIdEvPT_S1_S1_S1_S1_S1_PiS2_ii_param_4,
	.param .u64 .ptr .align 1 _Z42gpuKernelCenterAtomQuadrupletDecompositionIdEvPT_S1_S1_S1_S1_S1_PiS2_ii_param_5,
	.param .u64 .ptr .align 1 _Z42gpuKernelCenterAtomQuadrupletDecompositionIdEvPT_S1_S1_S1_S1_S1_PiS2_ii_param_6,
	.param .u64 .ptr .align 1 _Z42gpuKernelCenterAtomQuadrupletDecompositionIdEvPT_S1_S1_S1_S1_S1_PiS2_ii_param_7,
	.param .u32 _Z42gpuKernelCenterAtomQuadrupletDecompositionIdEvPT_S1_S1_S1_S1_S1_PiS2_ii_param_8,
	.param .u32 _Z42gpuKernelCenterAtomQuadrupletDecompositionIdEvPT_S1_S1_S1_S1_S1_PiS2_ii_param_9
)
{
	.reg .pred 	%p<21>;
	.reg .b32 	%r<75>;
	.reg .b64 	%rd<69>;
	.reg .b64 	%fd<127>;

	ld.param.u64 	%rd16, [_Z42gpuKernelCenterAtomQuadrupletDecompositionIdEvPT_S1_S1_S1_S1_S1_PiS2_ii_param_0];
	ld.param.u64 	%rd19, [_Z42gpuKernelCenterAtomQuadrupletDecompositionIdEvPT_S1_S1_S1_S1_S1_PiS2_ii_param_1];
	ld.param.u64 	%rd20, [_Z42gpuKernelCenterAtomQuadrupletDecompositionIdEvPT_S1_S1_S1_S1_S1_PiS2_ii_param_2];
	ld.param.u64 	%rd21, [_Z42gpuKernelCenterAtomQuadrupletDecompositionIdEvPT_S1_S1_S1_S1_S1_PiS2_ii_param_3];
	ld.param.u64 	%rd22, [_Z42gpuKernelCenterAtomQuadrupletDecompositionIdEvPT_S1_S1_S1_S1_S1_PiS2_ii_param_4];
	ld.param.u64 	%rd23, [_Z42gpuKernelCenterAtomQuadrupletDecompositionIdEvPT_S1_S1_S1_S1_S1_PiS2_ii_param_5];
	ld.param.u64 	%rd17, [_Z42gpuKernelCenterAtomQuadrupletDecompositionIdEvPT_S1_S1_S1_S1_S1_PiS2_ii_param_6];
	ld.param.u64 	%rd18, [_Z42gpuKernelCenterAtomQuadrupletDecompositionIdEvPT_S1_S1_S1_S1_S1_PiS2_ii_param_7];
	ld.param.u32 	%r37, [_Z42gpuKernelCenterAtomQuadrupletDecompositionIdEvPT_S1_S1_S1_S1_S1_PiS2_ii_param_8];
	ld.param.u32 	%r38, [_Z42gpuKernelCenterAtomQuadrupletDecompositionIdEvPT_S1_S1_S1_S1_S1_PiS2_ii_param_9];
	cvta.to.global.u64 	%rd1, %rd19;
	cvta.to.global.u64 	%rd2, %rd23;
	cvta.to.global.u64 	%rd3, %rd22;
	cvta.to.global.u64 	%rd4, %rd21;
	cvta.to.global.u64 	%rd5, %rd16;
	cvta.to.global.u64 	%rd6, %rd20;
	cvta.to.global.u64 	%rd7, %rd18;
	cvta.to.global.u64 	%rd8, %rd17;
	mov.u32 	%r39, %tid.x;
	mov.u32 	%r40, %ctaid.x;
	mov.u32 	%r1, %ntid.x;
	mad.lo.s32 	%r64, %r40, %r1, %r39;
	setp.ge.s32 	%p1, %r64, %r37;
	@%p1 bra 	$L__BB40_27;
	setp.gt.s32 	%p2, %r38, 0;
	mov.u32 	%r41, %nctaid.x;
	mul.lo.s32 	%r3, %r1, %r41;
	@%p2 bra 	$L__BB40_2;
	bra.uni 	$L__BB40_18;
$L__BB40_2:
	and.b32  	%r4, %r38, 7;
	and.b32  	%r5, %r38, 2147483640;
	add.s64 	%rd9, %rd4, 32;
	add.s64 	%rd10, %rd3, 32;
	add.s64 	%rd11, %rd2, 32;
	add.s64 	%rd12, %rd1, 32;
$L__BB40_3:
	ld.param.u64 	%rd68, [_Z42gpuKernelCenterAtomQuadrupletDecompositionIdEvPT_S1_S1_S1_S1_S1_PiS2_ii_param_7];
	ld.param.u64 	%rd67, [_Z42gpuKernelCenterAtomQuadrupletDecompositionIdEvPT_S1_S1_S1_S1_S1_PiS2_ii_param_6];
	cvta.to.global.u64 	%rd32, %rd67;
	mul.wide.s32 	%rd33, %r64, 4;
	add.s64 	%rd34, %rd32, %rd33;
	ld.global.u32 	%r7, [%rd34];
	cvta.to.global.u64 	%rd35, %rd68;
	add.s64 	%rd36, %rd35, %rd33;
	ld.global.u32 	%r8, [%rd36];
	ld.global.u32 	%r48, [%rd36+4];
	sub.s32 	%r9, %r48, %r8;
	mul.lo.s32 	%r10, %r7, %r38;
	setp.gt.s32 	%p10, %r9, 0;
	@%p10 bra 	$L__BB40_5;
$L__BB40_4:
	mov.u32 	%r62, %ntid.x;
	mov.u32 	%r63, %nctaid.x;
	mad.lo.s32 	%r64, %r62, %r63, %r64;
	setp.lt.s32 	%p20, %r64, %r37;
	@%p20 bra 	$L__BB40_3;
	bra.uni 	$L__BB40_27;
$L__BB40_5:
	mov.b32 	%r65, 0;
$L__BB40_6:
	ld.param.u64 	%rd66, [_Z42gpuKernelCenterAtomQuadrupletDecompositionIdEvPT_S1_S1_S1_S1_S1_PiS2_ii_param_0];
	setp.lt.u32 	%p11, %r38, 8;
	add.s32 	%r51, %r65, %r8;
	mul.lo.s32 	%r13, %r51, %r38;
	mul.wide.s32 	%rd37, %r51, 8;
	add.s64 	%rd38, %rd6, %rd37;
	ld.global.f64 	%fd18, [%rd38];
	cvta.to.global.u64 	%rd39, %rd66;
	mul.wide.s32 	%rd40, %r7, 8;
	add.s64 	%rd41, %rd39, %rd40;
	ld.global.f64 	%fd19, [%rd41];
	fma.rn.f64 	%fd20, %fd18, 0d3FD0000000000000, %fd19;
	st.global.f64 	[%rd41], %fd20;
	mov.b32 	%r70, 0;
	@%p11 bra 	$L__BB40_9;
	and.b32  	%r52, %r38, 2147483640;
	neg.s32 	%r68, %r52;
	mov.u32 	%r66, %r10;
	mov.u32 	%r67, %r13;
$L__BB40_8:
	.pragma "nounroll";
	mul.wide.s32 	%rd42, %r67, 8;
	add.s64 	%rd43, %rd9, %rd42;
	add.s64 	%rd44, %rd10, %rd42;
	add.s64 	%rd45, %rd11, %rd42;
	mul.wide.s32 	%rd46, %r66, 8;
	add.s64 	%rd47, %rd12, %rd46;
	ld.global.f64 	%fd21, [%rd43+-32];
	ld.global.f64 	%fd22, [%rd44+-32];
	add.f64 	%fd23, %fd21, %fd22;
	ld.global.f64 	%fd24, [%rd45+-32];
	add.f64 	%fd25, %fd23, %fd24;
	ld.global.f64 	%fd26, [%rd47+-32];
	sub.f64 	%fd27, %fd26, %fd25;
	st.global.f64 	[%rd47+-32], %fd27;
	ld.global.f64 	%fd28, [%rd43+-24];
	ld.global.f64 	%fd29, [%rd44+-24];
	add.f64 	%fd30, %fd28, %fd29;
	ld.global.f64 	%fd31, [%rd45+-24];
	add.f64 	%fd32, %fd30, %fd31;
	ld.global.f64 	%fd33, [%rd47+-24];
	sub.f64 	%fd34, %fd33, %fd32;
	st.global.f64 	[%rd47+-24], %fd34;
	ld.global.f64 	%fd35, [%rd43+-16];
	ld.global.f64 	%fd36, [%rd44+-16];
	add.f64 	%fd37, %fd35, %fd36;
	ld.global.f64 	%fd38, [%rd45+-16];
	add.f64 	%fd39, %fd37, %fd38;
	ld.global.f64 	%fd40, [%rd47+-16];
	sub.f64 	%fd41, %fd40, %fd39;
	st.global.f64 	[%rd47+-16], %fd41;
	ld.global.f64 	%fd42, [%rd43+-8];
	ld.global.f64 	%fd43, [%rd44+-8];
	add.f64 	%fd44, %fd42, %fd43;
	ld.global.f64 	%fd45, [%rd45+-8];
	add.f64 	%fd46, %fd44, %fd45;
	ld.global.f64 	%fd47, [%rd47+-8];
	sub.f64 	%fd48, %fd47, %fd46;
	st.global.f64 	[%rd47+-8], %fd48;
	ld.global.f64 	%fd49, [%rd43];
	ld.global.f64 	%fd50, [%rd44];
	add.f64 	%fd51, %fd49, %fd50;
	ld.global.f64 	%fd52, [%rd45];
	add.f64 	%fd53, %fd51, %fd52;
	ld.global.f64 	%fd54, [%rd47];
	sub.f64 	%fd55, %fd54, %fd53;
	st.global.f64 	[%rd47], %fd55;
	ld.global.f64 	%fd56, [%rd43+8];
	ld.global.f64 	%fd57, [%rd44+8];
	add.f64 	%fd58, %fd56, %fd57;
	ld.global.f64 	%fd59, [%rd45+8];
	add.f64 	%fd60, %fd58, %fd59;
	ld.global.f64 	%fd61, [%rd47+8];
	sub.f64 	%fd62, %fd61, %fd60;
	st.global.f64 	[%rd47+8], %fd62;
	ld.global.f64 	%fd63, [%rd43+16];
	ld.global.f64 	%fd64, [%rd44+16];
	add.f64 	%fd65, %fd63, %fd64;
	ld.global.f64 	%fd66, [%rd45+16];
	add.f64 	%fd67, %fd65, %fd66;
	ld.global.f64 	%fd68, [%rd47+16];
	sub.f64 	%fd69, %fd68, %fd67;
	st.global.f64 	[%rd47+16], %fd69;
	ld.global.f64 	%fd70, [%rd43+24];
	ld.global.f64 	%fd71, [%rd44+24];
	add.f64 	%fd72, %fd70, %fd71;
	ld.global.f64 	%fd73, [%rd45+24];
	add.f64 	%fd74, %fd72, %fd73;
	ld.global.f64 	%fd75, [%rd47+24];
	sub.f64 	%fd76, %fd75, %fd74;
	st.global.f64 	[%rd47+24], %fd76;
	add.s32 	%r68, %r68, 8;
	add.s32 	%r67, %r67, 8;
	add.s32 	%r66, %r66, 8;
	setp.ne.s32 	%p12, %r68, 0;
	mov.u32 	%r70, %r5;
	@%p12 bra 	$L__BB40_8;
$L__BB40_9:
	setp.eq.s32 	%p13, %r4, 0;
	@%p13 bra 	$L__BB40_17;
	add.s32 	%r53, %r4, -1;
	setp.lt.u32 	%p14, %r53, 3;
	@%p14 bra 	$L__BB40_12;
	add.s32 	%r54, %r70, %r13;
	mul.wide.s32 	%rd48, %r54, 8;
	add.s64 	%rd49, %rd4, %rd48;
	ld.global.f64 	%fd77, [%rd49];
	add.s64 	%rd50, %rd3, %rd48;
	ld.global.f64 	%fd78, [%rd50];
	add.f64 	%fd79, %fd77, %fd78;
	add.s64 	%rd51, %rd2, %rd48;
	ld.global.f64 	%fd80, [%rd51];
	add.f64 	%fd81, %fd79, %fd80;
	add.s32 	%r55, %r70, %r10;
	mul.wide.s32 	%rd52, %r55, 8;
	add.s64 	%rd53, %rd1, %rd52;
	ld.global.f64 	%fd82, [%rd53];
	sub.f64 	%fd83, %fd82, %fd81;
	st.global.f64 	[%rd53], %fd83;
	ld.global.f64 	%fd84, [%rd49+8];
	ld.global.f64 	%fd85, [%rd50+8];
	add.f64 	%fd86, %fd84, %fd85;
	ld.global.f64 	%fd87, [%rd51+8];
	add.f64 	%fd88, %fd86, %fd87;
	ld.global.f64 	%fd89, [%rd53+8];
	sub.f64 	%fd90, %fd89, %fd88;
	st.global.f64 	[%rd53+8], %fd90;
	ld.global.f64 	%fd91, [%rd49+16];
	ld.global.f64 	%fd92, [%rd50+16];
	add.f64 	%fd93, %fd91, %fd92;
	ld.global.f64 	%fd94, [%rd51+16];
	add.f64 	%fd95, %fd93, %fd94;
	ld.global.f64 	%fd96, [%rd53+16];
	sub.f64 	%fd97, %fd96, %fd95;
	st.global.f64 	[%rd53+16], %fd97;
	ld.global.f64 	%fd98, [%rd49+24];
	ld.global.f64 	%fd99, [%rd50+24];
	add.f64 	%fd100, %fd98, %fd99;
	ld.global.f64 	%fd101, [%rd51+24];
	add.f64 	%fd102, %fd100, %fd101;
	ld.global.f64 	%fd103, [%rd53+24];
	sub.f64 	%fd104, %fd103, %fd102;
	st.global.f64 	[%rd53+24], %fd104;
	add.s32 	%r70, %r70, 4;
$L__BB40_12:
	and.b32  	%r56, %r38, 3;
	setp.eq.s32 	%p15, %r56, 0;
	@%p15 bra 	$L__BB40_17;
	setp.eq.s32 	%p16, %r56, 1;
	@%p16 bra 	$L__BB40_15;
	add.s32 	%r57, %r70, %r13;
	mul.wide.s32 	%rd54, %r57, 8;
	add.s64 	%rd55, %rd4, %rd54;
	ld.global.f64 	%fd105, [%rd55];
	add.s64 	%rd56, %rd3, %rd54;
	ld.global.f64 	%fd106, [%rd56];
	add.f64 	%fd107, %fd105, %fd106;
	add.s64 	%rd57, %rd2, %rd54;
	ld.global.f64 	%fd108, [%rd57];
	add.f64 	%fd109, %fd107, %fd108;
	add.s32 	%r58, %r70, %r10;
	mul.wide.s32 	%rd58, %r58, 8;
	add.s64 	%rd59, %rd1, %rd58;
	ld.global.f64 	%fd110, [%rd59];
	sub.f64 	%fd111, %fd110, %fd109;
	st.global.f64 	[%rd59], %fd111;
	ld.global.f64 	%fd112, [%rd55+8];
	ld.global.f64 	%fd113, [%rd56+8];
	add.f64 	%fd114, %fd112, %fd113;
	ld.global.f64 	%fd115, [%rd57+8];
	add.f64 	%fd116, %fd114, %fd115;
	ld.global.f64 	%fd117, [%rd59+8];
	sub.f64 	%fd118, %fd117, %fd116;
	st.global.f64 	[%rd59+8], %fd118;
	add.s32 	%r70, %r70, 2;
$L__BB40_15:
	and.b32  	%r59, %r38, 1;
	setp.eq.b32 	%p17, %r59, 1;
	not.pred 	%p18, %p17;
	@%p18 bra 	$L__BB40_17;
	add.s32 	%r60, %r70, %r13;
	mul.wide.s32 	%rd60, %r60, 8;
	add.s64 	%rd61, %rd4, %rd60;
	ld.global.f64 	%fd119, [%rd61];
	add.s64 	%rd62, %rd3, %rd60;
	ld.global.f64 	%fd120, [%rd62];
	add.f64 	%fd121, %fd119, %fd120;
	add.s64 	%rd63, %rd2, %rd60;
	ld.global.f64 	%fd122, [%rd63];
	add.f64 	%fd123, %fd121, %fd122;
	add.s32 	%r61, %r70, %r10;
	mul.wide.s32 	%rd64, %r61, 8;
	add.s64 	%rd65, %rd1, %rd64;
	ld.global.f64 	%fd124, [%rd65];
	sub.f64 	%fd125, %fd124, %fd123;
	st.global.f64 	[%rd65], %fd125;
$L__BB40_17:
	add.s32 	%r65, %r65, 1;
	setp.eq.s32 	%p19, %r65, %r9;
	@%p19 bra 	$L__BB40_4;
	bra.uni 	$L__BB40_6;
$L__BB40_18:
	cvt.s64.s32 	%rd13, %r64;
	mul.wide.s32 	%rd24, %r64, 4;
	add.s64 	%rd25, %rd7, %rd24;
	ld.global.u32 	%r28, [%rd25];
	ld.global.u32 	%r29, [%rd25+4];
	sub.s32 	%r30, %r29, %r28;
	setp.lt.s32 	%p3, %r30, 1;
	@%p3 bra 	$L__BB40_26;
	shl.b64 	%rd26, %rd13, 2;
	add.s64 	%rd27, %rd8, %rd26;
	ld.global.u32 	%r43, [%rd27];
	mul.wide.s32 	%rd28, %r43, 8;
	add.s64 	%rd14, %rd5, %rd28;
	and.b32  	%r31, %r30, 3;
	sub.s32 	%r44, %r28, %r29;
	setp.gt.u32 	%p4, %r44, -4;
	mov.b32 	%r74, 0;
	@%p4 bra 	$L__BB40_22;
	and.b32  	%r74, %r30, 2147483644;
	ld.global.f64 	%fd126, [%rd14];
	mov.b32 	%r73, 0;
$L__BB40_21:
	add.s32 	%r46, %r73, %r28;
	mul.wide.s32 	%rd29, %r46, 8;
	add.s64 	%rd30, %rd6, %rd29;
	ld.global.f64 	%fd6, [%rd30];
	fma.rn.f64 	%fd7, %fd6, 0d3FD0000000000000, %fd126;
	st.global.f64 	[%rd14], %fd7;
	ld.global.f64 	%fd8, [%rd30+8];
	fma.rn.f64 	%fd9, %fd8, 0d3FD0000000000000, %fd7;
	st.global.f64 	[%rd14], %fd9;
	ld.global.f64 	%fd10, [%rd30+16];
	fma.rn.f64 	%fd11, %fd10, 0d3FD0000000000000, %fd9;
	st.global.f64 	[%rd14], %fd11;
	ld.global.f64 	%fd12, [%rd30+24];
	fma.rn.f64 	%fd126, %fd12, 0d3FD0000000000000, %fd11;
	st.global.f64 	[%rd14], %fd126;
	add.s32 	%r73, %r73, 4;
	setp.ne.s32 	%p5, %r73, %r74;
	@%p5 bra 	$L__BB40_21;
$L__BB40_22:
	setp.eq.s32 	%p6, %r31, 0;
	@%p6 bra 	$L__BB40_26;
	add.s32 	%r47, %r74, %r28;
	mul.wide.s32 	%rd31, %r47, 8;
	add.s64 	%rd15, %rd6, %rd31;
	ld.global.f64 	%fd13, [%rd15];
	ld.global.f64 	%fd14, [%rd14];
	fma.rn.f64 	%fd4, %fd13, 0d3FD0000000000000, %fd14;
	st.global.f64 	[%rd14], %fd4;
	setp.eq.s32 	%p7, %r31, 1;
	@%p7 bra 	$L__BB40_26;
	ld.global.f64 	%fd15, [%rd15+8];
	fma.rn.f64 	%fd5, %fd15, 0d3FD0000000000000, %fd4;
	st.global.f64 	[%rd14], %fd5;
	setp.eq.s32 	%p8, %r31, 2;
	@%p8 bra 	$L__BB40_26;
	ld.global.f64 	%fd16, [%rd15+16];
	fma.rn.f64 	%fd17, %fd16, 0d3FD0000000000000, %fd5;
	st.global.f64 	[%rd14], %fd17;
$L__BB40_26:
	add.s32 	%r64, %r64, %r3;
	setp.lt.s32 	%p9, %r64, %r37;
	@%p9 bra 	$L__BB40_18;
$L__BB40_27:
	ret;

}
	// .globl	_Z42gpuKernelCenterAtomQuadrupletDecompositionIfEvPT_S1_S1_S1_S1_S1_PiS2_ii
.visible .entry _Z42gpuKernelCenterAtomQuadrupletDecompositionIfEvPT_S1_S1_S1_S1_S1_PiS2_ii(
	.param .u64 .ptr .align 1 _Z42gpuKernelCenterAtomQuadrupletDecompositionIfEvPT_S1_S1_S1_S1_S1_PiS2_ii_param_0,
	.param .u64 .ptr .align 1 _Z42gpuKernelCenterAtomQuadrupletDecompositionIfEvPT_S1_S1_S1_S1_S1_PiS2_ii_param_1,
	.param .u64 .ptr .align 1 _Z42gpuKernelCenterAtomQuadrupletDecompositionIfEvPT_S1_S1_S1_S1_S1_PiS2_ii_param_2,
	.param .u64 .ptr .align 1 _Z42gpuKernelCenterAtomQuadrupletDecompositionIfEvPT_S1_S1_S1_S1_S1_PiS2_ii_param_3,
	.param .u64 .ptr .align 1 _Z42gpuKernelCenterAtomQuadrupletDecompositionIfEvPT_S1_S1_S1_S1_S1_PiS2_ii_param_4,
	.param .u64 .ptr .align 1 _Z42gpuKernelCenterAtomQuadrupletDecompositionIfEvPT_S1_S1_S1_S1_S1_PiS2_ii_param_5,
	.param .u64 .ptr .align 1 _Z42gpuKernelCenterAtomQuadrupletDecompositionIfEvPT_S1_S1_S1_S1_S1_PiS2_ii_param_6,
	.param .u64 .ptr .align 1 _Z42gpuKernelCenterAtomQuadrupletDecompositionIfEvPT_S1_S1_S1_S1_S1_PiS2_ii_param_7,
	.param .u32 _Z42gpuKernelCenterAtomQuadrupletDecompositionIfEvPT_S1_S1_S1_S1_S1_PiS2_ii_param_8,
	.param .u32 _Z42gpuKernelCenterAtomQuadrupletDecompositionIfEvPT_S1_S1_S1_S1_S1_PiS2_ii_param_9
)
{
	.reg .pred 	%p<21>;
	.reg .b32 	%r<73>;
	.reg .b32 	%f<127>;
	.reg .b64 	%rd<67>;
	.reg .b64 	%fd<25>;

	ld.param.u64 	%rd18, [_Z42gpuKernelCenterAtomQuadrupletDecompositionIfEvPT_S1_S1_S1_S1_S1_PiS2_ii_param_0];
	ld.param.u64 	%rd19, [_Z42gpuKernelCenterAtomQuadrupletDecompositionIfEvPT_S1_S1_S1_S1_S1_PiS2_ii_param_1];
	ld.param.u64 	%rd20, [_Z42gpuKernelCenterAtomQuadrupletDecompositionIfEvPT_S1_S1_S1_S1_S1_PiS2_ii_param_2];
	ld.param.u64 	%rd21, [_Z42gpuKernelCenterAtomQuadrupletDecompositionIfEvPT_S1_S1_S1_S1_S1_PiS2_ii_param_3];
	ld.param.u64 	%rd22, [_Z42gpuKernelCenterAtomQuadrupletDecompositionIfEvPT_S1_S1_S1_S1_S1_PiS2_ii_param_4];
	ld.param.u64 	%rd23, [_Z42gpuKernelCenterAtomQuadrupletDecompositionIfEvPT_S1_S1_S1_S1_S1_PiS2_ii_param_5];
	ld.param.u64 	%rd16, [_Z42gpuKernelCenterAtomQuadrupletDecompositionIfEvPT_S1_S1_S1_S1_S1_PiS2_ii_param_6];
	ld.param.u64 	%rd17, [_Z42gpuKernelCenterAtomQuadrupletDecompositionIfEvPT_S1_S1_S1_S1_S1_PiS2_ii_param_7];
	ld.param.u32 	%r37, [_Z42gpuKernelCenterAtomQuadrupletDecompositionIfEvPT_S1_S1_S1_S1_S1_PiS2_ii_param_8];
	ld.param.u32 	%r38, [_Z42gpuKernelCenterAtomQuadrupletDecompositionIfEvPT_S1_S1_S1_S1_S1_PiS2_ii_param_9];
	cvta.to.global.u64 	%rd1, %rd19;
	cvta.to.global.u64 	%rd2, %rd23;
	cvta.to.global.u64 	%rd3, %rd22;
	cvta.to.global.u64 	%rd4, %rd21;
	cvta.to.global.u64 	%rd5, %rd18;
	cvta.to.global.u64 	%rd6, %rd20;
	cvta.to.global.u64 	%rd7, %rd17;
	cvta.to.global.u64 	%rd8, %rd16;
	mov.u32 	%r39, %tid.x;
	mov.u32 	%r40, %ctaid.x;
	mov.u32 	%r1, %ntid.x;
	mad.lo.s32 	%r62, %r40, %r1, %r39;
	setp.ge.s32 	%p1, %r62, %r37;
	@%p1 bra 	$L__BB41_27;
	setp.gt.s32 	%p2, %r38, 0;
	mov.u32 	%r41, %nctaid.x;
	mul.lo.s32 	%r3, %r1, %r41;
	@%p2 bra 	$L__BB41_2;
	bra.uni 	$L__BB41_18;
$L__BB41_2:
	and.b32  	%r4, %r38, 7;
	and.b32  	%r5, %r38, 2147483640;
	add.s64 	%rd9, %rd4, 16;
	add.s64 	%rd10, %rd3, 16;
	add.s64 	%rd11, %rd2, 16;
	add.s64 	%rd12, %rd1, 16;
$L__BB41_3:
	ld.param.u64 	%rd66, [_Z42gpuKernelCenterAtomQuadrupletDecompositionIfEvPT_S1_S1_S1_S1_S1_PiS2_ii_param_7];
	ld.param.u64 	%rd65, [_Z42gpuKernelCenterAtomQuadrupletDecompositionIfEvPT_S1_S1_S1_S1_S1_PiS2_ii_param_6];
	cvta.to.global.u64 	%rd32, %rd65;
	mul.wide.s32 	%rd33, %r62, 4;
	add.s64 	%rd34, %rd32, %rd33;
	ld.global.u32 	%r7, [%rd34];
	cvta.to.global.u64 	%rd35, %rd66;
	add.s64 	%rd36, %rd35, %rd33;
	ld.global.u32 	%r8, [%rd36];
	ld.global.u32 	%r48, [%rd36+4];
	sub.s32 	%r9, %r48, %r8;
	mul.lo.s32 	%r10, %r7, %r38;
	setp.gt.s32 	%p10, %r9, 0;
	@%p10 bra 	$L__BB41_5;
$L__BB41_4:
	add.s32 	%r62, %r62, %r3;
	setp.lt.s32 	%p20, %r62, %r37;
	@%p20 bra 	$L__BB41_3;
	bra.uni 	$L__BB41_27;
$L__BB41_5:
	mov.b32 	%r63, 0;
$L__BB41_6:
	setp.lt.u32 	%p11, %r38, 8;
	add.s32 	%r51, %r63, %r8;
	mul.lo.s32 	%r13, %r51, %r38;
	mul.wide.s32 	%rd37, %r51, 4;
	add.s64 	%rd38, %rd6, %rd37;
	ld.global.f32 	%f18, [%rd38];
	cvt.f64.f32 	%fd22, %f18;
	mul.wide.s32 	%rd39, %r7, 4;
	add.s64 	%rd40, %rd5, %rd39;
	ld.global.f32 	%f19, [%rd40];
	cvt.f64.f32 	%fd23, %f19;
	fma.rn.f64 	%fd24, %fd22, 0d3FD0000000000000, %fd23;
	cvt.rn.f32.f64 	%f20, %fd24;
	st.global.f32 	[%rd40], %f20;
	mov.b32 	%r68, 0;
	@%p11 bra 	$L__BB41_9;
	and.b32  	%r52, %r38, 2147483640;
	neg.s32 	%r66, %r52;
	mov.u32 	%r64, %r10;
	mov.u32 	%r65, %r13;
$L__BB41_8:
	.pragma "nounroll";
	mul.wide.s32 	%rd41, %r65, 4;
	add.s64 	%rd42, %rd9, %rd41;
	add.s64 	%rd43, %rd10, %rd41;
	add.s64 	%rd44, %rd11, %rd41;
	mul.wide.s32 	%rd45, %r64, 4;
	add.s64 	%rd46, %rd12, %rd45;
	ld.global.f32 	%f21, [%rd42+-16];
	ld.global.f32 	%f22, [%rd43+-16];
	add.f32 	%f23, %f21, %f22;
	ld.global.f32 	%f24, [%rd44+-16];
	add.f32 	%f25, %f23, %f24;
	ld.global.f32 	%f26, [%rd46+-16];
	sub.f32 	%f27, %f26, %f25;
	st.global.f32 	[%rd46+-16], %f27;
	ld.global.f32 	%f28, [%rd42+-12];
	ld.global.f32 	%f29, [%rd43+-12];
	add.f32 	%f30, %f28, %f29;
	ld.global.f32 	%f31, [%rd44+-12];
	add.f32 	%f32, %f30, %f31;
	ld.global.f32 	%f33, [%rd46+-12];
	sub.f32 	%f34, %f33, %f32;
	st.global.f32 	[%rd46+-12], %f34;
	ld.global.f32 	%f35, [%rd42+-8];
	ld.global.f32 	%f36, [%rd43+-8];
	add.f32 	%f37, %f35, %f36;
	ld.global.f32 	%f38, [%rd44+-8];
	add.f32 	%f39, %f37, %f38;
	ld.global.f32 	%f40, [%rd46+-8];
	sub.f32 	%f41, %f40, %f39;
	st.global.f32 	[%rd46+-8], %f41;
	ld.global.f32 	%f42, [%rd42+-4];
	ld.global.f32 	%f43, [%rd43+-4];
	add.f32 	%f44, %f42, %f43;
	ld.global.f32 	%f45, [%rd44+-4];
	add.f32 	%f46, %f44, %f45;
	ld.global.f32 	%f47, [%rd46+-4];
	sub.f32 	%f48, %f47, %f46;
	st.global.f32 	[%rd46+-4], %f48;
	ld.global.f32 	%f49, [%rd42];
	ld.global.f32 	%f50, [%rd43];
	add.f32 	%f51, %f49, %f50;
	ld.global.f32 	%f52, [%rd44];
	add.f32 	%f53, %f51, %f52;
	ld.global.f32 	%f54, [%rd46];
	sub.f32 	%f55, %f54, %f53;
	st.global.f32 	[%rd46], %f55;
	ld.global.f32 	%f56, [%rd42+4];
	ld.global.f32 	%f57, [%rd43+4];
	add.f32 	%f58, %f56, %f57;
	ld.global.f32 	%f59, [%rd44+4];
	add.f32 	%f60, %f58, %f59;
	ld.global.f32 	%f61, [%rd46+4];
	sub.f32 	%f62, %f61, %f60;
	st.global.f32 	[%rd46+4], %f62;
	ld.global.f32 	%f63, [%rd42+8];
	ld.global.f32 	%f64, [%rd43+8];
	add.f32 	%f65, %f63, %f64;
	ld.global.f32 	%f66, [%rd44+8];
	add.f32 	%f67, %f65, %f66;
	ld.global.f32 	%f68, [%rd46+8];
	sub.f32 	%f69, %f68, %f67;
	st.global.f32 	[%rd46+8], %f69;
	ld.global.f32 	%f70, [%rd42+12];
	ld.global.f32 	%f71, [%rd43+12];
	add.f32 	%f72, %f70, %f71;
	ld.global.f32 	%f73, [%rd44+12];
	add.f32 	%f74, %f72, %f73;
	ld.global.f32 	%f75, [%rd46+12];
	sub.f32 	%f76, %f75, %f74;
	st.global.f32 	[%rd46+12], %f76;
	add.s32 	%r66, %r66, 8;
	add.s32 	%r65, %r65, 8;
	add.s32 	%r64, %r64, 8;
	setp.ne.s32 	%p12, %r66, 0;
	mov.u32 	%r68, %r5;
	@%p12 bra 	$L__BB41_8;
$L__BB41_9:
	setp.eq.s32 	%p13, %r4, 0;
	@%p13 bra 	$L__BB41_17;
	add.s32 	%r53, %r4, -1;
	setp.lt.u32 	%p14, %r53, 3;
	@%p14 bra 	$L__BB41_12;
	add.s32 	%r54, %r68, %r13;
	mul.wide.s32 	%rd47, %r54, 4;
	add.s64 	%rd48, %rd4, %rd47;
	ld.global.f32 	%f77, [%rd48];
	add.s64 	%rd49, %rd3, %rd47;
	ld.global.f32 	%f78, [%rd49];
	add.f32 	%f79, %f77, %f78;
	add.s64 	%rd50, %rd2, %rd47;
	ld.global.f32 	%f80, [%rd50];
	add.f32 	%f81, %f79, %f80;
	add.s32 	%r55, %r68, %r10;
	mul.wide.s32 	%rd51, %r55, 4;
	add.s64 	%rd52, %rd1, %rd51;
	ld.global.f32 	%f82, [%rd52];
	sub.f32 	%f83, %f82, %f81;
	st.global.f32 	[%rd52], %f83;
	ld.global.f32 	%f84, [%rd48+4];
	ld.global.f32 	%f85, [%rd49+4];
	add.f32 	%f86, %f84, %f85;
	ld.global.f32 	%f87, [%rd50+4];
	add.f32 	%f88, %f86, %f87;
	ld.global.f32 	%f89, [%rd52+4];
	sub.f32 	%f90, %f89, %f88;
	st.global.f32 	[%rd52+4], %f90;
	ld.global.f32 	%f91, [%rd48+8];
	ld.global.f32 	%f92, [%rd49+8];
	add.f32 	%f93, %f91, %f92;
	ld.global.f32 	%f94, [%rd50+8];
	add.f32 	%f95, %f93, %f94;
	ld.global.f32 	%f96, [%rd52+8];
	sub.f32 	%f97, %f96, %f95;
	st.global.f32 	[%rd52+8], %f97;
	ld.global.f32 	%f98, [%rd48+12];
	ld.global.f32 	%f99, [%rd49+12];
	add.f32 	%f100, %f98, %f99;
	ld.global.f32 	%f101, [%rd50+12];
	add.f32 	%f102, %f100, %f101;
	ld.global.f32 	%f103, [%rd52+12];
	sub.f32 	%f104, %f103, %f102;
	st.global.f32 	[%rd52+12], %f104;
	add.s32 	%r68, %r68, 4;
$L__BB41_12:
	and.b32  	%r56, %r38, 3;
	setp.eq.s32 	%p15, %r56, 0;
	@%p15 bra 	$L__BB41_17;
	setp.eq.s32 	%p16, %r56, 1;
	@%p16 bra 	$L__BB41_15;
	add.s32 	%r57, %r68, %r13;
	mul.wide.s32 	%rd53, %r57, 4;
	add.s64 	%rd54, %rd4, %rd53;
	ld.global.f32 	%f105, [%rd54];
	add.s64 	%rd55, %rd3, %rd53;
	ld.global.f32 	%f106, [%rd55];
	add.f32 	%f107, %f105, %f106;
	add.s64 	%rd56, %rd2, %rd53;
	ld.global.f32 	%f108, [%rd56];
	add.f32 	%f109, %f107, %f108;
	add.s32 	%r58, %r68, %r10;
	mul.wide.s32 	%rd57, %r58, 4;
	add.s64 	%rd58, %rd1, %rd57;
	ld.global.f32 	%f110, [%rd58];
	sub.f32 	%f111, %f110, %f109;
	st.global.f32 	[%rd58], %f111;
	ld.global.f32 	%f112, [%rd54+4];
	ld.global.f32 	%f113, [%rd55+4];
	add.f32 	%f114, %f112, %f113;
	ld.global.f32 	%f115, [%rd56+4];
	add.f32 	%f116, %f114, %f115;
	ld.global.f32 	%f117, [%rd58+4];
	sub.f32 	%f118, %f117, %f116;
	st.global.f32 	[%rd58+4], %f118;
	add.s32 	%r68, %r68, 2;
$L__BB41_15:
	and.b32  	%r59, %r38, 1;
	setp.eq.b32 	%p17, %r59, 1;
	not.pred 	%p18, %p17;
	@%p18 bra 	$L__BB41_17;
	add.s32 	%r60, %r68, %r13;
	mul.wide.s32 	%rd59, %r60, 4;
	add.s64 	%rd60, %rd4, %rd59;
	ld.global.f32 	%f119, [%rd60];
	add.s64 	%rd61, %rd3, %rd59;
	ld.global.f32 	%f120, [%rd61];
	add.f32 	%f121, %f119, %f120;
	add.s64 	%rd62, %rd2, %rd59;
	ld.global.f32 	%f122, [%rd62];
	add.f32 	%f123, %f121, %f122;
	add.s32 	%r61, %r68, %r10;
	mul.wide.s32 	%rd63, %r61, 4;
	add.s64 	%rd64, %rd1, %rd63;
	ld.global.f32 	%f124, [%rd64];
	sub.f32 	%f125, %f124, %f123;
	st.global.f32 	[%rd64], %f125;
$L__BB41_17:
	add.s32 	%r63, %r63, 1;
	setp.eq.s32 	%p19, %r63, %r9;
	@%p19 bra 	$L__BB41_4;
	bra.uni 	$L__BB41_6;
$L__BB41_18:
	cvt.s64.s32 	%rd13, %r62;
	mul.wide.s32 	%rd24, %r62, 4;
	add.s64 	%rd25, %rd7, %rd24;
	ld.global.u32 	%r28, [%rd25];
	ld.global.u32 	%r29, [%rd25+4];
	sub.s32 	%r30, %r29, %r28;
	setp.lt.s32 	%p3, %r30, 1;
	@%p3 bra 	$L__BB41_26;
	shl.b64 	%rd26, %rd13, 2;
	add.s64 	%rd27, %rd8, %rd26;
	ld.global.u32 	%r43, [%rd27];
	mul.wide.s32 	%rd28, %r43, 4;
	add.s64 	%rd14, %rd5, %rd28;
	and.b32  	%r31, %r30, 3;
	sub.s32 	%r44, %r28, %r29;
	setp.gt.u32 	%p4, %r44, -4;
	mov.b32 	%r72, 0;
	@%p4 bra 	$L__BB41_22;
	and.b32  	%r72, %r30, 2147483644;
	ld.global.f32 	%f126, [%rd14];
	mov.b32 	%r71, 0;
$L__BB41_21:
	add.s32 	%r46, %r71, %r28;
	mul.wide.s32 	%rd29, %r46, 4;
	add.s64 	%rd30, %rd6, %rd29;
	ld.global.f32 	%f6, [%rd30];
	cvt.f64.f32 	%fd1, %f6;
	cvt.f64.f32 	%fd2, %f126;
	fma.rn.f64 	%fd3, %fd1, 0d3FD0000000000000, %fd2;
	cvt.rn.f32.f64 	%f7, %fd3;
	st.global.f32 	[%rd14], %f7;
	ld.global.f32 	%f8, [%rd30+4];
	cvt.f64.f32 	%fd4, %f8;
	cvt.f64.f32 	%fd5, %f7;
	fma.rn.f64 	%fd6, %fd4, 0d3FD0000000000000, %fd5;
	cvt.rn.f32.f64 	%f9, %fd6;
	st.global.f32 	[%rd14], %f9;
	ld.global.f32 	%f10, [%rd30+8];
	cvt.f64.f32 	%fd7, %f10;
	cvt.f64.f32 	%fd8, %f9;
	fma.rn.f64 	%fd9, %fd7, 0d3FD0000000000000, %fd8;
	cvt.rn.f32.f64 	%f11, %fd9;
	st.global.f32 	[%rd14], %f11;
	ld.global.f32 	%f12, [%rd30+12];
	cvt.f64.f32 	%fd10, %f12;
	cvt.f64.f32 	%fd11, %f11;
	fma.rn.f64 	%fd12, %fd10, 0d3FD0000000000000, %fd11;
	cvt.rn.f32.f64 	%f126, %fd12;
	st.global.f32 	[%rd14], %f126;
	add.s32 	%r71, %r71, 4;
	setp.ne.s32 	%p5, %r71, %r72;
	@%p5 bra 	$L__BB41_21;
$L__BB41_22:
	setp.eq.s32 	%p6, %r31, 0;
	@%p6 bra 	$L__BB41_26;
	add.s32 	%r47, %r72, %r28;
	mul.wide.s32 	%rd31, %r47, 4;
	add.s64 	%rd15, %rd6, %rd31;
	ld.global.f32 	%f13, [%rd15];
	cvt.f64.f32 	%fd13, %f13;
	ld.global.f32 	%f14, [%rd14];
	cvt.f64.f32 	%fd14, %f14;
	fma.rn.f64 	%fd15, %fd13, 0d3FD0000000000000, %fd14;
	cvt.rn.f32.f64 	%f4, %fd15;
	st.global.f32 	[%rd14], %f4;
	setp.eq.s32 	%p7, %r31, 1;
	@%p7 bra 	$L__BB41_26;
	ld.global.f32 	%f15, [%rd15+4];
	cvt.f64.f32 	%fd16, %f15;
	cvt.f64.f32 	%fd17, %f4;
	fma.rn.f64 	%fd18, %fd16, 0d3FD0000000000000, %fd17;
	cvt.rn.f32.f64 	%f5, %fd18;
	st.global.f32 	[%rd14], %f5;
	setp.eq.s32 	%p8, %r31, 2;
	@%p8 bra 	$L__BB41_26;
	ld.global.f32 	%f16, [%rd15+8];
	cvt.f64.f32 	%fd19, %f16;
	cvt.f64.f32 	%fd20, %f5;
	fma.rn.f64 	%fd21, %fd19, 0d3FD0000000000000, %fd20;
	cvt.rn.f32.f64 	%f17, %fd21;
	st.global.f32 	[%rd14], %f17;
$L__BB41_26:
	add.s32 	%r62, %r62, %r3;
	setp.lt.s32 	%p9, %r62, %r37;
	@%p9 bra 	$L__BB41_18;
$L__BB41_27:
	ret;

}
	// .globl	_Z44gpuKernelNeighborAtomQuadrupletDecompositionIdEvPT_S1_S1_S1_PiS2_S2_ii
.visible .entry _Z44gpuKernelNeighborAtomQuadrupletDecompositionIdEvPT_S1_S1_S1_PiS2_S2_ii(
	.param .u64 .ptr .align 1 _Z44gpuKernelNeighborAtomQuadrupletDecompositionIdEvPT_S1_S1_S1_PiS2_S2_ii_param_0,
	.param .u64 .ptr .align 1 _Z44gpuKernelNeighborAtomQuadrupletDecompositionIdEvPT_S1_S1_S1_PiS2_S2_ii_param_1,
	.param .u64 .ptr .align 1 _Z44gpuKernelNeighborAtomQuadrupletDecompositionIdEvPT_S1_S1_S1_PiS2_S2_ii_param_2,
	.param .u64 .ptr .align 1 _Z44gpuKernelNeighborAtomQuadrupletDecompositionIdEvPT_S1_S1_S1_PiS2_S2_ii_param_3,
	.param .u64 .ptr .align 1 _Z44gpuKernelNeighborAtomQuadrupletDecompositionIdEvPT_S1_S1_S1_PiS2_S2_ii_param_4,
	.param .u64 .ptr .align 1 _Z44gpuKernelNeighborAtomQuadrupletDecompositionIdEvPT_S1_S1_S1_PiS2_S2_ii_param_5,
	.param .u64 .ptr .align 1 _Z44gpuKernelNeighborAtomQuadrupletDecompositionIdEvPT_S1_S1_S1_PiS2_S2_ii_param_6,
	.param .u32 _Z44gpuKernelNeighborAtomQuadrupletDecompositionIdEvPT_S1_S1_S1_PiS2_S2_ii_param_7,
	.param .u32 _Z44gpuKernelNeighborAtomQuadrupletDecompositionIdEvPT_S1_S1_S1_PiS2_S2_ii_param_8
)
{
	.reg .pred 	%p<22>;
	.reg .b32 	%r<81>;
	.reg .b64 	%rd<67>;
	.reg .b64 	%fd<115>;

	ld.param.u64 	%rd15, [_Z44gpuKernelNeighborAtomQuadrupletDecompositionIdEvPT_S1_S1_S1_PiS2_S2_ii_param_0];
	ld.param.u64 	%rd16, [_Z44gpuKernelNeighborAtomQuadrupletDecompositionIdEvPT_S1_S1_S1_PiS2_S2_ii_param_1];
	ld.param.u64 	%rd17, [_Z44gpuKernelNeighborAtomQuadrupletDecompositionIdEvPT_S1_S1_S1_PiS2_S2_ii_param_2];
	ld.param.u64 	%rd18, [_Z44gpuKernelNeighborAtomQuadrupletDecompositionIdEvPT_S1_S1_S1_PiS2_S2_ii_param_3];
	ld.param.u64 	%rd19, [_Z44gpuKernelNeighborAtomQuadrupletDecompositionIdEvPT_S1_S1_S1_PiS2_S2_ii_param_4];
	ld.param.u64 	%rd20, [_Z44gpuKernelNeighborAtomQuadrupletDecompositionIdEvPT_S1_S1_S1_PiS2_S2_ii_param_5];
	ld.param.u64 	%rd21, [_Z44gpuKernelNeighborAtomQuadrupletDecompositionIdEvPT_S1_S1_S1_PiS2_S2_ii_param_6];
	ld.param.u32 	%r39, [_Z44gpuKernelNeighborAtomQuadrupletDecompositionIdEvPT_S1_S1_S1_PiS2_S2_ii_param_7];
	ld.param.u32 	%r40, [_Z44gpuKernelNeighborAtomQuadrupletDecompositionIdEvPT_S1_S1_S1_PiS2_S2_ii_param_8];
	cvta.to.global.u64 	%rd1, %rd16;
	cvta.to.global.u64 	%rd2, %rd18;
	cvta.to.global.u64 	%rd3, %rd15;
	cvta.to.global.u64 	%rd4, %rd17;
	cvta.to.global.u64 	%rd5, %rd21;
	cvta.to.global.u64 	%rd6, %rd20;
	cvta.to.global.u64 	%rd7, %rd19;
	mov.u32 	%r41, %tid.x;
	mov.u32 	%r42, %ctaid.x;
	mov.u32 	%r1, %ntid.x;
	mad.lo.s32 	%r70, %r42, %r1, %r41;
	setp.ge.s32 	%p1, %r70, %r39;
	@%p1 bra 	$L__BB42_29;
	setp.gt.s32 	%p2, %r40, 0;
	mov.u32 	%r43, %nctaid.x;
	mul.lo.s32 	%r3, %r1, %r43;
	@%p2 bra 	$L__BB42_2;
	bra.uni 	$L__BB42_20;
$L__BB42_2:
	and.b32  	%r4, %r40, 15;
	and.b32  	%r5, %r40, 7;
	and.b32  	%r6, %r40, 2147483632;
	and.b32  	%r7, %r40, 3;
	neg.s32 	%r8, %r6;
	add.s64 	%rd8, %rd2, 64;
	add.s64 	%rd9, %rd1, 64;
$L__BB42_3:
	mul.wide.s32 	%rd44, %r70, 4;
	add.s64 	%rd45, %rd7, %rd44;
	ld.global.u32 	%r10, [%rd45];
	add.s64 	%rd46, %rd6, %rd44;
	ld.global.u32 	%r11, [%rd46];
	ld.global.u32 	%r57, [%rd46+4];
	sub.s32 	%r12, %r57, %r11;
	mul.lo.s32 	%r13, %r10, %r40;
	setp.gt.s32 	%p10, %r12, 0;
	@%p10 bra 	$L__BB42_5;
$L__BB42_4:
	add.s32 	%r70, %r70, %r3;
	setp.lt.s32 	%p21, %r70, %r39;
	@%p21 bra 	$L__BB42_3;
	bra.uni 	$L__BB42_29;
$L__BB42_5:
	mov.b32 	%r71, 0;
$L__BB42_6:
	setp.lt.u32 	%p11, %r40, 16;
	add.s32 	%r60, %r71, %r11;
	mul.wide.s32 	%rd47, %r60, 4;
	add.s64 	%rd48, %rd5, %rd47;
	ld.global.u32 	%r61, [%rd48];
	mul.lo.s32 	%r16, %r61, %r40;
	mul.wide.s32 	%rd49, %r61, 8;
	add.s64 	%rd50, %rd4, %rd49;
	ld.global.f64 	%fd18, [%rd50];
	mul.wide.s32 	%rd51, %r10, 8;
	add.s64 	%rd52, %rd3, %rd51;
	ld.global.f64 	%fd19, [%rd52];
	fma.rn.f64 	%fd20, %fd18, 0d3FD0000000000000, %fd19;
	st.global.f64 	[%rd52], %fd20;
	mov.b32 	%r76, 0;
	@%p11 bra 	$L__BB42_9;
	mov.u32 	%r72, %r13;
	mov.u32 	%r73, %r16;
	mov.u32 	%r74, %r8;
$L__BB42_8:
	.pragma "nounroll";
	mul.wide.s32 	%rd53, %r73, 8;
	add.s64 	%rd54, %rd8, %rd53;
	mul.wide.s32 	%rd55, %r72, 8;
	add.s64 	%rd56, %rd9, %rd55;
	ld.global.f64 	%fd21, [%rd54+-64];
	ld.global.f64 	%fd22, [%rd56+-64];
	add.f64 	%fd23, %fd21, %fd22;
	st.global.f64 	[%rd56+-64], %fd23;
	ld.global.f64 	%fd24, [%rd54+-56];
	ld.global.f64 	%fd25, [%rd56+-56];
	add.f64 	%fd26, %fd24, %fd25;
	st.global.f64 	[%rd56+-56], %fd26;
	ld.global.f64 	%fd27, [%rd54+-48];
	ld.global.f64 	%fd28, [%rd56+-48];
	add.f64 	%fd29, %fd27, %fd28;
	st.global.f64 	[%rd56+-48], %fd29;
	ld.global.f64 	%fd30, [%rd54+-40];
	ld.global.f64 	%fd31, [%rd56+-40];
	add.f64 	%fd32, %fd30, %fd31;
	st.global.f64 	[%rd56+-40], %fd32;
	ld.global.f64 	%fd33, [%rd54+-32];
	ld.global.f64 	%fd34, [%rd56+-32];
	add.f64 	%fd35, %fd33, %fd34;
	st.global.f64 	[%rd56+-32], %fd35;
	ld.global.f64 	%fd36, [%rd54+-24];
	ld.global.f64 	%fd37, [%rd56+-24];
	add.f64 	%fd38, %fd36, %fd37;
	st.global.f64 	[%rd56+-24], %fd38;
	ld.global.f64 	%fd39, [%rd54+-16];
	ld.global.f64 	%fd40, [%rd56+-16];
	add.f64 	%fd41, %fd39, %fd40;
	st.global.f64 	[%rd56+-16], %fd41;
	ld.global.f64 	%fd42, [%rd54+-8];
	ld.global.f64 	%fd43, [%rd56+-8];
	add.f64 	%fd44, %fd42, %fd43;
	st.global.f64 	[%rd56+-8], %fd44;
	ld.global.f64 	%fd45, [%rd54];
	ld.global.f64 	%fd46, [%rd56];
	add.f64 	%fd47, %fd45, %fd46;
	st.global.f64 	[%rd56], %fd47;
	ld.global.f64 	%fd48, [%rd54+8];
	ld.global.f64 	%fd49, [%rd56+8];
	add.f64 	%fd50, %fd48, %fd49;
	st.global.f64 	[%rd56+8], %fd50;
	ld.global.f64 	%fd51, [%rd54+16];
	ld.global.f64 	%fd52, [%rd56+16];
	add.f64 	%fd53, %fd51, %fd52;
	st.global.f64 	[%rd56+16], %fd53;
	ld.global.f64 	%fd54, [%rd54+24];
	ld.global.f64 	%fd55, [%rd56+24];
	add.f64 	%fd56, %fd54, %fd55;
	st.global.f64 	[%rd56+24], %fd56;
	ld.global.f64 	%fd57, [%rd54+32];
	ld.global.f64 	%fd58, [%rd56+32];
	add.f64 	%fd59, %fd57, %fd58;
	st.global.f64 	[%rd56+32], %fd59;
	ld.global.f64 	%fd60, [%rd54+40];
	ld.global.f64 	%fd61, [%rd56+40];
	add.f64 	%fd62, %fd60, %fd61;
	st.global.f64 	[%rd56+40], %fd62;
	ld.global.f64 	%fd63, [%rd54+48];
	ld.global.f64 	%fd64, [%rd56+48];
	add.f64 	%fd65, %fd63, %fd64;
	st.global.f64 	[%rd56+48], %fd65;
	ld.global.f64 	%fd66, [%rd54+56];
	ld.global.f64 	%fd67, [%rd56+56];
	add.f64 	%fd68, %fd66, %fd67;
	st.global.f64 	[%rd56+56], %fd68;
	add.s32 	%r74, %r74, 16;
	add.s32 	%r73, %r73, 16;
	add.s32 	%r72, %r72, 16;
	setp.ne.s32 	%p12, %r74, 0;
	mov.u32 	%r76, %r6;
	@%p12 bra 	$L__BB42_8;
$L__BB42_9:
	setp.eq.s32 	%p13, %r4, 0;
	@%p13 bra 	$L__BB42_19;
	add.s32 	%r62, %r4, -1;
	setp.lt.u32 	%p14, %r62, 7;
	@%p14 bra 	$L__BB42_12;
	add.s32 	%r63, %r76, %r16;
	mul.wide.s32 	%rd57, %r63, 8;
	add.s64 	%rd58, %rd2, %rd57;
	ld.global.f64 	%fd69, [%rd58];
	add.s32 	%r64, %r76, %r13;
	mul.wide.s32 	%rd59, %r64, 8;
	add.s64 	%rd60, %rd1, %rd59;
	ld.global.f64 	%fd70, [%rd60];
	add.f64 	%fd71, %fd69, %fd70;
	st.global.f64 	[%rd60], %fd71;
	ld.global.f64 	%fd72, [%rd58+8];
	ld.global.f64 	%fd73, [%rd60+8];
	add.f64 	%fd74, %fd72, %fd73;
	st.global.f64 	[%rd60+8], %fd74;
	ld.global.f64 	%fd75, [%rd58+16];
	ld.global.f64 	%fd76, [%rd60+16];
	add.f64 	%fd77, %fd75, %fd76;
	st.global.f64 	[%rd60+16], %fd77;
	ld.global.f64 	%fd78, [%rd58+24];
	ld.global.f64 	%fd79, [%rd60+24];
	add.f64 	%fd80, %fd78, %fd79;
	st.global.f64 	[%rd60+24], %fd80;
	ld.global.f64 	%fd81, [%rd58+32];
	ld.global.f64 	%fd82, [%rd60+32];
	add.f64 	%fd83, %fd81, %fd82;
	st.global.f64 	[%rd60+32], %fd83;
	ld.global.f64 	%fd84, [%rd58+40];
	ld.global.f64 	%fd85, [%rd60+40];
	add.f64 	%fd86, %fd84, %fd85;
	st.global.f64 	[%rd60+40], %fd86;
	ld.global.f64 	%fd87, [%rd58+48];
	ld.global.f64 	%fd88, [%rd60+48];
	add.f64 	%fd89, %fd87, %fd88;
	st.global.f64 	[%rd60+48], %fd89;
	ld.global.f64 	%fd90, [%rd58+56];
	ld.global.f64 	%fd91, [%rd60+56];
	add.f64 	%fd92, %fd90, %fd91;
	st.global.f64 	[%rd60+56], %fd92;
	add.s32 	%r76, %r76, 8;
$L__BB42_12:
	setp.eq.s32 	%p15, %r5, 0;
	@%p15 bra 	$L__BB42_19;
	add.s32 	%r65, %r5, -1;
	setp.lt.u32 	%p16, %r65, 3;
	@%p16 bra 	$L__BB42_15;
	add.s32 	%r66, %r76, %r16;
	mul.wide.s32 	%rd61, %r66, 8;
	add.s64 	%rd62, %rd2, %rd61;
	ld.global.f64 	%fd93, [%rd62];
	add.s32 	%r67, %r76, %r13;
	mul.wide.s32 	%rd63, %r67, 8;
	add.s64 	%rd64, %rd1, %rd63;
	ld.global.f64 	%fd94, [%rd64];
	add.f64 	%fd95, %fd93, %fd94;
	st.global.f64 	[%rd64], %fd95;
	ld.global.f64 	%fd96, [%rd62+8];
	ld.global.f64 	%fd97, [%rd64+8];
	add.f64 	%fd98, %fd96, %fd97;
	st.global.f64 	[%rd64+8], %fd98;
	ld.global.f64 	%fd99, [%rd62+16];
	ld.global.f64 	%fd100, [%rd64+16];
	add.f64 	%fd101, %fd99, %fd100;
	st.global.f64 	[%rd64+16], %fd101;
	ld.global.f64 	%fd102, [%rd62+24];
	ld.global.f64 	%fd103, [%rd64+24];
	add.f64 	%fd104, %fd102, %fd103;
	st.global.f64 	[%rd64+24], %fd104;
	add.s32 	%r76, %r76, 4;
$L__BB42_15:
	setp.eq.s32 	%p17, %r7, 0;
	@%p17 bra 	$L__BB42_19;
	setp.eq.s32 	%p18, %r7, 1;
	add.s32 	%r68, %r76, %r16;
	mul.wide.s32 	%rd65, %r68, 8;
	add.s64 	%rd10, %rd2, %rd65;
	ld.global.f64 	%fd105, [%rd10];
	add.s32 	%r69, %r76, %r13;
	mul.wide.s32 	%rd66, %r69, 8;
	add.s64 	%rd11, %rd1, %rd66;
	ld.global.f64 	%fd106, [%rd11];
	add.f64 	%fd107, %fd105, %fd106;
	st.global.f64 	[%rd11], %fd107;
	@%p18 bra 	$L__BB42_19;
	setp.eq.s32 	%p19, %r7, 2;
	ld.global.f64 	%fd108, [%rd10+8];
	ld.global.f64 	%fd109, [%rd11+8];
	add.f64 	%fd110, %fd108, %fd109;
	st.global.f64 	[%rd11+8], %fd110;
	@%p19 bra 	$L__BB42_19;
	ld.global.f64 	%fd111, [%rd10+16];
	ld.global.f64 	%fd112, [%rd11+16];
	add.f64 	%fd113, %fd111, %fd112;
	st.global.f64 	[%rd11+16], %fd113;
$L__BB42_19:
	add.s32 	%r71, %r71, 1;
	setp.eq.s32 	%p20, %r71, %r12;
	@%p20 bra 	$L__BB42_4;
	bra.uni 	$L__BB42_6;
$L__BB42_20:
	cvt.s64.s32 	%rd12, %r70;
	mul.wide.s32 	%rd22, %r70, 4;
	add.s64 	%rd23, %rd6, %rd22;
	ld.global.u32 	%r30, [%rd23];
	ld.global.u32 	%r31, [%rd23+4];
	sub.s32 	%r32, %r31, %r30;
	setp.lt.s32 	%p3, %r32, 1;
	@%p3 bra 	$L__BB42_28;
	shl.b64 	%rd24, %rd12, 2;
	add.s64 	%rd25, %rd7, %rd24;
	ld.global.u32 	%r45, [%rd25];
	mul.wide.s32 	%rd26, %r45, 8;
	add.s64 	%rd13, %rd3, %rd26;
	and.b32  	%r33, %r32, 3;
	sub.s32 	%r46, %r30, %r31;
	setp.gt.u32 	%p4, %r46, -4;
	mov.b32 	%r80, 0;
	@%p4 bra 	$L__BB42_24;
	and.b32  	%r80, %r32, 2147483644;
	ld.global.f64 	%fd114, [%rd13];
	mov.b32 	%r79, 0;
$L__BB42_23:
	add.s32 	%r48, %r79, %r30;
	mul.wide.s32 	%rd27, %r48, 4;
	add.s64 	%rd28, %rd5, %rd27;
	ld.global.u32 	%r49, [%rd28];
	mul.wide.s32 	%rd29, %r49, 8;
	add.s64 	%rd30, %rd4, %rd29;
	ld.global.f64 	%fd6, [%rd30];
	fma.rn.f64 	%fd7, %fd6, 0d3FD0000000000000, %fd114;
	st.global.f64 	[%rd13], %fd7;
	ld.global.u32 	%r50, [%rd28+4];
	mul.wide.s32 	%rd31, %r50, 8;
	add.s64 	%rd32, %rd4, %rd31;
	ld.global.f64 	%fd8, [%rd32];
	fma.rn.f64 	%fd9, %fd8, 0d3FD0000000000000, %fd7;
	st.global.f64 	[%rd13], %fd9;
	ld.global.u32 	%r51, [%rd28+8];
	mul.wide.s32 	%rd33, %r51, 8;
	add.s64 	%rd34, %rd4, %rd33;
	ld.global.f64 	%fd10, [%rd34];
	fma.rn.f64 	%fd11, %fd10, 0d3FD0000000000000, %fd9;
	st.global.f64 	[%rd13], %fd11;
	ld.global.u32 	%r52, [%rd28+12];
	mul.wide.s32 	%rd35, %r52, 8;
	add.s64 	%rd36, %rd4, %rd35;
	ld.global.f64 	%fd12, [%rd36];
	fma.rn.f64 	%fd114, %fd12, 0d3FD0000000000000, %fd11;
	st.global.f64 	[%rd13], %fd114;
	add.s32 	%r79, %r79, 4;
	setp.ne.s32 	%p5, %r79, %r80;
	@%p5 bra 	$L__BB42_23;
$L__BB42_24:
	setp.eq.s32 	%p6, %r33, 0;
	@%p6 bra 	$L__BB42_28;
	add.s32 	%r53, %r80, %r30;
	mul.wide.s32 	%rd37, %r53, 4;
	add.s64 	%rd14, %rd5, %rd37;
	ld.global.u32 	%r54, [%rd14];
	mul.wide.s32 	%rd38, %r54, 8;
	add.s64 	%rd39, %rd4, %rd38;
	ld.global.f64 	%fd13, [%rd39];
	ld.global.f64 	%fd14, [%rd13];
	fma.rn.f64 	%fd4, %fd13, 0d3FD0000000000000, %fd14;
	st.global.f64 	[%rd13], %fd4;
	setp.eq.s32 	%p7, %r33, 1;
	@%p7 bra 	$L__BB42_28;
	ld.global.u32 	%r55, [%rd14+4];
	mul.wide.s32 	%rd40, %r55, 8;
	add.s64 	%rd41, %rd4, %rd40;
	ld.global.f64 	%fd15, [%rd41];
	fma.rn.f64 	%fd5, %fd15, 0d3FD0000000000000, %fd4;
	st.global.f64 	[%rd13], %fd5;
	setp.eq.s32 	%p8, %r33, 2;
	@%p8 bra 	$L__BB42_28;
	ld.global.u32 	%r56, [%rd14+8];
	mul.wide.s32 	%rd42, %r56, 8;
	add.s64 	%rd43, %rd4, %rd42;
	ld.global.f64 	%fd16, [%rd43];
	fma.rn.f64 	%fd17, %fd16, 0d3FD0000000000000, %fd5;
	st.global.f64 	[%rd13], %fd17;
$L__BB42_28:
	add.s32 	%r70, %r70, %r3;
	setp.lt.s32 	%p9, %r70, %r39;
	@%p9 bra 	$L__BB42_20;
$L__BB42_29:
	ret;

}
	// .globl	_Z44gpuKernelNeighborAtomQuadrupletDecompositionIfEvPT_S1_S1_S1_PiS2_S2_ii
.visible .entry _Z44gpuKernelNeighborAtomQuadrupletDecompositionIfEvPT_S1_S1_S1_PiS2_S2_ii(
	.param .u64 .ptr .align 1 _Z44gpuKernelNeighborAtomQuadrupletDecompositionIfEvPT_S1_S1_S1_PiS2_S2_ii_param_0,
	.param .u64 .ptr .align 1 _Z44gpuKernelNeighborAtomQuadrupletDecompositionIfEvPT_S1_S1_S1_PiS2_S2_ii_param_1,
	.param .u64 .ptr .align 1 _Z44gpuKernelNeighborAtomQuadrupletDecompositionIfEvPT_S1_S1_S1_PiS2_S2_ii_param_2,
	.param .u64 .ptr .align 1 _Z44gpuKernelNeighborAtomQuadrupletDecompositionIfEvPT_S1_S1_S1_PiS2_S2_ii_param_3,
	.param .u64 .ptr .align 1 _Z44gpuKernelNeighborAtomQuadrupletDecompositionIfEvPT_S1_S1_S1_PiS2_S2_ii_param_4,
	.param .u64 .ptr .align 1 _Z44gpuKernelNeighborAtomQuadrupletDecompositionIfEvPT_S1_S1_S1_PiS2_S2_ii_param_5,
	.param .u64 .ptr .align 1 _Z44gpuKernelNeighborAtomQuadrupletDecompositionIfEvPT_S1_S1_S1_PiS2_S2_ii_param_6,
	.param .u32 _Z44gpuKernelNeighborAtomQuadrupletDecompositionIfEvPT_S1_S1_S1_PiS2_S2_ii_param_7,
	.param .u32 _Z44gpuKernelNeighborAtomQuadrupletDecompositionIfEvPT_S1_S1_S1_PiS2_S2_ii_param_8
)
{
	.reg .pred 	%p<22>;
	.reg .b32 	%r<82>;
	.reg .b32 	%f<115>;
	.reg .b64 	%rd<71>;
	.reg .b64 	%fd<25>;

	ld.param.u64 	%rd15, [_Z44gpuKernelNeighborAtomQuadrupletDecompositionIfEvPT_S1_S1_S1_PiS2_S2_ii_param_0];
	ld.param.u64 	%rd17, [_Z44gpuKernelNeighborAtomQuadrupletDecompositionIfEvPT_S1_S1_S1_PiS2_S2_ii_param_1];
	ld.param.u64 	%rd18, [_Z44gpuKernelNeighborAtomQuadrupletDecompositionIfEvPT_S1_S1_S1_PiS2_S2_ii_param_2];
	ld.param.u64 	%rd19, [_Z44gpuKernelNeighborAtomQuadrupletDecompositionIfEvPT_S1_S1_S1_PiS2_S2_ii_param_3];
	ld.param.u64 	%rd20, [_Z44gpuKernelNeighborAtomQuadrupletDecompositionIfEvPT_S1_S1_S1_PiS2_S2_ii_param_4];
	ld.param.u64 	%rd16, [_Z44gpuKernelNeighborAtomQuadrupletDecompositionIfEvPT_S1_S1_S1_PiS2_S2_ii_param_5];
	ld.param.u64 	%rd21, [_Z44gpuKernelNeighborAtomQuadrupletDecompositionIfEvPT_S1_S1_S1_PiS2_S2_ii_param_6];
	ld.param.u32 	%r39, [_Z44gpuKernelNeighborAtomQuadrupletDecompositionIfEvPT_S1_S1_S1_PiS2_S2_ii_param_7];
	ld.param.u32 	%r40, [_Z44gpuKernelNeighborAtomQuadrupletDecompositionIfEvPT_S1_S1_S1_PiS2_S2_ii_param_8];
	cvta.to.global.u64 	%rd1, %rd17;
	cvta.to.global.u64 	%rd2, %rd19;
	cvta.to.global.u64 	%rd3, %rd15;
	cvta.to.global.u64 	%rd4, %rd18;
	cvta.to.global.u64 	%rd5, %rd21;
	cvta.to.global.u64 	%rd6, %rd16;
	cvta.to.global.u64 	%rd7, %rd20;
	mov.u32 	%r41, %tid.x;
	mov.u32 	%r42, %ctaid.x;
	mov.u32 	%r1, %ntid.x;
	mad.lo.s32 	%r71, %r42, %r1, %r41;
	setp.ge.s32 	%p1, %r71, %r39;
	@%p1 bra 	$L__BB43_29;
	setp.gt.s32 	%p2, %r40, 0;
	mov.u32 	%r43, %nctaid.x;
	mul.lo.s32 	%r3, %r1, %r43;
	@%p2 bra 	$L__BB43_2;
	bra.uni 	$L__BB43_20;
$L__BB43_2:
	and.b32  	%r4, %r40, 15;
	and.b32  	%r5, %r40, 7;
	and.b32  	%r6, %r40, 2147483632;
	and.b32  	%r7, %r40, 3;
	add.s64 	%rd8, %rd2, 32;
	add.s64 	%rd9, %rd1, 32;
$L__BB43_3:
	ld.param.u64 	%rd70, [_Z44gpuKernelNeighborAtomQuadrupletDecompositionIfEvPT_S1_S1_S1_PiS2_S2_ii_param_5];
	mul.wide.s32 	%rd44, %r71, 4;
	add.s64 	%rd45, %rd7, %rd44;
	ld.global.u32 	%r9, [%rd45];
	cvta.to.global.u64 	%rd46, %rd70;
	add.s64 	%rd47, %rd46, %rd44;
	ld.global.u32 	%r10, [%rd47];
	ld.global.u32 	%r57, [%rd47+4];
	sub.s32 	%r11, %r57, %r10;
	mul.lo.s32 	%r12, %r9, %r40;
	setp.gt.s32 	%p10, %r11, 0;
	@%p10 bra 	$L__BB43_5;
$L__BB43_4:
	add.s32 	%r71, %r71, %r3;
	setp.lt.s32 	%p21, %r71, %r39;
	@%p21 bra 	$L__BB43_3;
	bra.uni 	$L__BB43_29;
$L__BB43_5:
	mov.b32 	%r72, 0;
$L__BB43_6:
	ld.param.u64 	%rd69, [_Z44gpuKernelNeighborAtomQuadrupletDecompositionIfEvPT_S1_S1_S1_PiS2_S2_ii_param_0];
	setp.lt.u32 	%p11, %r40, 16;
	add.s32 	%r60, %r72, %r10;
	mul.wide.s32 	%rd48, %r60, 4;
	add.s64 	%rd49, %rd5, %rd48;
	ld.global.u32 	%r61, [%rd49];
	mul.lo.s32 	%r15, %r61, %r40;
	mul.wide.s32 	%rd50, %r61, 4;
	add.s64 	%rd51, %rd4, %rd50;
	ld.global.f32 	%f18, [%rd51];
	cvt.f64.f32 	%fd22, %f18;
	cvta.to.global.u64 	%rd52, %rd69;
	mul.wide.s32 	%rd53, %r9, 4;
	add.s64 	%rd54, %rd52, %rd53;
	ld.global.f32 	%f19, [%rd54];
	cvt.f64.f32 	%fd23, %f19;
	fma.rn.f64 	%fd24, %fd22, 0d3FD0000000000000, %fd23;
	cvt.rn.f32.f64 	%f20, %fd24;
	st.global.f32 	[%rd54], %f20;
	mov.b32 	%r77, 0;
	@%p11 bra 	$L__BB43_9;
	and.b32  	%r62, %r40, 2147483632;
	neg.s32 	%r75, %r62;
	mov.u32 	%r73, %r12;
	mov.u32 	%r74, %r15;
$L__BB43_8:
	.pragma "nounroll";
	mul.wide.s32 	%rd55, %r74, 4;
	add.s64 	%rd56, %rd8, %rd55;
	mul.wide.s32 	%rd57, %r73, 4;
	add.s64 	%rd58, %rd9, %rd57;
	ld.global.f32 	%f21, [%rd56+-32];
	ld.global.f32 	%f22, [%rd58+-32];
	add.f32 	%f23, %f21, %f22;
	st.global.f32 	[%rd58+-32], %f23;
	ld.global.f32 	%f24, [%rd56+-28];
	ld.global.f32 	%f25, [%rd58+-28];
	add.f32 	%f26, %f24, %f25;
	st.global.f32 	[%rd58+-28], %f26;
	ld.global.f32 	%f27, [%rd56+-24];
	ld.global.f32 	%f28, [%rd58+-24];
	add.f32 	%f29, %f27, %f28;
	st.global.f32 	[%rd58+-24], %f29;
	ld.global.f32 	%f30, [%rd56+-20];
	ld.global.f32 	%f31, [%rd58+-20];
	add.f32 	%f32, %f30, %f31;
	st.global.f32 	[%rd58+-20], %f32;
	ld.global.f32 	%f33, [%rd56+-16];
	ld.global.f32 	%f34, [%rd58+-16];
	add.f32 	%f35, %f33, %f34;
	st.global.f32 	[%rd58+-16], %f35;
	ld.global.f32 	%f36, [%rd56+-12];
	ld.global.f32 	%f37, [%rd58+-12];
	add.f32 	%f38, %f36, %f37;
	st.global.f32 	[%rd58+-12], %f38;
	ld.global.f32 	%f39, [%rd56+-8];
	ld.global.f32 	%f40, [%rd58+-8];
	add.f32 	%f41, %f39, %f40;
	st.global.f32 	[%rd58+-8], %f41;
	ld.global.f32 	%f42, [%rd56+-4];
	ld.global.f32 	%f43, [%rd58+-4];
	add.f32 	%f44, %f42, %f43;
	st.global.f32 	[%rd58+-4], %f44;
	ld.global.f32 	%f45, [%rd56];
	ld.global.f32 	%f46, [%rd58];
	add.f32 	%f47, %f45, %f46;
	st.global.f32 	[%rd58], %f47;
	ld.global.f32 	%f48, [%rd56+4];
	ld.global.f32 	%f49, [%rd58+4];
	add.f32 	%f50, %f48, %f49;
	st.global.f32 	[%rd58+4], %f50;
	ld.global.f32 	%f51, [%rd56+8];
	ld.global.f32 	%f52, [%rd58+8];
	add.f32 	%f53, %f51, %f52;
	st.global.f32 	[%rd58+8], %f53;
	ld.global.f32 	%f54, [%rd56+12];
	ld.global.f32 	%f55, [%rd58+12];
	add.f32 	%f56, %f54, %f55;
	st.global.f32 	[%rd58+12], %f56;
	ld.global.f32 	%f57, [%rd56+16];
	ld.global.f32 	%f58, [%rd58+16];
	add.f32 	%f59, %f57, %f58;
	st.global.f32 	[%rd58+16], %f59;
	ld.global.f32 	%f60, [%rd56+20];
	ld.global.f32 	%f61, [%rd58+20];
	add.f32 	%f62, %f60, %f61;
	st.global.f32 	[%rd58+20], %f62;
	ld.global.f32 	%f63, [%rd56+24];
	ld.global.f32 	%f64, [%rd58+24];
	add.f32 	%f65, %f63, %f64;
	st.global.f32 	[%rd58+24], %f65;
	ld.global.f32 	%f66, [%rd56+28];
	ld.global.f32 	%f67, [%rd58+28];
	add.f32 	%f68, %f66, %f67;
	st.global.f32 	[%rd58+28], %f68;
	add.s32 	%r75, %r75, 16;
	add.s32 	%r74, %r74, 16;
	add.s32 	%r73, %r73, 16;
	setp.ne.s32 	%p12, %r75, 0;
	mov.u32 	%r77, %r6;
	@%p12 bra 	$L__BB43_8;
$L__BB43_9:
	setp.eq.s32 	%p13, %r4, 0;
	@%p13 bra 	$L__BB43_19;
	add.s32 	%r63, %r4, -1;
	setp.lt.u32 	%p14, %r63, 7;
	@%p14 bra 	$L__BB43_12;
	add.s32 	%r64, %r77, %r15;
	mul.wide.s32 	%rd59, %r64, 4;
	add.s64 	%rd60, %rd2, %rd59;
	ld.global.f32 	%f69, [%rd60];
	add.s32 	%r65, %r77, %r12;
	mul.wide.s32 	%rd61, %r65, 4;
	add.s64 	%rd62, %rd1, %rd61;
	ld.global.f32 	%f70, [%rd62];
	add.f32 	%f71, %f69, %f70;
	st.global.f32 	[%rd62], %f71;
	ld.global.f32 	%f72, [%rd60+4];
	ld.global.f32 	%f73, [%rd62+4];
	add.f32 	%f74, %f72, %f73;
	st.global.f32 	[%rd62+4], %f74;
	ld.global.f32 	%f75, [%rd60+8];
	ld.global.f32 	%f76, [%rd62+8];
	add.f32 	%f77, %f75, %f76;
	st.global.f32 	[%rd62+8], %f77;
	ld.global.f32 	%f78, [%rd60+12];
	ld.global.f32 	%f79, [%rd62+12];
	add.f32 	%f80, %f78, %f79;
	st.global.f32 	[%rd62+12], %f80;
	ld.global.f32 	%f81, [%rd60+16];
	ld.global.f32 	%f82, [%rd62+16];
	add.f32 	%f83, %f81, %f82;
	st.global.f32 	[%rd62+16], %f83;
	ld.global.f32 	%f84, [%rd60+20];
	ld.global.f32 	%f85, [%rd62+20];
	add.f32 	%f86, %f84, %f85;
	st.global.f32 	[%rd62+20], %f86;
	ld.global.f32 	%f87, [%rd60+24];
	ld.global.f32 	%f88, [%rd62+24];
	add.f32 	%f89, %f87, %f88;
	st.global.f32 	[%rd62+24], %f89;
	ld.global.f32 	%f90, [%rd60+28];
	ld.global.f32 	%f91, [%rd62+28];
	add.f32 	%f92, %f90, %f91;
	st.global.f32 	[%rd62+28], %f92;
	add.s32 	%r77, %r77, 8;
$L__BB43_12:
	setp.eq.s32 	%p15, %r5, 0;
	@%p15 bra 	$L__BB43_19;
	add.s32 	%r66, %r5, -1;
	setp.lt.u32 	%p16, %r66, 3;
	@%p16 bra 	$L__BB43_15;
	add.s32 	%r67, %r77, %r15;
	mul.wide.s32 	%rd63, %r67, 4;
	add.s64 	%rd64, %rd2, %rd63;
	ld.global.f32 	%f93, [%rd64];
	add.s32 	%r68, %r77, %r12;
	mul.wide.s32 	%rd65, %r68, 4;
	add.s64 	%rd66, %rd1, %rd65;
	ld.global.f32 	%f94, [%rd66];
	add.f32 	%f95, %f93, %f94;
	st.global.f32 	[%rd66], %f95;
	ld.global.f32 	%f96, [%rd64+4];
	ld.global.f32 	%f97, [%rd66+4];
	add.f32 	%f98, %f96, %f97;
	st.global.f32 	[%rd66+4], %f98;
	ld.global.f32 	%f99, [%rd64+8];
	ld.global.f32 	%f100, [%rd66+8];
	add.f32 	%f101, %f99, %f100;
	st.global.f32 	[%rd66+8], %f101;
	ld.global.f32 	%f102, [%rd64+12];
	ld.global.f32 	%f103, [%rd66+12];
	add.f32 	%f104, %f102, %f103;
	st.global.f32 	[%rd66+12], %f104;
	add.s32 	%r77, %r77, 4;
$L__BB43_15:
	setp.eq.s32 	%p17, %r7, 0;
	@%p17 bra 	$L__BB43_19;
	setp.eq.s32 	%p18, %r7, 1;
	add.s32 	%r69, %r77, %r15;
	mul.wide.s32 	%rd67, %r69, 4;
	add.s64 	%rd10, %rd2, %rd67;
	ld.global.f32 	%f105, [%rd10];
	add.s32 	%r70, %r77, %r12;
	mul.wide.s32 	%rd68, %r70, 4;
	add.s64 	%rd11, %rd1, %rd68;
	ld.global.f32 	%f106, [%rd11];
	add.f32 	%f107, %f105, %f106;
	st.global.f32 	[%rd11], %f107;
	@%p18 bra 	$L__BB43_19;
	setp.eq.s32 	%p19, %r7, 2;
	ld.global.f32 	%f108, [%rd10+4];
	ld.global.f32 	%f109, [%rd11+4];
	add.f32 	%f110, %f108, %f109;
	st.global.f32 	[%rd11+4], %f110;
	@%p19 bra 	$L__BB43_19;
	ld.global.f32 	%f111, [%rd10+8];
	ld.global.f32 	%f112, [%rd11+8];
	add.f32 	%f113, %f111, %f112;
	st.global.f32 	[%rd11+8], %f113;
$L__BB43_19:
	add.s32 	%r72, %r72, 1;
	setp.eq.s32 	%p20, %r72, %r11;
	@%p20 bra 	$L__BB43_4;
	bra.uni 	$L__BB43_6;
$L__BB43_20:
	cvt.s64.s32 	%rd12, %r71;
	mul.wide.s32 	%rd22, %r71, 4;
	add.s64 	%rd23, %rd6, %rd22;
	ld.global.u32 	%r30, [%rd23];
	ld.global.u32 	%r31, [%rd23+4];
	sub.s32 	%r32, %r31, %r30;
	setp.lt.s32 	%p3, %r32, 1;
	@%p3 bra 	$L__BB43_28;
	shl.b64 	%rd24, %rd12, 2;
	add.s64 	%rd25, %rd7, %rd24;
	ld.global.u32 	%r45, [%rd25];
	mul.wide.s32 	%rd26, %r45, 4;
	add.s64 	%rd13, %rd3, %rd26;
	and.b32  	%r33, %r32, 3;
	sub.s32 	%r46, %r30, %r31;
	setp.gt.u32 	%p4, %r46, -4;
	mov.b32 	%r81, 0;
	@%p4 bra 	$L__BB43_24;
	and.b32  	%r81, %r32, 2147483644;
	ld.global.f32 	%f114, [%rd13];
	mov.b32 	%r80, 0;
$L__BB43_23:
	add.s32 	%r48, %r80, %r30;
	mul.wide.s32 	%rd27, %r48, 4;
	add.s64 	%rd28, %rd5, %rd27;
	ld.global.u32 	%r49, [%rd28];
	mul.wide.s32 	%rd29, %r49, 4;
	add.s64 	%rd30, %rd4, %rd29;
	ld.global.f32 	%f6, [%rd30];
	cvt.f64.f32 	%fd1, %f6;
	cvt.f64.f32 	%fd2, %f114;
	fma.rn.f64 	%fd3, %fd1, 0d3FD0000000000000, %fd2;
	cvt.rn.f32.f64 	%f7, %fd3;
	st.global.f32 	[%rd13], %f7;
	ld.global.u32 	%r50, [%rd28+4];
	mul.wide.s32 	%rd31, %r50, 4;
	add.s64 	%rd32, %rd4, %rd31;
	ld.global.f32 	%f8, [%rd32];
	cvt.f64.f32 	%fd4, %f8;
	cvt.f64.f32 	%fd5, %f7;
	fma.rn.f64 	%fd6, %fd4, 0d3FD0000000000000, %fd5;
	cvt.rn.f32.f64 	%f9, %fd6;
	st.global.f32 	[%rd13], %f9;
	ld.global.u32 	%r51, [%rd28+8];
	mul.wide.s32 	%rd33, %r51, 4;
	add.s64 	%rd34, %rd4, %rd33;
	ld.global.f32 	%f10, [%rd34];
	cvt.f64.f32 	%fd7, %f10;
	cvt.f64.f32 	%fd8, %f9;
	fma.rn.f64 	%fd9, %fd7, 0d3FD0000000000000, %fd8;
	cvt.rn.f32.f64 	%f11, %fd9;
	st.global.f32 	[%rd13], %f11;
	ld.global.u32 	%r52, [%rd28+12];
	mul.wide.s32 	%rd35, %r52, 4;
	add.s64 	%rd36, %rd4, %rd35;
	ld.global.f32 	%f12, [%rd36];
	cvt.f64.f32 	%fd10, %f12;
	cvt.f64.f32 	%fd11, %f11;
	fma.rn.f64 	%fd12, %fd10, 0d3FD0000000000000, %fd11;
	cvt.rn.f32.f64 	%f114, %fd12;
	st.global.f32 	[%rd13], %f114;
	add.s32 	%r80, %r80, 4;
	setp.ne.s32 	%p5, %r80, %r81;
	@%p5 bra 	$L__BB43_23;
$L__BB43_24:
	setp.eq.s32 	%p6, %r33, 0;
	@%p6 bra 	$L__BB43_28;
	add.s32 	%r53, %r81, %r30;
	mul.wide.s32 	%rd37, %r53, 4;
	add.s64 	%rd14, %rd5, %rd37;
	ld.global.u32 	%r54, [%rd14];
	mul.wide.s32 	%rd38, %r54, 4;
	add.s64 	%rd39, %rd4, %rd38;
	ld.global.f32 	%f13, [%rd39];
	cvt.f64.f32 	%fd13, %f13;
	ld.global.f32 	%f14, [%rd13];
	cvt.f64.f32 	%fd14, %f14;
	fma.rn.f64 	%fd15, %fd13, 0d3FD0000000000000, %fd14;
	cvt.rn.f32.f64 	%f4, %fd15;
	st.global.f32 	[%rd13], %f4;
	setp.eq.s32 	%p7, %r33, 1;
	@%p7 bra 	$L__BB43_28;
	ld.global.u32 	%r55, [%rd14+4];
	mul.wide.s32 	%rd40, %r55, 4;
	add.s64 	%rd41, %rd4, %rd40;
	ld.global.f32 	%f15, [%rd41];
	cvt.f64.f32 	%fd16, %f15;
	cvt.f64.f32 	%fd17, %f4;
	fma.rn.f64 	%fd18, %fd16, 0d3FD0000000000000, %fd17;
	cvt.rn.f32.f64 	%f5, %fd18;
	st.global.f32 	[%rd13], %f5;
	setp.eq.s32 	%p8, %r33, 2;
	@%p8 bra 	$L__BB43_28;
	ld.global.u32 	%r56, [%rd14+8];
	mul.wide.s32 	%rd42, %r56, 4;
	add.s64 	%rd43, %rd4, %rd42;
	ld.global.f32 	%f16, [%rd43];
	cvt.f64.f32 	%fd19, %f16;
	cvt.f64.f32 	%fd20, %f5;
	fma.rn.f64 	%fd21, %fd19, 0d3FD0000000000000, %fd20;
	cvt.rn.f32.f64 	%f17, %fd21;
	st.global.f32 	[%rd13], %f17;
$L__BB43_28:
	add.s32 	%r71, %r71, %r3;
	setp.lt.s32 	%p9, %r71, %r39;
	@%p9 bra 	$L__BB43_20;
$L__BB43_29:
	ret;

}
	// .globl	_Z34gpuKernelTripletForceDecompositionIdEvPT_S1_S1_PiS2_ii
.visible .entry _Z34gpuKernelTripletForceDecompositionIdEvPT_S1_S1_PiS2_ii(
	.param .u64 .ptr .align 1 _Z34gpuKernelTripletForceDecompositionIdEvPT_S1_S1_PiS2_ii_param_0,
	.param .u64 .ptr .align 1 _Z34gpuKernelTripletForceDecompositionIdEvPT_S1_S1_PiS2_ii_param_1,
	.param .u64 .ptr .align 1 _Z34gpuKernelTripletForceDecompositionIdEvPT_S1_S1_PiS2_ii_param_2,
	.param .u64 .ptr .align 1 _Z34gpuKernelTripletForceDecompositionIdEvPT_S1_S1_PiS2_ii_param_3,
	.param .u64 .ptr .align 1 _Z34gpuKernelTripletForceDecompositionIdEvPT_S1_S1_PiS2_ii_param_4,
	.param .u32 _Z34gpuKernelTripletForceDecompositionIdEvPT_S1_S1_PiS2_ii_param_5,
	.param .u32 _Z34gpuKernelTripletForceDecompositionIdEvPT_S1_S1_PiS2_ii_param_6
)
{
	.reg .pred 	%p<15>;
	.reg .b32 	%r<45>;
	.reg .b64 	%rd<27>;
	.reg .b64 	%fd<156>;

	ld.param.u64 	%rd13, [_Z34gpuKernelTripletForceDecompositionIdEvPT_S1_S1_PiS2_ii_param_0];
	ld.param.u64 	%rd10, [_Z34gpuKernelTripletForceDecompositionIdEvPT_S1_S1_PiS2_ii_param_2];
	ld.param.u64 	%rd11, [_Z34gpuKernelTripletForceDecompositionIdEvPT_S1_S1_PiS2_ii_param_3];
	ld.param.u64 	%rd12, [_Z34gpuKernelTripletForceDecompositionIdEvPT_S1_S1_PiS2_ii_param_4];
	ld.param.u32 	%r25, [_Z34gpuKernelTripletForceDecompositionIdEvPT_S1_S1_PiS2_ii_param_5];
	ld.param.u32 	%r26, [_Z34gpuKernelTripletForceDecompositionIdEvPT_S1_S1_PiS2_ii_param_6];
	cvta.to.global.u64 	%rd1, %rd13;
	mov.u32 	%r27, %tid.x;
	mov.u32 	%r28, %ctaid.x;
	mov.u32 	%r1, %ntid.x;
	mad.lo.s32 	%r38, %r28, %r1, %r27;
	setp.ge.s32 	%p1, %r38, %r25;
	@%p1 bra 	$L__BB44_5;
	setp.lt.s32 	%p2, %r26, 1;
	@%p2 bra 	$L__BB44_5;
	and.b32  	%r3, %r26, 15;
	and.b32  	%r4, %r26, 7;
	and.b32  	%r5, %r26, 2147483632;
	and.b32  	%r6, %r26, 3;
	neg.s32 	%r7, %r5;
	add.s64 	%rd2, %rd1, 64;
	cvta.to.global.u64 	%rd3, %rd11;
	cvta.to.global.u64 	%rd4, %rd12;
	cvta.to.global.u64 	%rd5, %rd10;
	mov.u32 	%r29, %nctaid.x;
	mul.lo.s32 	%r8, %r1, %r29;
$L__BB44_3:
	mul.wide.s32 	%rd14, %r38, 4;
	add.s64 	%rd15, %rd3, %rd14;
	ld.global.u32 	%r10, [%rd15];
	add.s64 	%rd16, %rd4, %rd14;
	ld.global.u32 	%r11, [%rd16];
	setp.gt.s32 	%p3, %r10, 0;
	@%p3 bra 	$L__BB44_6;
$L__BB44_4:
	add.s32 	%r38, %r38, %r8;
	setp.lt.s32 	%p14, %r38, %r25;
	@%p14 bra 	$L__BB44_3;
$L__BB44_5:
	ret;
$L__BB44_6:
	ld.param.u64 	%rd26, [_Z34gpuKernelTripletForceDecompositionIdEvPT_S1_S1_PiS2_ii_param_1];
	cvta.to.global.u64 	%rd17, %rd26;
	mul.wide.s32 	%rd18, %r38, 8;
	add.s64 	%rd6, %rd17, %rd18;
	add.s64 	%rd7, %rd5, %rd18;
	mov.b32 	%r39, 0;
$L__BB44_7:
	setp.lt.u32 	%p4, %r26, 16;
	add.s32 	%r32, %r39, %r11;
	mul.lo.s32 	%r14, %r32, 3;
	mov.b32 	%r43, 0;
	mov.u32 	%r40, %r14;
	mov.u32 	%r41, %r7;
	@%p4 bra 	$L__BB44_9;
$L__BB44_8:
	.pragma "nounroll";
	mul.wide.s32 	%rd19, %r40, 8;
	add.s64 	%rd20, %rd2, %rd19;
	ld.global.f64 	%fd1, [%rd6];
	ld.global.f64 	%fd2, [%rd7];
	mul.f64 	%fd3, %fd1, %fd2;
	ld.global.f64 	%fd4, [%rd20+-64];
	mul.f64 	%fd5, %fd3, %fd4;
	st.global.f64 	[%rd20+-64], %fd5;
	ld.global.f64 	%fd6, [%rd6];
	ld.global.f64 	%fd7, [%rd7];
	mul.f64 	%fd8, %fd6, %fd7;
	ld.global.f64 	%fd9, [%rd20+-56];
	mul.f64 	%fd10, %fd8, %fd9;
	st.global.f64 	[%rd20+-56], %fd10;
	ld.global.f64 	%fd11, [%rd6];
	ld.global.f64 	%fd12, [%rd7];
	mul.f64 	%fd13, %fd11, %fd12;
	ld.global.f64 	%fd14, [%rd20+-48];
	mul.f64 	%fd15, %fd13, %fd14;
	st.global.f64 	[%rd20+-48], %fd15;
	ld.global.f64 	%fd16, [%rd6];
	ld.global.f64 	%fd17, [%rd7];
	mul.f64 	%fd18, %fd16, %fd17;
	ld.global.f64 	%fd19, [%rd20+-40];
	mul.f64 	%fd20, %fd18, %fd19;
	st.global.f64 	[%rd20+-40], %fd20;
	ld.global.f64 	%fd21, [%rd6];
	ld.global.f64 	%fd22, [%rd7];
	mul.f64 	%fd23, %fd21, %fd22;
	ld.global.f64 	%fd24, [%rd20+-32];
	mul.f64 	%fd25, %fd23, %fd24;
	st.global.f64 	[%rd20+-32], %fd25;
	ld.global.f64 	%fd26, [%rd6];
	ld.global.f64 	%fd27, [%rd7];
	mul.f64 	%fd28, %fd26, %fd27;
	ld.global.f64 	%fd29, [%rd20+-24];
	mul.f64 	%fd30, %fd28, %fd29;
	st.global.f64 	[%rd20+-24], %fd30;
	ld.global.f64 	%fd31, [%rd6];
	ld.global.f64 	%fd32, [%rd7];
	mul.f64 	%fd33, %fd31, %fd32;
	ld.global.f64 	%fd34, [%rd20+-16];
	mul.f64 	%fd35, %fd33, %fd34;
	st.global.f64 	[%rd20+-16], %fd35;
	ld.global.f64 	%fd36, [%rd6];
	ld.global.f64 	%fd37, [%rd7];
	mul.f64 	%fd38, %fd36, %fd37;
	ld.global.f64 	%fd39, [%rd20+-8];
	mul.f64 	%fd40, %fd38, %fd39;
	st.global.f64 	[%rd20+-8], %fd40;
	ld.global.f64 	%fd41, [%rd6];
	ld.global.f64 	%fd42, [%rd7];
	mul.f64 	%fd43, %fd41, %fd42;
	ld.global.f64 	%fd44, [%rd20];
	mul.f64 	%fd45, %fd43, %fd44;
	st.global.f64 	[%rd20], %fd45;
	ld.global.f64 	%fd46, [%rd6];
	ld.global.f64 	%fd47, [%rd7];
	mul.f64 	%fd48, %fd46, %fd47;
	ld.global.f64 	%fd49, [%rd20+8];
	mul.f64 	%fd50, %fd48, %fd49;
	st.global.f64 	[%rd20+8], %fd50;
	ld.global.f64 	%fd51, [%rd6];
	ld.global.f64 	%fd52, [%rd7];
	mul.f64 	%fd53, %fd51, %fd52;
	ld.global.f64 	%fd54, [%rd20+16];
	mul.f64 	%fd55, %fd53, %fd54;
	st.global.f64 	[%rd20+16], %fd55;
	ld.global.f64 	%fd56, [%rd6];
	ld.global.f64 	%fd57, [%rd7];
	mul.f64 	%fd58, %fd56, %fd57;
	ld.global.f64 	%fd59, [%rd20+24];
	mul.f64 	%fd60, %fd58, %fd59;
	st.global.f64 	[%rd20+24], %fd60;
	ld.global.f64 	%fd61, [%rd6];
	ld.global.f64 	%fd62, [%rd7];
	mul.f64 	%fd63, %fd61, %fd62;
	ld.global.f64 	%fd64, [%rd20+32];
	mul.f64 	%fd65, %fd63, %fd64;
	st.global.f64 	[%rd20+32], %fd65;
	ld.global.f64 	%fd66, [%rd6];
	ld.global.f64 	%fd67, [%rd7];
	mul.f64 	%fd68, %fd66, %fd67;
	ld.global.f64 	%fd69, [%rd20+40];
	mul.f64 	%fd70, %fd68, %fd69;
	st.global.f64 	[%rd20+40], %fd70;
	ld.global.f64 	%fd71, [%rd6];
	ld.global.f64 	%fd72, [%rd7];
	mul.f64 	%fd73, %fd71, %fd72;
	ld.global.f64 	%fd74, [%rd20+48];
	mul.f64 	%fd75, %fd73, %fd74;
	st.global.f64 	[%rd20+48], %fd75;
	ld.global.f64 	%fd76, [%rd6];
	ld.global.f64 	%fd77, [%rd7];
	mul.f64 	%fd78, %fd76, %fd77;
	ld.global.f64 	%fd79, [%rd20+56];
	mul.f64 	%fd80, %fd78, %fd79;
	st.global.f64 	[%rd20+56], %fd80;
	add.s32 	%r41, %r41, 16;
	add.s32 	%r40, %r40, 16;
	setp.eq.s32 	%p5, %r41, 0;
	mov.u32 	%r43, %r5;
	@%p5 bra 	$L__BB44_9;
	bra.uni 	$L__BB44_8;
$L__BB44_9:
	setp.eq.s32 	%p6, %r3, 0;
	@%p6 bra 	$L__BB44_19;
	add.s32 	%r33, %r3, -1;
	setp.lt.u32 	%p7, %r33, 7;
	@%p7 bra 	$L__BB44_12;
	ld.global.f64 	%fd81, [%rd6];
	ld.global.f64 	%fd82, [%rd7];
	mul.f64 	%fd83, %fd81, %fd82;
	add.s32 	%r34, %r43, %r14;
	mul.wide.s32 	%rd21, %r34, 8;
	add.s64 	%rd22, %rd1, %rd21;
	ld.global.f64 	%fd84, [%rd22];
	mul.f64 	%fd85, %fd83, %fd84;
	st.global.f64 	[%rd22], %fd85;
	ld.global.f64 	%fd86, [%rd6];
	ld.global.f64 	%fd87, [%rd7];
	mul.f64 	%fd88, %fd86, %fd87;
	ld.global.f64 	%fd89, [%rd22+8];
	mul.f64 	%fd90, %fd88, %fd89;
	st.global.f64 	[%rd22+8], %fd90;
	ld.global.f64 	%fd91, [%rd6];
	ld.global.f64 	%fd92, [%rd7];
	mul.f64 	%fd93, %fd91, %fd92;
	ld.global.f64 	%fd94, [%rd22+16];
	mul.f64 	%fd95, %fd93, %fd94;
	st.global.f64 	[%rd22+16], %fd95;
	ld.global.f64 	%fd96, [%rd6];
	ld.global.f64 	%fd97, [%rd7];
	mul.f64 	%fd98, %fd96, %fd97;
	ld.global.f64 	%fd99, [%rd22+24];
	mul.f64 	%fd100, %fd98, %fd99;
	st.global.f64 	[%rd22+24], %fd100;
	ld.global.f64 	%fd101, [%rd6];
	ld.global.f64 	%fd102, [%rd7];
	mul.f64 	%fd103, %fd101, %fd102;
	ld.global.f64 	%fd104, [%rd22+32];
	mul.f64 	%fd105, %fd103, %fd104;
	st.global.f64 	[%rd22+32], %fd105;
	ld.global.f64 	%fd106, [%rd6];
	ld.global.f64 	%fd107, [%rd7];
	mul.f64 	%fd108, %fd106, %fd107;
	ld.global.f64 	%fd109, [%rd22+40];
	mul.f64 	%fd110, %fd108, %fd109;
	st.global.f64 	[%rd22+40], %fd110;
	ld.global.f64 	%fd111, [%rd6];
	ld.global.f64 	%fd112, [%rd7];
	mul.f64 	%fd113, %fd111, %fd112;
	ld.global.f64 	%fd114, [%rd22+48];
	mul.f64 	%fd115, %fd113, %fd114;
	st.global.f64 	[%rd22+48], %fd115;
	ld.global.f64 	%fd116, [%rd6];
	ld.global.f64 	%fd117, [%rd7];
	mul.f64 	%fd118, %fd116, %fd117;
	ld.global.f64 	%fd119, [%rd22+56];
	mul.f64 	%fd120, %fd118, %fd119;
	st.global.f64 	[%rd22+56], %fd120;
	add.s32 	%r43, %r43, 8;
$L__BB44_12:
	setp.eq.s32 	%p8, %r4, 0;
	@%p8 bra 	$L__BB44_19;
	add.s32 	%r35, %r4, -1;
	setp.lt.u32 	%p9, %r35, 3;
	@%p9 bra 	$L__BB44_15;
	ld.global.f64 	%fd121, [%rd6];
	ld.global.f64 	%fd122, [%rd7];
	mul.f64 	%fd123, %fd121, %fd122;
	add.s32 	%r36, %r43, %r14;
	mul.wide.s32 	%rd23, %r36, 8;
	add.s64 	%rd24, %rd1, %rd23;
	ld.global.f64 	%fd124, [%rd24];
	mul.f64 	%fd125, %fd123, %fd124;
	st.global.f64 	[%rd24], %fd125;
	ld.global.f64 	%fd126, [%rd6];
	ld.global.f64 	%fd127, [%rd7];
	mul.f64 	%fd128, %fd126, %fd127;
	ld.global.f64 	%fd129, [%rd24+8];
	mul.f64 	%fd130, %fd128, %fd129;
	st.global.f64 	[%rd24+8], %fd130;
	ld.global.f64 	%fd131, [%rd6];
	ld.global.f64 	%fd132, [%rd7];
	mul.f64 	%fd133, %fd131, %fd132;
	ld.global.f64 	%fd134, [%rd24+16];
	mul.f64 	%fd135, %fd133, %fd134;
	st.global.f64 	[%rd24+16], %fd135;
	ld.global.f64 	%fd136, [%rd6];
	ld.global.f64 	%fd137, [%rd7];
	mul.f64 	%fd138, %fd136, %fd137;
	ld.global.f64 	%fd139, [%rd24+24];
	mul.f64 	%fd140, %fd138, %fd139;
	st.global.f64 	[%rd24+24], %fd140;
	add.s32 	%r43, %r43, 4;
$L__BB44_15:
	setp.eq.s32 	%p10, %r6, 0;
	@%p10 bra 	$L__BB44_19;
	setp.eq.s32 	%p11, %r6, 1;
	ld.global.f64 	%fd141, [%rd6];
	ld.global.f64 	%fd142, [%rd7];
	mul.f64 	%fd143, %fd141, %fd142;
	add.s32 	%r37, %r43, %r14;
	mul.wide.s32 	%rd25, %r37, 8;
	add.s64 	%rd8, %rd1, %rd25;
	ld.global.f64 	%fd144, [%rd8];
	mul.f64 	%fd145, %fd143, %fd144;
	st.global.f64 	[%rd8], %fd145;
	@%p11 bra 	$L__BB44_19;
	setp.eq.s32 	%p12, %r6, 2;
	ld.global.f64 	%fd146, [%rd6];
	ld.global.f64 	%fd147, [%rd7];
	mul.f64 	%fd148, %fd146, %fd147;
	ld.global.f64 	%fd149, [%rd8+8];
	mul.f64 	%fd150, %fd148, %fd149;
	st.global.f64 	[%rd8+8], %fd150;
	@%p12 bra 	$L__BB44_19;
	ld.global.f64 	%fd151, [%rd6];
	ld.global.f64 	%fd152, [%rd7];
	mul.f64 	%fd153, %fd151, %fd152;
	ld.global.f64 	%fd154, [%rd8+16];
	mul.f64 	%fd155, %fd153, %fd154;
	st.global.f64 	[%rd8+16], %fd155;
$L__BB44_19:
	add.s32 	%r39, %r39, 1;
	setp.eq.s32 	%p13, %r39, %r10;
	@%p13 bra 	$L__BB44_4;
	bra.uni 	$L__BB44_7;

}
	// .globl	_Z34gpuKernelTripletForceDecompositionIfEvPT_S1_S1_PiS2_ii
.visible .entry _Z34gpuKernelTripletForceDecompositionIfEvPT_S1_S1_PiS2_ii(
	.param .u64 .ptr .align 1 _Z34gpuKernelTripletForceDecompositionIfEvPT_S1_S1_PiS2_ii_param_0,
	.param .u64 .ptr .align 1 _Z34gpuKernelTripletForceDecompositionIfEvPT_S1_S1_PiS2_ii_param_1,
	.param .u64 .ptr .align 1 _Z34gpuKernelTripletForceDecompositionIfEvPT_S1_S1_PiS2_ii_param_2,
	.param .u64 .ptr .align 1 _Z34gpuKernelTripletForceDecompositionIfEvPT_S1_S1_PiS2_ii_param_3,
	.param .u64 .ptr .align 1 _Z34gpuKernelTripletForceDecompositionIfEvPT_S1_S1_PiS2_ii_param_4,
	.param .u32 _Z34gpuKernelTripletForceDecompositionIfEvPT_S1_S1_PiS2_ii_param_5,
	.param .u32 _Z34gpuKernelTripletForceDecompositionIfEvPT_S1_S1_PiS2_ii_param_6
)
{
	.reg .pred 	%p<15>;
	.reg .b32 	%r<45>;
	.reg .b32 	%f<156>;
	.reg .b64 	%rd<30>;

	ld.param.u64 	%rd11, [_Z34gpuKernelTripletForceDecompositionIfEvPT_S1_S1_PiS2_ii_param_0];
	ld.param.u32 	%r25, [_Z34gpuKernelTripletForceDecompositionIfEvPT_S1_S1_PiS2_ii_param_5];
	ld.param.u32 	%r26, [_Z34gpuKernelTripletForceDecompositionIfEvPT_S1_S1_PiS2_ii_param_6];
	cvta.to.global.u64 	%rd1, %rd11;
	mov.u32 	%r27, %tid.x;
	mov.u32 	%r28, %ctaid.x;
	mov.u32 	%r1, %ntid.x;
	mad.lo.s32 	%r38, %r28, %r1, %r27;
	setp.ge.s32 	%p1, %r38, %r25;
	@%p1 bra 	$L__BB45_5;
	setp.lt.s32 	%p2, %r26, 1;
	@%p2 bra 	$L__BB45_5;
	ld.param.u64 	%rd29, [_Z34gpuKernelTripletForceDecompositionIfEvPT_S1_S1_PiS2_ii_param_4];
	and.b32  	%r3, %r26, 15;
	and.b32  	%r4, %r26, 7;
	and.b32  	%r5, %r26, 2147483632;
	and.b32  	%r6, %r26, 3;
	neg.s32 	%r7, %r5;
	add.s64 	%rd2, %rd1, 32;
	cvta.to.global.u64 	%rd3, %rd29;
	mov.u32 	%r29, %nctaid.x;
	mul.lo.s32 	%r8, %r1, %r29;
$L__BB45_3:
	ld.param.u64 	%rd28, [_Z34gpuKernelTripletForceDecompositionIfEvPT_S1_S1_PiS2_ii_param_3];
	cvta.to.global.u64 	%rd12, %rd28;
	mul.wide.s32 	%rd13, %r38, 4;
	add.s64 	%rd14, %rd12, %rd13;
	ld.global.u32 	%r10, [%rd14];
	add.s64 	%rd15, %rd3, %rd13;
	ld.global.u32 	%r11, [%rd15];
	setp.gt.s32 	%p3, %r10, 0;
	@%p3 bra 	$L__BB45_6;
$L__BB45_4:
	add.s32 	%r38, %r38, %r8;
	setp.lt.s32 	%p14, %r38, %r25;
	@%p14 bra 	$L__BB45_3;
$L__BB45_5:
	ret;
$L__BB45_6:
	ld.param.u64 	%rd27, [_Z34gpuKernelTripletForceDecompositionIfEvPT_S1_S1_PiS2_ii_param_2];
	ld.param.u64 	%rd26, [_Z34gpuKernelTripletForceDecompositionIfEvPT_S1_S1_PiS2_ii_param_1];
	cvta.to.global.u64 	%rd16, %rd26;
	add.s64 	%rd4, %rd16, %rd13;
	cvta.to.global.u64 	%rd18, %rd27;
	add.s64 	%rd5, %rd18, %rd13;
	mov.b32 	%r39, 0;
$L__BB45_7:
	setp.lt.u32 	%p4, %r26, 16;
	add.s32 	%r32, %r39, %r11;
	mul.lo.s32 	%r14, %r32, 3;
	mov.b32 	%r43, 0;
	mov.u32 	%r40, %r14;
	mov.u32 	%r41, %r7;
	@%p4 bra 	$L__BB45_9;
$L__BB45_8:
	.pragma "nounroll";
	mul.wide.s32 	%rd19, %r40, 4;
	add.s64 	%rd20, %rd2, %rd19;
	ld.global.f32 	%f1, [%rd4];
	ld.global.f32 	%f2, [%rd5];
	mul.f32 	%f3, %f1, %f2;
	ld.global.f32 	%f4, [%rd20+-32];
	mul.f32 	%f5, %f3, %f4;
	st.global.f32 	[%rd20+-32], %f5;
	ld.global.f32 	%f6, [%rd4];
	ld.global.f32 	%f7, [%rd5];
	mul.f32 	%f8, %f6, %f7;
	ld.global.f32 	%f9, [%rd20+-28];
	mul.f32 	%f10, %f8, %f9;
	st.global.f32 	[%rd20+-28], %f10;
	ld.global.f32 	%f11, [%rd4];
	ld.global.f32 	%f12, [%rd5];
	mul.f32 	%f13, %f11, %f12;
	ld.global.f32 	%f14, [%rd20+-24];
	mul.f32 	%f15, %f13, %f14;
	st.global.f32 	[%rd20+-24], %f15;
	ld.global.f32 	%f16, [%rd4];
	ld.global.f32 	%f17, [%rd5];
	mul.f32 	%f18, %f16, %f17;
	ld.global.f32 	%f19, [%rd20+-20];
	mul.f32 	%f20, %f18, %f19;
	st.global.f32 	[%rd20+-20], %f20;
	ld.global.f32 	%f21, [%rd4];
	ld.global.f32 	%f22, [%rd5];
	mul.f32 	%f23, %f21, %f22;
	ld.global.f32 	%f24, [%rd20+-16];
	mul.f32 	%f25, %f23, %f24;
	st.global.f32 	[%rd20+-16], %f25;
	ld.global.f32 	%f26, [%rd4];
	ld.global.f32 	%f27, [%rd5];
	mul.f32 	%f28, %f26, %f27;
	ld.global.f32 	%f29, [%rd20+-12];
	mul.f32 	%f30, %f28, %f29;
	st.global.f32 	[%rd20+-12], %f30;
	ld.global.f32 	%f31, [%rd4];
	ld.global.f32 	%f32, [%rd5];
	mul.f32 	%f33, %f31, %f32;
	ld.global.f32 	%f34, [%rd20+-8];
	mul.f32 	%f35, %f33, %f34;
	st.global.f32 	[%rd20+-8], %f35;
	ld.global.f32 	%f36, [%rd4];
	ld.global.f32 	%f37, [%rd5];
	mul.f32 	%f38, %f36, %f37;
	ld.global.f32 	%f39, [%rd20+-4];
	mul.f32 	%f40, %f38, %f39;
	st.global.f32 	[%rd20+-4], %f40;
	ld.global.f32 	%f41, [%rd4];
	ld.global.f32 	%f42, [%rd5];
	mul.f32 	%f43, %f41, %f42;
	ld.global.f32 	%f44, [%rd20];
	mul.f32 	%f45, %f43, %f44;
	st.global.f32 	[%rd20], %f45;
	ld.global.f32 	%f46, [%rd4];
	ld.global.f32 	%f47, [%rd5];
	mul.f32 	%f48, %f46, %f47;
	ld.global.f32 	%f49, [%rd20+4];
	mul.f32 	%f50, %f48, %f49;
	st.global.f32 	[%rd20+4], %f50;
	ld.global.f32 	%f51, [%rd4];
	ld.global.f32 	%f52, [%rd5];
	mul.f32 	%f53, %f51, %f52;
	ld.global.f32 	%f54, [%rd20+8];
	mul.f32 	%f55, %f53, %f54;
	st.global.f32 	[%rd20+8], %f55;
	ld.global.f32 	%f56, [%rd4];
	ld.global.f32 	%f57, [%rd5];
	mul.f32 	%f58, %f56, %f57;
	ld.global.f32 	%f59, [%rd20+12];
	mul.f32 	%f60, %f58, %f59;
	st.global.f32 	[%rd20+12], %f60;
	ld.global.f32 	%f61, [%rd4];
	ld.global.f32 	%f62, [%rd5];
	mul.f32 	%f63, %f61, %f62;
	ld.global.f32 	%f64, [%rd20+16];
	mul.f32 	%f65, %f63, %f64;
	st.global.f32 	[%rd20+16], %f65;
	ld.global.f32 	%f66, [%rd4];
	ld.global.f32 	%f67, [%rd5];
	mul.f32 	%f68, %f66, %f67;
	ld.global.f32 	%f69, [%rd20+20];
	mul.f32 	%f70, %f68, %f69;
	st.global.f32 	[%rd20+20], %f70;
	ld.global.f32 	%f71, [%rd4];
	ld.global.f32 	%f72, [%rd5];
	mul.f32 	%f73, %f71, %f72;
	ld.global.f32 	%f74, [%rd20+24];
	mul.f32 	%f75, %f73, %f74;
	st.global.f32 	[%rd20+24], %f75;
	ld.global.f32 	%f76, [%rd4];
	ld.global.f32 	%f77, [%rd5];
	mul.f32 	%f78, %f76, %f77;
	ld.global.f32 	%f79, [%rd20+28];
	mul.f32 	%f80, %f78, %f79;
	st.global.f32 	[%rd20+28], %f80;
	add.s32 	%r41, %r41, 16;
	add.s32 	%r40, %r40, 16;
	setp.eq.s32 	%p5, %r41, 0;
	mov.u32 	%r43, %r5;
	@%p5 bra 	$L__BB45_9;
	bra.uni 	$L__BB45_8;
$L__BB45_9:
	setp.eq.s32 	%p6, %r3, 0;
	@%p6 bra 	$L__BB45_19;
	add.s32 	%r33, %r3, -1;
	setp.lt.u32 	%p7, %r33, 7;
	@%p7 bra 	$L__BB45_12;
	ld.global.f32 	%f81, [%rd4];
	ld.global.f32 	%f82, [%rd5];
	mul.f32 	%f83, %f81, %f82;
	add.s32 	%r34, %r43, %r14;
	mul.wide.s32 	%rd21, %r34, 4;
	add.s64 	%rd22, %rd1, %rd21;
	ld.global.f32 	%f84, [%rd22];
	mul.f32 	%f85, %f83, %f84;
	st.global.f32 	[%rd22], %f85;
	ld.global.f32 	%f86, [%rd4];
	ld.global.f32 	%f87, [%rd5];
	mul.f32 	%f88, %f86, %f87;
	ld.global.f32 	%f89, [%rd22+4];
	mul.f32 	%f90, %f88, %f89;
	st.global.f32 	[%rd22+4], %f90;
	ld.global.f32 	%f91, [%rd4];
	ld.global.f32 	%f92, [%rd5];
	mul.f32 	%f93, %f91, %f92;
	ld.global.f32 	%f94, [%rd22+8];
	mul.f32 	%f95, %f93, %f94;
	st.global.f32 	[%rd22+8], %f95;
	ld.global.f32 	%f96, [%rd4];
	ld.global.f32 	%f97, [%rd5];
	mul.f32 	%f98, %f96, %f97;
	ld.global.f32 	%f99, [%rd22+12];
	mul.f32 	%f100, %f98, %f99;
	st.global.f32 	[%rd22+12], %f100;
	ld.global.f32 	%f101, [%rd4];
	ld.global.f32 	%f102, [%rd5];
	mul.f32 	%f103, %f101, %f102;
	ld.global.f32 	%f104, [%rd22+16];
	mul.f32 	%f105, %f103, %f104;
	st.global.f32 	[%rd22+16], %f105;
	ld.global.f32 	%f106, [%rd4];
	ld.global.f32 	%f107, [%rd5];
	mul.f32 	%f108, %f106, %f107;
	ld.global.f32 	%f109, [%rd22+20];
	mul.f32 	%f110, %f108, %f109;
	st.global.f32 	[%rd22+20], %f110;
	ld.global.f32 	%f111, [%rd4];
	ld.global.f32 	%f112, [%rd5];
	mul.f32 	%f113, %f111, %f112;
	ld.global.f32 	%f114, [%rd22+24];
	mul.f32 	%f115, %f113, %f114;
	st.global.f32 	[%rd22+24], %f115;
	ld.global.f32 	%f116, [%rd4];
	ld.global.f32 	%f117, [%rd5];
	mul.f32 	%f118, %f116, %f117;
	ld.global.f32 	%f119, [%rd22+28];
	mul.f32 	%f120, %f118, %f119;
	st.global.f32 	[%rd22+28], %f120;
	add.s32 	%r43, %r43, 8;
$L__BB45_12:
	setp.eq.s32 	%p8, %r4, 0;
	@%p8 bra 	$L__BB45_19;
	add.s32 	%r35, %r4, -1;
	setp.lt.u32 	%p9, %r35, 3;
	@%p9 bra 	$L__BB45_15;
	ld.global.f32 	%f121, [%rd4];
	ld.global.f32 	%f122, [%rd5];
	mul.f32 	%f123, %f121, %f122;
	add.s32 	%r36, %r43, %r14;
	mul.wide.s32 	%rd23, %r36, 4;
	add.s64 	%rd24, %rd1, %rd23;
	ld.global.f32 	%f124, [%rd24];
	mul.f32 	%f125, %f123, %f124;
	st.global.f32 	[%rd24], %f125;
	ld.global.f32 	%f126, [%rd4];
	ld.global.f32 	%f127, [%rd5];
	mul.f32 	%f128, %f126, %f127;
	ld.global.f32 	%f129, [%rd24+4];
	mul.f32 	%f130, %f128, %f129;
	st.global.f32 	[%rd24+4], %f130;
	ld.global.f32 	%f131, [%rd4];
	ld.global.f32 	%f132, [%rd5];
	mul.f32 	%f133, %f131, %f132;
	ld.global.f32 	%f134, [%rd24+8];
	mul.f32 	%f135, %f133, %f134;
	st.global.f32 	[%rd24+8], %f135;
	ld.global.f32 	%f136, [%rd4];
	ld.global.f32 	%f137, [%rd5];
	mul.f32 	%f138, %f136, %f137;
	ld.global.f32 	%f139, [%rd24+12];
	mul.f32 	%f140, %f138, %f139;
	st.global.f32 	[%rd24+12], %f140;
	add.s32 	%r43, %r43, 4;
$L__BB45_15:
	setp.eq.s32 	%p10, %r6, 0;
	@%p10 bra 	$L__BB45_19;
	setp.eq.s32 	%p11, %r6, 1;
	ld.global.f32 	%f141, [%rd4];
	ld.global.f32 	%f142, [%rd5];
	mul.f32 	%f143, %f141, %f142;
	add.s32 	%r37, %r43, %r14;
	mul.wide.s32 	%rd25, %r37, 4;
	add.s64 	%rd6, %rd1, %rd25;
	ld.global.f32 	%f144, [%rd6];
	mul.f32 	%f145, %f143, %f144;
	st.global.f32 	[%rd6], %f145;
	@%p11 bra 	$L__BB45_19;
	setp.eq.s32 	%p12, %r6, 2;
	ld.global.f32 	%f146, [%rd4];
	ld.global.f32 	%f147, [%rd5];
	mul.f32 	%f148, %f146, %f147;
	ld.global.f32 	%f149, [%rd6+4];
	mul.f32 	%f150, %f148, %f149;
	st.global.f32 	[%rd6+4], %f150;
	@%p12 bra 	$L__BB45_19;
	ld.global.f32 	%f151, [%rd4];
	ld.global.f32 	%f152, [%rd5];
	mul.f32 	%f153, %f151, %f152;
	ld.global.f32 	%f154, [%rd6+8];
	mul.f32 	%f155, %f153, %f154;
	st.global.f32 	[%rd6+8], %f155;
$L__BB45_19:
	add.s32 	%r39, %r39, 1;
	setp.eq.s32 	%p13, %r39, %r10;
	@%p13 bra 	$L__BB45_4;
	bra.uni 	$L__BB45_7;

}
	// .globl	_Z33gpuKernelHalfForceDecomposition2DIdEvPT_S1_PiS2_i
.visible .entry _Z33gpuKernelHalfForceDecomposition2DIdEvPT_S1_PiS2_i(
	.param .u64 .ptr .align 1 _Z33gpuKernelHalfForceDecomposition2DIdEvPT_S1_PiS2_i_param_0,
	.param .u64 .ptr .align 1 _Z33gpuKernelHalfForceDecomposition2DIdEvPT_S1_PiS2_i_param_1,
	.param .u64 .ptr .align 1 _Z33gpuKernelHalfForceDecomposition2DIdEvPT_S1_PiS2_i_param_2,
	.param .u64 .ptr .align 1 _Z33gpuKernelHalfForceDecomposition2DIdEvPT_S1_PiS2_i_param_3,
	.param .u32 _Z33gpuKernelHalfForceDecomposition2DIdEvPT_S1_PiS2_i_param_4
)
{
	.reg .pred 	%p<3>;
	.reg .b32 	%r<16>;
	.reg .b64 	%rd<18>;
	.reg .b64 	%fd<11>;

	ld.param.u64 	%rd5, [_Z33gpuKernelHalfForceDecomposition2DIdEvPT_S1_PiS2_i_param_0];
	ld.param.u64 	%rd6, [_Z33gpuKernelHalfForceDecomposition2DIdEvPT_S1_PiS2_i_param_1];
	ld.param.u64 	%rd7, [_Z33gpuKernelHalfForceDecomposition2DIdEvPT_S1_PiS2_i_param_2];
	ld.param.u64 	%rd8, [_Z33gpuKernelHalfForceDecomposition2DIdEvPT_S1_PiS2_i_param_3];
	ld.param.u32 	%r6, [_Z33gpuKernelHalfForceDecomposition2DIdEvPT_S1_PiS2_i_param_4];
	mov.u32 	%r7, %tid.x;
	mov.u32 	%r8, %ctaid.x;
	mov.u32 	%r1, %ntid.x;
	mad.lo.s32 	%r15, %r8, %r1, %r7;
	setp.ge.s32 	%p1, %r15, %r6;
	@%p1 bra 	$L__BB46_3;
	cvta.to.global.u64 	%rd1, %rd5;
	mov.u32 	%r9, %nctaid.x;
	mul.lo.s32 	%r3, %r1, %r9;
	cvta.to.global.u64 	%rd2, %rd7;
	cvta.to.global.u64 	%rd3, %rd8;
	cvta.to.global.u64 	%rd4, %rd6;
$L__BB46_2:
	mul.wide.s32 	%rd9, %r15, 4;
	add.s64 	%rd10, %rd2, %rd9;
	ld.global.u32 	%r10, [%rd10];
	shl.b32 	%r11, %r10, 1;
	add.s64 	%rd11, %rd3, %rd9;
	ld.global.u32 	%r12, [%rd11];
	shl.b32 	%r13, %r12, 1;
	shl.b32 	%r14, %r15, 1;
	mul.wide.s32 	%rd12, %r11, 8;
	add.s64 	%rd13, %rd1, %rd12;
	mul.wide.s32 	%rd14, %r14, 8;
	add.s64 	%rd15, %rd4, %rd14;
	ld.global.f64 	%fd1, [%rd15];
	neg.f64 	%fd2, %fd1;
	atom.global.add.f64 	%fd3, [%rd13], %fd2;
	ld.global.f64 	%fd4, [%rd15+8];
	neg.f64 	%fd5, %fd4;
	atom.global.add.f64 	%fd6, [%rd13+8], %fd5;
	mul.wide.s32 	%rd16, %r13, 8;
	add.s64 	%rd17, %rd1, %rd16;
	ld.global.f64 	%fd7, [%rd15];
	atom.global.add.f64 	%fd8, [%rd17], %fd7;
	ld.global.f64 	%fd9, [%rd15+8];
	atom.global.add.f64 	%fd10, [%rd17+8], %fd9;
	add.s32 	%r15, %r15, %r3;
	setp.lt.s32 	%p2, %r15, %r6;
	@%p2 bra 	$L__BB46_2;
$L__BB46_3:
	ret;

}
	// .globl	_Z33gpuKernelHalfForceDecomposition2DIfEvPT_S1_PiS2_i
.visible .entry _Z33gpuKernelHalfForceDecomposition2DIfEvPT_S1_PiS2_i(
	.param .u64 .ptr .align 1 _Z33gpuKernelHalfForceDecomposition2DIfEvPT_S1_PiS2_i_param_0,
	.param .u64 .ptr .align 1 _Z33gpuKernelHalfForceDecomposition2DIfEvPT_S1_PiS2_i_param_1,
	.param .u64 .ptr .align 1 _Z33gpuKernelHalfForceDecomposition2DIfEvPT_S1_PiS2_i_param_2,
	.param .u64 .ptr .align 1 _Z33gpuKernelHalfForceDecomposition2DIfEvPT_S1_PiS2_i_param_3,
	.param .u32 _Z33gpuKernelHalfForceDecomposition2DIfEvPT_S1_PiS2_i_param_4
)
{
	.reg .pred 	%p<3>;
	.reg .b32 	%r<16>;
	.reg .b32 	%f<11>;
	.reg .b64 	%rd<18>;

	ld.param.u64 	%rd5, [_Z33gpuKernelHalfForceDecomposition2DIfEvPT_S1_PiS2_i_param_0];
	ld.param.u64 	%rd6, [_Z33gpuKernelHalfForceDecomposition2DIfEvPT_S1_PiS2_i_param_1];
	ld.param.u64 	%rd7, [_Z33gpuKernelHalfForceDecomposition2DIfEvPT_S1_PiS2_i_param_2];
	ld.param.u64 	%rd8, [_Z33gpuKernelHalfForceDecomposition2DIfEvPT_S1_PiS2_i_param_3];
	ld.param.u32 	%r6, [_Z33gpuKernelHalfForceDecomposition2DIfEvPT_S1_PiS2_i_param_4];
	mov.u32 	%r7, %tid.x;
	mov.u32 	%r8, %ctaid.x;
	mov.u32 	%r1, %ntid.x;
	mad.lo.s32 	%r15, %r8, %r1, %r7;
	setp.ge.s32 	%p1, %r15, %r6;
	@%p1 bra 	$L__BB47_3;
	cvta.to.global.u64 	%rd1, %rd5;
	mov.u32 	%r9, %nctaid.x;
	mul.lo.s32 	%r3, %r1, %r9;
	cvta.to.global.u64 	%rd2, %rd7;
	cvta.to.global.u64 	%rd3, %rd8;
	cvta.to.global.u64 	%rd4, %rd6;
$L__BB47_2:
	mul.wide.s32 	%rd9, %r15, 4;
	add.s64 	%rd10, %rd2, %rd9;
	ld.global.u32 	%r10, [%rd10];
	shl.b32 	%r11, %r10, 1;
	add.s64 	%rd11, %rd3, %rd9;
	ld.global.u32 	%r12, [%rd11];
	shl.b32 	%r13, %r12, 1;
	shl.b32 	%r14, %r15, 1;
	mul.wide.s32 	%rd12, %r11, 4;
	add.s64 	%rd13, %rd1, %rd12;
	mul.wide.s32 	%rd14, %r14, 4;
	add.s64 	%rd15, %rd4, %rd14;
	ld.global.f32 	%f1, [%rd15];
	neg.f32 	%f2, %f1;
	atom.global.add.f32 	%f3, [%rd13], %f2;
	ld.global.f32 	%f4, [%rd15+4];
	neg.f32 	%f5, %f4;
	atom.global.add.f32 	%f6, [%rd13+4], %f5;
	mul.wide.s32 	%rd16, %r13, 4;
	add.s64 	%rd17, %rd1, %rd16;
	ld.global.f32 	%f7, [%rd15];
	atom.global.add.f32 	%f8, [%rd17], %f7;
	ld.global.f32 	%f9, [%rd15+4];
	atom.global.add.f32 	%f10, [%rd17+4], %f9;
	add.s32 	%r15, %r15, %r3;
	setp.lt.s32 	%p2, %r15, %r6;
	@%p2 bra 	$L__BB47_2;
$L__BB47_3:
	ret;

}
	// .globl	_Z33gpuKernelFullForceDecomposition2DIdEvPT_S1_PiS2_i
.visible .entry _Z33gpuKernelFullForceDecomposition2DIdEvPT_S1_PiS2_i(
	.param .u64 .ptr .align 1 _Z33gpuKernelFullForceDecomposition2DIdEvPT_S1_PiS2_i_param_0,
	.param .u64 .ptr .align 1 _Z33gpuKernelFullForceDecomposition2DIdEvPT_S1_PiS2_i_param_1,
	.param .u64 .ptr .align 1 _Z33gpuKernelFullForceDecomposition2DIdEvPT_S1_PiS2_i_param_2,
	.param .u64 .ptr .align 1 _Z33gpuKernelFullForceDecomposition2DIdEvPT_S1_PiS2_i_param_3,
	.param .u32 _Z33gpuKernelFullForceDecomposition2DIdEvPT_S1_PiS2_i_param_4
)
{
	.reg .pred 	%p<3>;
	.reg .b32 	%r<14>;
	.reg .b64 	%rd<13>;
	.reg .b64 	%fd<7>;

	ld.param.u64 	%rd4, [_Z33gpuKernelFullForceDecomposition2DIdEvPT_S1_PiS2_i_param_0];
	ld.param.u64 	%rd5, [_Z33gpuKernelFullForceDecomposition2DIdEvPT_S1_PiS2_i_param_1];
	ld.param.u64 	%rd6, [_Z33gpuKernelFullForceDecomposition2DIdEvPT_S1_PiS2_i_param_2];
	ld.param.u32 	%r6, [_Z33gpuKernelFullForceDecomposition2DIdEvPT_S1_PiS2_i_param_4];
	mov.u32 	%r7, %tid.x;
	mov.u32 	%r8, %ctaid.x;
	mov.u32 	%r1, %ntid.x;
	mad.lo.s32 	%r13, %r8, %r1, %r7;
	setp.ge.s32 	%p1, %r13, %r6;
	@%p1 bra 	$L__BB48_3;
	mov.u32 	%r9, %nctaid.x;
	mul.lo.s32 	%r3, %r1, %r9;
	cvta.to.global.u64 	%rd1, %rd6;
	cvta.to.global.u64 	%rd2, %rd5;
	cvta.to.global.u64 	%rd3, %rd4;
$L__BB48_2:
	mul.wide.s32 	%rd7, %r13, 4;
	add.s64 	%rd8, %rd1, %rd7;
	ld.global.u32 	%r10, [%rd8];
	shl.b32 	%r11, %r10, 1;
	shl.b32 	%r12, %r13, 1;
	mul.wide.s32 	%rd9, %r11, 8;
	add.s64 	%rd10, %rd3, %rd9;
	mul.wide.s32 	%rd11, %r12, 8;
	add.s64 	%rd12, %rd2, %rd11;
	ld.global.f64 	%fd1, [%rd12];
	neg.f64 	%fd2, %fd1;
	atom.global.add.f64 	%fd3, [%rd10], %fd2;
	ld.global.f64 	%fd4, [%rd12+8];
	neg.f64 	%fd5, %fd4;
	atom.global.add.f64 	%fd6, [%rd10+8], %fd5;
	add.s32 	%r13, %r13, %r3;
	setp.lt.s32 	%p2, %r13, %r6;
	@%p2 bra 	$L__BB48_2;
$L__BB48_3:
	ret;

}
	// .globl	_Z33gpuKernelFullForceDecomposition2DIfEvPT_S1_PiS2_i
.visible .entry _Z33gpuKernelFullForceDecomposition2DIfEvPT_S1_PiS2_i(
	.param .u64 .ptr .align 1 _Z33gpuKernelFullForceDecomposition2DIfEvPT_S1_PiS2_i_param_0,
	.param .u64 .ptr .align 1 _Z33gpuKernelFullForceDecomposition2DIfEvPT_S1_PiS2_i_param_1,
	.param .u64 .ptr .align 1 _Z33gpuKernelFullForceDecomposition2DIfEvPT_S1_PiS2_i_param_2,
	.param .u64 .ptr .align 1 _Z33gpuKernelFullForceDecomposition2DIfEvPT_S1_PiS2_i_param_3,
	.param .u32 _Z33gpuKernelFullForceDecomposition2DIfEvPT_S1_PiS2_i_param_4
)
{
	.reg .pred 	%p<3>;
	.reg .b32 	%r<14>;
	.reg .b32 	%f<7>;
	.reg .b64 	%rd<13>;

	ld.param.u64 	%rd4, [_Z33gpuKernelFullForceDecomposition2DIfEvPT_S1_PiS2_i_param_0];
	ld.param.u64 	%rd5, [_Z33gpuKernelFullForceDecomposition2DIfEvPT_S1_PiS2_i_param_1];
	ld.param.u64 	%rd6, [_Z33gpuKernelFullForceDecomposition2DIfEvPT_S1_PiS2_i_param_2];
	ld.param.u32 	%r6, [_Z33gpuKernelFullForceDecomposition2DIfEvPT_S1_PiS2_i_param_4];
	mov.u32 	%r7, %tid.x;
	mov.u32 	%r8, %ctaid.x;
	mov.u32 	%r1, %ntid.x;
	mad.lo.s32 	%r13, %r8, %r1, %r7;
	setp.ge.s32 	%p1, %r13, %r6;
	@%p1 bra 	$L__BB49_3;
	mov.u32 	%r9, %nctaid.x;
	mul.lo.s32 	%r3, %r1, %r9;
	cvta.to.global.u64 	%rd1, %rd6;
	cvta.to.global.u64 	%rd2, %rd5;
	cvta.to.global.u64 	%rd3, %rd4;
$L__BB49_2:
	mul.wide.s32 	%rd7, %r13, 4;
	add.s64 	%rd8, %rd1, %rd7;
	ld.global.u32 	%r10, [%rd8];
	shl.b32 	%r11, %r10, 1;
	shl.b32 	%r12, %r13, 1;
	mul.wide.s32 	%rd9, %r11, 4;
	add.s64 	%rd10, %rd3, %rd9;
	mul.wide.s32 	%rd11, %r12, 4;
	add.s64 	%rd12, %rd2, %rd11;
	ld.global.f32 	%f1, [%rd12];
	neg.f32 	%f2, %f1;
	atom.global.add.f32 	%f3, [%rd10], %f2;
	ld.global.f32 	%f4, [%rd12+4];
	neg.f32 	%f5, %f4;
	atom.global.add.f32 	%f6, [%rd10+4], %f5;
	add.s32 	%r13, %r13, %r3;
	setp.lt.s32 	%p2, %r13, %r6;
	@%p2 bra 	$L__BB49_2;
$L__BB49_3:
	ret;

}
	// .globl	_Z29gpuKernelIAtomDecomposition2DIdEvPT_S1_PiS2_i
.visible .entry _Z29gpuKernelIAtomDecomposition2DIdEvPT_S1_PiS2_i(
	.param .u64 .ptr .align 1 _Z29gpuKernelIAtomDecomposition2DIdEvPT_S1_PiS2_i_param_0,
	.param .u64 .ptr .align 1 _Z29gpuKernelIAtomDecomposition2DIdEvPT_S1_PiS2_i_param_1,
	.param .u64 .ptr .align 1 _Z29gpuKernelIAtomDecomposition2DIdEvPT_S1_PiS2_i_param_2,
	.param .u64 .ptr .align 1 _Z29gpuKernelIAtomDecomposition2DIdEvPT_S1_PiS2_i_param_3,
	.param .u32 _Z29gpuKernelIAtomDecomposition2DIdEvPT_S1_PiS2_i_param_4
)
{
	.reg .pred 	%p<12>;
	.reg .b32 	%r<44>;
	.reg .b64 	%rd<22>;
	.reg .b64 	%fd<99>;

	ld.param.u64 	%rd5, [_Z29gpuKernelIAtomDecomposition2DIdEvPT_S1_PiS2_i_param_0];
	ld.param.u64 	%rd8, [_Z29gpuKernelIAtomDecomposition2DIdEvPT_S1_PiS2_i_param_1];
	ld.param.u64 	%rd6, [_Z29gpuKernelIAtomDecomposition2DIdEvPT_S1_PiS2_i_param_2];
	ld.param.u64 	%rd7, [_Z29gpuKernelIAtomDecomposition2DIdEvPT_S1_PiS2_i_param_3];
	ld.param.u32 	%r24, [_Z29gpuKernelIAtomDecomposition2DIdEvPT_S1_PiS2_i_param_4];
	cvta.to.global.u64 	%rd1, %rd8;
	mov.u32 	%r25, %tid.x;
	mov.u32 	%r26, %ctaid.x;
	mov.u32 	%r1, %ntid.x;
	mad.lo.s32 	%r38, %r26, %r1, %r25;
	setp.ge.s32 	%p1, %r38, %r24;
	@%p1 bra 	$L__BB50_15;
	mov.u32 	%r27, %nctaid.x;
	mul.lo.s32 	%r3, %r1, %r27;
	cvta.to.global.u64 	%rd2, %rd6;
	cvta.to.global.u64 	%rd3, %rd7;
	cvta.to.global.u64 	%rd4, %rd5;
$L__BB50_2:
	mul.wide.s32 	%rd9, %r38, 4;
	add.s64 	%rd10, %rd2, %rd9;
	ld.global.u32 	%r5, [%rd10];
	add.s64 	%rd11, %rd3, %rd9;
	ld.global.u32 	%r6, [%rd11];
	ld.global.u32 	%r7, [%rd11+4];
	sub.s32 	%r8, %r7, %r6;
	setp.lt.s32 	%p2, %r8, 1;
	mov.f64 	%fd97, 0d0000000000000000;
	mov.f64 	%fd98, %fd97;
	@%p2 bra 	$L__BB50_14;
	and.b32  	%r9, %r8, 7;
	sub.s32 	%r29, %r6, %r7;
	setp.gt.u32 	%p3, %r29, -8;
	mov.f64 	%fd98, 0d0000000000000000;
	mov.b32 	%r42, 0;
	mov.f64 	%fd97, %fd98;
	@%p3 bra 	$L__BB50_6;
	and.b32  	%r42, %r8, 2147483640;
	neg.s32 	%r40, %r42;
	shl.b32 	%r39, %r6, 1;
	mov.f64 	%fd98, 0d0000000000000000;
$L__BB50_5:
	.pragma "nounroll";
	mul.wide.s32 	%rd12, %r39, 8;
	add.s64 	%rd13, %rd1, %rd12;
	ld.global.f64 	%fd29, [%rd13];
	sub.f64 	%fd30, %fd97, %fd29;
	ld.global.f64 	%fd31, [%rd13+8];
	sub.f64 	%fd32, %fd98, %fd31;
	ld.global.f64 	%fd33, [%rd13+16];
	sub.f64 	%fd34, %fd30, %fd33;
	ld.global.f64 	%fd35, [%rd13+24];
	sub.f64 	%fd36, %fd32, %fd35;
	ld.global.f64 	%fd37, [%rd13+32];
	sub.f64 	%fd38, %fd34, %fd37;
	ld.global.f64 	%fd39, [%rd13+40];
	sub.f64 	%fd40, %fd36, %fd39;
	ld.global.f64 	%fd41, [%rd13+48];
	sub.f64 	%fd42, %fd38, %fd41;
	ld.global.f64 	%fd43, [%rd13+56];
	sub.f64 	%fd44, %fd40, %fd43;
	ld.global.f64 	%fd45, [%rd13+64];
	sub.f64 	%fd46, %fd42, %fd45;
	ld.global.f64 	%fd47, [%rd13+72];
	sub.f64 	%fd48, %fd44, %fd47;
	ld.global.f64 	%fd49, [%rd13+80];
	sub.f64 	%fd50, %fd46, %fd49;
	ld.global.f64 	%fd51, [%rd13+88];
	sub.f64 	%fd52, %fd48, %fd51;
	ld.global.f64 	%fd53, [%rd13+96];
	sub.f64 	%fd54, %fd50, %fd53;
	ld.global.f64 	%fd55, [%rd13+104];
	sub.f64 	%fd56, %fd52, %fd55;
	ld.global.f64 	%fd57, [%rd13+112];
	sub.f64 	%fd97, %fd54, %fd57;
	ld.global.f64 	%fd58, [%rd13+120];
	sub.f64 	%fd98, %fd56, %fd58;
	add.s32 	%r40, %r40, 8;
	add.s32 	%r39, %r39, 16;
	setp.ne.s32 	%p4, %r40, 0;
	@%p4 bra 	$L__BB50_5;
$L__BB50_6:
	setp.eq.s32 	%p5, %r9, 0;
	@%p5 bra 	$L__BB50_14;
	and.b32  	%r18, %r8, 3;
	setp.lt.u32 	%p6, %r9, 4;
	@%p6 bra 	$L__BB50_9;
	add.s32 	%r30, %r42, %r6;
	shl.b32 	%r31, %r30, 1;
	mul.wide.s32 	%rd14, %r31, 8;
	add.s64 	%rd15, %rd1, %rd14;
	ld.global.f64 	%fd60, [%rd15];
	sub.f64 	%fd61, %fd97, %fd60;
	ld.global.f64 	%fd62, [%rd15+8];
	sub.f64 	%fd63, %fd98, %fd62;
	ld.global.f64 	%fd64, [%rd15+16];
	sub.f64 	%fd65, %fd61, %fd64;
	ld.global.f64 	%fd66, [%rd15+24];
	sub.f64 	%fd67, %fd63, %fd66;
	ld.global.f64 	%fd68, [%rd15+32];
	sub.f64 	%fd69, %fd65, %fd68;
	ld.global.f64 	%fd70, [%rd15+40];
	sub.f64 	%fd71, %fd67, %fd70;
	ld.global.f64 	%fd72, [%rd15+48];
	sub.f64 	%fd97, %fd69, %fd72;
	ld.global.f64 	%fd73, [%rd15+56];
	sub.f64 	%fd98, %fd71, %fd73;
	add.s32 	%r42, %r42, 4;
$L__BB50_9:
	setp.eq.s32 	%p7, %r18, 0;
	@%p7 bra 	$L__BB50_14;
	setp.eq.s32 	%p8, %r18, 1;
	@%p8 bra 	$L__BB50_12;
	add.s32 	%r32, %r42, %r6;
	shl.b32 	%r33, %r32, 1;
	mul.wide.s32 	%rd16, %r33, 8;
	add.s64 	%rd17, %rd1, %rd16;
	ld.global.f64 	%fd75, [%rd17];
	sub.f64 	%fd76, %fd97, %fd75;
	ld.global.f64 	%fd77, [%rd17+8];
	sub.f64 	%fd78, %fd98, %fd77;
	ld.global.f64 	%fd79, [%rd17+16];
	sub.f64 	%fd97, %fd76, %fd79;
	ld.global.f64 	%fd80, [%rd17+24];
	sub.f64 	%fd98, %fd78, %fd80;
	add.s32 	%r42, %r42, 2;
$L__BB50_12:
	and.b32  	%r34, %r8, 1;
	setp.eq.b32 	%p9, %r34, 1;
	not.pred 	%p10, %p9;
	@%p10 bra 	$L__BB50_14;
	add.s32 	%r35, %r42, %r6;
	shl.b32 	%r36, %r35, 1;
	mul.wide.s32 	%rd18, %r36, 8;
	add.s64 	%rd19, %rd1, %rd18;
	ld.global.f64 	%fd81, [%rd19];
	sub.f64 	%fd97, %fd97, %fd81;
	ld.global.f64 	%fd82, [%rd19+8];
	sub.f64 	%fd98, %fd98, %fd82;
$L__BB50_14:
	shl.b32 	%r37, %r5, 1;
	mul.wide.s32 	%rd20, %r37, 8;
	add.s64 	%rd21, %rd4, %rd20;
	st.global.f64 	[%rd21], %fd97;
	st.global.f64 	[%rd21+8], %fd98;
	add.s32 	%r38, %r38, %r3;
	setp.lt.s32 	%p11, %r38, %r24;
	@%p11 bra 	$L__BB50_2;
$L__BB50_15:
	ret;

}
	// .globl	_Z29gpuKernelIAtomDecomposition2DIfEvPT_S1_PiS2_i
.visible .entry _Z29gpuKernelIAtomDecomposition2DIfEvPT_S1_PiS2_i(
	.param .u64 .ptr .align 1 _Z29gpuKernelIAtomDecomposition2DIfEvPT_S1_PiS2_i_param_0,
	.param .u64 .ptr .align 1 _Z29gpuKernelIAtomDecomposition2DIfEvPT_S1_PiS2_i_param_1,
	.param .u64 .ptr .align 1 _Z29gpuKernelIAtomDecomposition2DIfEvPT_S1_PiS2_i_param_2,
	.param .u64 .ptr .align 1 _Z29gpuKernelIAtomDecomposition2DIfEvPT_S1_PiS2_i_param_3,
	.param .u32 _Z29gpuKernelIAtomDecomposition2DIfEvPT_S1_PiS2_i_param_4
)
{
	.reg .pred 	%p<12>;
	.reg .b32 	%r<44>;
	.reg .b32 	%f<99>;
	.reg .b64 	%rd<22>;

	ld.param.u64 	%rd5, [_Z29gpuKernelIAtomDecomposition2DIfEvPT_S1_PiS2_i_param_0];
	ld.param.u64 	%rd8, [_Z29gpuKernelIAtomDecomposition2DIfEvPT_S1_PiS2_i_param_1];
	ld.param.u64 	%rd6, [_Z29gpuKernelIAtomDecomposition2DIfEvPT_S1_PiS2_i_param_2];
	ld.param.u64 	%rd7, [_Z29gpuKernelIAtomDecomposition2DIfEvPT_S1_PiS2_i_param_3];
	ld.param.u32 	%r24, [_Z29gpuKernelIAtomDecomposition2DIfEvPT_S1_PiS2_i_param_4];
	cvta.to.global.u64 	%rd1, %rd8;
	mov.u32 	%r25, %tid.x;
	mov.u32 	%r26, %ctaid.x;
	mov.u32 	%r1, %ntid.x;
	mad.lo.s32 	%r38, %r26, %r1, %r25;
	setp.ge.s32 	%p1, %r38, %r24;
	@%p1 bra 	$L__BB51_15;
	mov.u32 	%r27, %nctaid.x;
	mul.lo.s32 	%r3, %r1, %r27;
	cvta.to.global.u64 	%rd2, %rd6;
	cvta.to.global.u64 	%rd3, %rd7;
	cvta.to.global.u64 	%rd4, %rd5;
$L__BB51_2:
	mul.wide.s32 	%rd9, %r38, 4;
	add.s64 	%rd10, %rd2, %rd9;
	ld.global.u32 	%r5, [%rd10];
	add.s64 	%rd11, %rd3, %rd9;
	ld.global.u32 	%r6, [%rd11];
	ld.global.u32 	%r7, [%rd11+4];
	sub.s32 	%r8, %r7, %r6;
	setp.lt.s32 	%p2, %r8, 1;
	mov.f32 	%f97, 0f00000000;
	mov.f32 	%f98, %f97;
	@%p2 bra 	$L__BB51_14;
	and.b32  	%r9, %r8, 7;
	sub.s32 	%r29, %r6, %r7;
	setp.gt.u32 	%p3, %r29, -8;
	mov.f32 	%f98, 0f00000000;
	mov.b32 	%r42, 0;
	mov.f32 	%f97, %f98;
	@%p3 bra 	$L__BB51_6;
	and.b32  	%r42, %r8, 2147483640;
	neg.s32 	%r40, %r42;
	shl.b32 	%r39, %r6, 1;
	mov.f32 	%f98, 0f00000000;
$L__BB51_5:
	.pragma "nounroll";
	mul.wide.s32 	%rd12, %r39, 4;
	add.s64 	%rd13, %rd1, %rd12;
	ld.global.f32 	%f29, [%rd13];
	sub.f32 	%f30, %f97, %f29;
	ld.global.f32 	%f31, [%rd13+4];
	sub.f32 	%f32, %f98, %f31;
	ld.global.f32 	%f33, [%rd13+8];
	sub.f32 	%f34, %f30, %f33;
	ld.global.f32 	%f35, [%rd13+12];
	sub.f32 	%f36, %f32, %f35;
	ld.global.f32 	%f37, [%rd13+16];
	sub.f32 	%f38, %f34, %f37;
	ld.global.f32 	%f39, [%rd13+20];
	sub.f32 	%f40, %f36, %f39;
	ld.global.f32 	%f41, [%rd13+24];
	sub.f32 	%f42, %f38, %f41;
	ld.global.f32 	%f43, [%rd13+28];
	sub.f32 	%f44, %f40, %f43;
	ld.global.f32 	%f45, [%rd13+32];
	sub.f32 	%f46, %f42, %f45;
	ld.global.f32 	%f47, [%rd13+36];
	sub.f32 	%f48, %f44, %f47;
	ld.global.f32 	%f49, [%rd13+40];
	sub.f32 	%f50, %f46, %f49;
	ld.global.f32 	%f51, [%rd13+44];
	sub.f32 	%f52, %f48, %f51;
	ld.global.f32 	%f53, [%rd13+48];
	sub.f32 	%f54, %f50, %f53;
	ld.global.f32 	%f55, [%rd13+52];
	sub.f32 	%f56, %f52, %f55;
	ld.global.f32 	%f57, [%rd13+56];
	sub.f32 	%f97, %f54, %f57;
	ld.global.f32 	%f58, [%rd13+60];
	sub.f32 	%f98, %f56, %f58;
	add.s32 	%r40, %r40, 8;
	add.s32 	%r39, %r39, 16;
	setp.ne.s32 	%p4, %r40, 0;
	@%p4 bra 	$L__BB51_5;
$L__BB51_6:
	setp.eq.s32 	%p5, %r9, 0;
	@%p5 bra 	$L__BB51_14;
	and.b32  	%r18, %r8, 3;
	setp.lt.u32 	%p6, %r9, 4;
	@%p6 bra 	$L__BB51_9;
	add.s32 	%r30, %r42, %r6;
	shl.b32 	%r31, %r30, 1;
	mul.wide.s32 	%rd14, %r31, 4;
	add.s64 	%rd15, %rd1, %rd14;
	ld.global.f32 	%f60, [%rd15];
	sub.f32 	%f61, %f97, %f60;
	ld.global.f32 	%f62, [%rd15+4];
	sub.f32 	%f63, %f98, %f62;
	ld.global.f32 	%f64, [%rd15+8];
	sub.f32 	%f65, %f61, %f64;
	ld.global.f32 	%f66, [%rd15+12];
	sub.f32 	%f67, %f63, %f66;
	ld.global.f32 	%f68, [%rd15+16];
	sub.f32 	%f69, %f65, %f68;
	ld.global.f32 	%f70, [%rd15+20];
	sub.f32 	%f71, %f67, %f70;
	ld.global.f32 	%f72, [%rd15+24];
	sub.f32 	%f97, %f69, %f72;
	ld.global.f32 	%f73, [%rd15+28];
	sub.f32 	%f98, %f71, %f73;
	add.s32 	%r42, %r42, 4;
$L__BB51_9:
	setp.eq.s32 	%p7, %r18, 0;
	@%p7 bra 	$L__BB51_14;
	setp.eq.s32 	%p8, %r18, 1;
	@%p8 bra 	$L__BB51_12;
	add.s32 	%r32, %r42, %r6;
	shl.b32 	%r33, %r32, 1;
	mul.wide.s32 	%rd16, %r33, 4;
	add.s64 	%rd17, %rd1, %rd16;
	ld.global.f32 	%f75, [%rd17];
	sub.f32 	%f76, %f97, %f75;
	ld.global.f32 	%f77, [%rd17+4];
	sub.f32 	%f78, %f98, %f77;
	ld.global.f32 	%f79, [%rd17+8];
	sub.f32 	%f97, %f76, %f79;
	ld.global.f32 	%f80, [%rd17+12];
	sub.f32 	%f98, %f78, %f80;
	add.s32 	%r42, %r42, 2;
$L__BB51_12:
	and.b32  	%r34, %r8, 1;
	setp.eq.b32 	%p9, %r34, 1;
	not.pred 	%p10, %p9;
	@%p10 bra 	$L__BB51_14;
	add.s32 	%r35, %r42, %r6;
	shl.b32 	%r36, %r35, 1;
	mul.wide.s32 	%rd18, %r36, 4;
	add.s64 	%rd19, %rd1, %rd18;
	ld.global.f32 	%f81, [%rd19];
	sub.f32 	%f97, %f97, %f81;
	ld.global.f32 	%f82, [%rd19+4];
	sub.f32 	%f98, %f98, %f82;
$L__BB51_14:
	shl.b32 	%r37, %r5, 1;
	mul.wide.s32 	%rd20, %r37, 4;
	add.s64 	%rd21, %rd4, %rd20;
	st.global.f32 	[%rd21], %f97;
	st.global.f32 	[%rd21+4], %f98;
	add.s32 	%r38, %r38, %r3;
	setp.lt.s32 	%p11, %r38, %r24;
	@%p11 bra 	$L__BB51_2;
$L__BB51_15:
	ret;

}
	// .globl	_Z29gpuKernelJAtomDecomposition2DIdEvPT_S1_PiS2_S2_i
.visible .entry _Z29gpuKernelJAtomDecomposition2DIdEvPT_S1_PiS2_S2_i(
	.param .u64 .ptr .align 1 _Z29gpuKernelJAtomDecomposition2DIdEvPT_S1_PiS2_S2_i_param_0,
	.param .u64 .ptr .align 1 _Z29gpuKernelJAtomDecomposition2DIdEvPT_S1_PiS2_S2_i_param_1,
	.param .u64 .ptr .align 1 _Z29gpuKernelJAtomDecomposition2DIdEvPT_S1_PiS2_S2_i_param_2,
	.param .u64 .ptr .align 1 _Z29gpuKernelJAtomDecomposition2DIdEvPT_S1_PiS2_S2_i_param_3,
	.param .u64 .ptr .align 1 _Z29gpuKernelJAtomDecomposition2DIdEvPT_S1_PiS2_S2_i_param_4,
	.param .u32 _Z29gpuKernelJAtomDecomposition2DIdEvPT_S1_PiS2_S2_i_param_5
)
{
	.reg .pred 	%p<12>;
	.reg .b32 	%r<70>;
	.reg .b64 	%rd<54>;
	.reg .b64 	%fd<99>;

	ld.param.u64 	%rd6, [_Z29gpuKernelJAtomDecomposition2DIdEvPT_S1_PiS2_S2_i_param_0];
	ld.param.u64 	%rd9, [_Z29gpuKernelJAtomDecomposition2DIdEvPT_S1_PiS2_S2_i_param_1];
	ld.param.u64 	%rd7, [_Z29gpuKernelJAtomDecomposition2DIdEvPT_S1_PiS2_S2_i_param_2];
	ld.param.u64 	%rd8, [_Z29gpuKernelJAtomDecomposition2DIdEvPT_S1_PiS2_S2_i_param_3];
	ld.param.u64 	%rd10, [_Z29gpuKernelJAtomDecomposition2DIdEvPT_S1_PiS2_S2_i_param_4];
	ld.param.u32 	%r23, [_Z29gpuKernelJAtomDecomposition2DIdEvPT_S1_PiS2_S2_i_param_5];
	cvta.to.global.u64 	%rd1, %rd9;
	cvta.to.global.u64 	%rd2, %rd10;
	mov.u32 	%r24, %tid.x;
	mov.u32 	%r25, %ctaid.x;
	mov.u32 	%r1, %ntid.x;
	mad.lo.s32 	%r64, %r25, %r1, %r24;
	setp.ge.s32 	%p1, %r64, %r23;
	@%p1 bra 	$L__BB52_15;
	mov.u32 	%r26, %nctaid.x;
	mul.lo.s32 	%r3, %r1, %r26;
	cvta.to.global.u64 	%rd3, %rd7;
	cvta.to.global.u64 	%rd4, %rd8;
	cvta.to.global.u64 	%rd5, %rd6;
$L__BB52_2:
	mul.wide.s32 	%rd11, %r64, 4;
	add.s64 	%rd12, %rd3, %rd11;
	ld.global.u32 	%r5, [%rd12];
	add.s64 	%rd13, %rd4, %rd11;
	ld.global.u32 	%r6, [%rd13];
	ld.global.u32 	%r7, [%rd13+4];
	sub.s32 	%r8, %r7, %r6;
	setp.lt.s32 	%p2, %r8, 1;
	mov.f64 	%fd97, 0d0000000000000000;
	mov.f64 	%fd98, %fd97;
	@%p2 bra 	$L__BB52_14;
	and.b32  	%r9, %r8, 7;
	sub.s32 	%r28, %r6, %r7;
	setp.gt.u32 	%p3, %r28, -8;
	mov.f64 	%fd98, 0d0000000000000000;
	mov.b32 	%r68, 0;
	mov.f64 	%fd97, %fd98;
	@%p3 bra 	$L__BB52_6;
	and.b32  	%r68, %r8, 2147483640;
	neg.s32 	%r66, %r68;
	mov.f64 	%fd98, 0d0000000000000000;
	mov.u32 	%r65, %r6;
$L__BB52_5:
	.pragma "nounroll";
	mul.wide.s32 	%rd14, %r65, 4;
	add.s64 	%rd15, %rd2, %rd14;
	ld.global.u32 	%r29, [%rd15];
	shl.b32 	%r30, %r29, 1;
	mul.wide.s32 	%rd16, %r30, 8;
	add.s64 	%rd17, %rd1, %rd16;
	ld.global.f64 	%fd29, [%rd17];
	add.f64 	%fd30, %fd97, %fd29;
	ld.global.f64 	%fd31, [%rd17+8];
	add.f64 	%fd32, %fd98, %fd31;
	ld.global.u32 	%r31, [%rd15+4];
	shl.b32 	%r32, %r31, 1;
	mul.wide.s32 	%rd18, %r32, 8;
	add.s64 	%rd19, %rd1, %rd18;
	ld.global.f64 	%fd33, [%rd19];
	add.f64 	%fd34, %fd30, %fd33;
	ld.global.f64 	%fd35, [%rd19+8];
	add.f64 	%fd36, %fd32, %fd35;
	ld.global.u32 	%r33, [%rd15+8];
	shl.b32 	%r34, %r33, 1;
	mul.wide.s32 	%rd20, %r34, 8;
	add.s64 	%rd21, %rd1, %rd20;
	ld.global.f64 	%fd37, [%rd21];
	add.f64 	%fd38, %fd34, %fd37;
	ld.global.f64 	%fd39, [%rd21+8];
	add.f64 	%fd40, %fd36, %fd39;
	ld.global.u32 	%r35, [%rd15+12];
	shl.b32 	%r36, %r35, 1;
	mul.wide.s32 	%rd22, %r36, 8;
	add.s64 	%rd23, %rd1, %rd22;
	ld.global.f64 	%fd41, [%rd23];
	add.f64 	%fd42, %fd38, %fd41;
	ld.global.f64 	%fd43, [%rd23+8];
	add.f64 	%fd44, %fd40, %fd43;
	ld.global.u32 	%r37, [%rd15+16];
	shl.b32 	%r38, %r37, 1;
	mul.wide.s32 	%rd24, %r38, 8;
	add.s64 	%rd25, %rd1, %rd24;
	ld.global.f64 	%fd45, [%rd25];
	add.f64 	%fd46, %fd42, %fd45;
	ld.global.f64 	%fd47, [%rd25+8];
	add.f64 	%fd48, %fd44, %fd47;
	ld.global.u32 	%r39, [%rd15+20];
	shl.b32 	%r40, %r39, 1;
	mul.wide.s32 	%rd26, %r40, 8;
	add.s64 	%rd27, %rd1, %rd26;
	ld.global.f64 	%fd49, [%rd27];
	add.f64 	%fd50, %fd46, %fd49;
	ld.global.f64 	%fd51, [%rd27+8];
	add.f64 	%fd52, %fd48, %fd51;
	ld.global.u32 	%r41, [%rd15+24];
	shl.b32 	%r42, %r41, 1;
	mul.wide.s32 	%rd28, %r42, 8;
	add.s64 	%rd29, %rd1, %rd28;
	ld.global.f64 	%fd53, [%rd29];
	add.f64 	%fd54, %fd50, %fd53;
	ld.global.f64 	%fd55, [%rd29+8];
	add.f64 	%fd56, %fd52, %fd55;
	ld.global.u32 	%r43, [%rd15+28];
	shl.b32 	%r44, %r43, 1;
	mul.wide.s32 	%rd30, %r44, 8;
	add.s64 	%rd31, %rd1, %rd30;
	ld.global.f64 	%fd57, [%rd31];
	add.f64 	%fd97, %fd54, %fd57;
	ld.global.f64 	%fd58, [%rd31+8];
	add.f64 	%fd98, %fd56, %fd58;
	add.s32 	%r66, %r66, 8;
	add.s32 	%r65, %r65, 8;
	setp.ne.s32 	%p4, %r66, 0;
	@%p4 bra 	$L__BB52_5;
$L__BB52_6:
	setp.eq.s32 	%p5, %r9, 0;
	@%p5 bra 	$L__BB52_14;
	and.b32  	%r17, %r8, 3;
	setp.lt.u32 	%p6, %r9, 4;
	@%p6 bra 	$L__BB52_9;
	add.s32 	%r45, %r68, %r6;
	mul.wide.s32 	%rd32, %r45, 4;
	add.s64 	%rd33, %rd2, %rd32;
	ld.global.u32 	%r46, [%rd33];
	shl.b32 	%r47, %r46, 1;
	mul.wide.s32 	%rd34, %r47, 8;
	add.s64 	%rd35, %rd1, %rd34;
	ld.global.f64 	%fd60, [%rd35];
	add.f64 	%fd61, %fd97, %fd60;
	ld.global.f64 	%fd62, [%rd35+8];
	add.f64 	%fd63, %fd98, %fd62;
	ld.global.u32 	%r48, [%rd33+4];
	shl.b32 	%r49, %r48, 1;
	mul.wide.s32 	%rd36, %r49, 8;
	add.s64 	%rd37, %rd1, %rd36;
	ld.global.f64 	%fd64, [%rd37];
	add.f64 	%fd65, %fd61, %fd64;
	ld.global.f64 	%fd66, [%rd37+8];
	add.f64 	%fd67, %fd63, %fd66;
	ld.global.u32 	%r50, [%rd33+8];
	shl.b32 	%r51, %r50, 1;
	mul.wide.s32 	%rd38, %r51, 8;
	add.s64 	%rd39, %rd1, %rd38;
	ld.global.f64 	%fd68, [%rd39];
	add.f64 	%fd69, %fd65, %fd68;
	ld.global.f64 	%fd70, [%rd39+8];
	add.f64 	%fd71, %fd67, %fd70;
	ld.global.u32 	%r52, [%rd33+12];
	shl.b32 	%r53, %r52, 1;
	mul.wide.s32 	%rd40, %r53, 8;
	add.s64 	%rd41, %rd1, %rd40;
	ld.global.f64 	%fd72, [%rd41];
	add.f64 	%fd97, %fd69, %fd72;
	ld.global.f64 	%fd73, [%rd41+8];
	add.f64 	%fd98, %fd71, %fd73;
	add.s32 	%r68, %r68, 4;
$L__BB52_9:
	setp.eq.s32 	%p7, %r17, 0;
	@%p7 bra 	$L__BB52_14;
	setp.eq.s32 	%p8, %r17, 1;
	@%p8 bra 	$L__BB52_12;
	add.s32 	%r54, %r68, %r6;
	mul.wide.s32 	%rd42, %r54, 4;
	add.s64 	%rd43, %rd2, %rd42;
	ld.global.u32 	%r55, [%rd43];
	shl.b32 	%r56, %r55, 1;
	mul.wide.s32 	%rd44, %r56, 8;
	add.s64 	%rd45, %rd1, %rd44;
	ld.global.f64 	%fd75, [%rd45];
	add.f64 	%fd76, %fd97, %fd75;
	ld.global.f64 	%fd77, [%rd45+8];
	add.f64 	%fd78, %fd98, %fd77;
	ld.global.u32 	%r57, [%rd43+4];
	shl.b32 	%r58, %r57, 1;
	mul.wide.s32 	%rd46, %r58, 8;
	add.s64 	%rd47, %rd1, %rd46;
	ld.global.f64 	%fd79, [%rd47];
	add.f64 	%fd97, %fd76, %fd79;
	ld.global.f64 	%fd80, [%rd47+8];
	add.f64 	%fd98, %fd78, %fd80;
	add.s32 	%r68, %r68, 2;
$L__BB52_12:
	and.b32  	%r59, %r8, 1;
	setp.eq.b32 	%p9, %r59, 1;
	not.pred 	%p10, %p9;
	@%p10 bra 	$L__BB52_14;
	add.s32 	%r60, %r68, %r6;
	mul.wide.s32 	%rd48, %r60, 4;
	add.s64 	%rd49, %rd2, %rd48;
	ld.global.u32 	%r61, [%rd49];
	shl.b32 	%r62, %r61, 1;
	mul.wide.s32 	%rd50, %r62, 8;
	add.s64 	%rd51, %rd1, %rd50;
	ld.global.f64 	%fd81, [%rd51];
	add.f64 	%fd97, %fd97, %fd81;
	ld.global.f64 	%fd82, [%rd51+8];
	add.f64 	%fd98, %fd98, %fd82;
$L__BB52_14:
	shl.b32 	%r63, %r5, 1;
	mul.wide.s32 	%rd52, %r63, 8;
	add.s64 	%rd53, %rd5, %rd52;
	st.global.f64 	[%rd53], %fd97;
	st.global.f64 	[%rd53+8], %fd98;
	add.s32 	%r64, %r64, %r3;
	setp.lt.s32 	%p11, %r64, %r23;
	@%p11 bra 	$L__BB52_2;
$L__BB52_15:
	ret;

}
	// .globl	_Z29gpuKernelJAtomDecomposition2DIfEvPT_S1_PiS2_S2_i
.visible .entry _Z29gpuKernelJAtomDecomposition2DIfEvPT_S1_PiS2_S2_i(
	.param .u64 .ptr .align 1 _Z29gpuKernelJAtomDecomposition2DIfEvPT_S1_PiS2_S2_i_param_0,
	.param .u64 .ptr .align 1 _Z29gpuKernelJAtomDecomposition2DIfEvPT_S1_PiS2_S2_i_param_1,
	.param .u64 .ptr .align 1 _Z29gpuKernelJAtomDecomposition2DIfEvPT_S1_PiS2_S2_i_param_2,
	.param .u64 .ptr .align 1 _Z29gpuKernelJAtomDecomposition2DIfEvPT_S1_PiS2_S2_i_param_3,
	.param .u64 .ptr .align 1 _Z29gpuKernelJAtomDecomposition2DIfEvPT_S1_PiS2_S2_i_param_4,
	.param .u32 _Z29gpuKernelJAtomDecomposition2DIfEvPT_S1_PiS2_S2_i_param_5
)
{
	.reg .pred 	%p<12>;
	.reg .b32 	%r<70>;
	.reg .b32 	%f<99>;
	.reg .b64 	%rd<55>;

	ld.param.u64 	%rd7, [_Z29gpuKernelJAtomDecomposition2DIfEvPT_S1_PiS2_S2_i_param_0];
	ld.param.u64 	%rd10, [_Z29gpuKernelJAtomDecomposition2DIfEvPT_S1_PiS2_S2_i_param_1];
	ld.param.u64 	%rd8, [_Z29gpuKernelJAtomDecomposition2DIfEvPT_S1_PiS2_S2_i_param_2];
	ld.param.u64 	%rd9, [_Z29gpuKernelJAtomDecomposition2DIfEvPT_S1_PiS2_S2_i_param_3];
	ld.param.u64 	%rd11, [_Z29gpuKernelJAtomDecomposition2DIfEvPT_S1_PiS2_S2_i_param_4];
	ld.param.u32 	%r23, [_Z29gpuKernelJAtomDecomposition2DIfEvPT_S1_PiS2_S2_i_param_5];
	cvta.to.global.u64 	%rd1, %rd10;
	cvta.to.global.u64 	%rd2, %rd11;
	mov.u32 	%r24, %tid.x;
	mov.u32 	%r25, %ctaid.x;
	mov.u32 	%r1, %ntid.x;
	mad.lo.s32 	%r64, %r25, %r1, %r24;
	setp.ge.s32 	%p1, %r64, %r23;
	@%p1 bra 	$L__BB53_15;
	mov.u32 	%r26, %nctaid.x;
	mul.lo.s32 	%r3, %r1, %r26;
	add.s64 	%rd3, %rd2, 16;
	cvta.to.global.u64 	%rd4, %rd8;
	cvta.to.global.u64 	%rd5, %rd9;
	cvta.to.global.u64 	%rd6, %rd7;
$L__BB53_2:
	mul.wide.s32 	%rd12, %r64, 4;
	add.s64 	%rd13, %rd4, %rd12;
	ld.global.u32 	%r5, [%rd13];
	add.s64 	%rd14, %rd5, %rd12;
	ld.global.u32 	%r6, [%rd14];
	ld.global.u32 	%r7, [%rd14+4];
	sub.s32 	%r8, %r7, %r6;
	setp.lt.s32 	%p2, %r8, 1;
	mov.f32 	%f97, 0f00000000;
	mov.f32 	%f98, %f97;
	@%p2 bra 	$L__BB53_14;
	and.b32  	%r9, %r8, 7;
	sub.s32 	%r28, %r6, %r7;
	setp.gt.u32 	%p3, %r28, -8;
	mov.f32 	%f98, 0f00000000;
	mov.b32 	%r68, 0;
	mov.f32 	%f97, %f98;
	@%p3 bra 	$L__BB53_6;
	and.b32  	%r68, %r8, 2147483640;
	neg.s32 	%r66, %r68;
	mov.f32 	%f98, 0f00000000;
	mov.u32 	%r65, %r6;
$L__BB53_5:
	.pragma "nounroll";
	mul.wide.s32 	%rd15, %r65, 4;
	add.s64 	%rd16, %rd3, %rd15;
	ld.global.u32 	%r29, [%rd16+-16];
	shl.b32 	%r30, %r29, 1;
	mul.wide.s32 	%rd17, %r30, 4;
	add.s64 	%rd18, %rd1, %rd17;
	ld.global.f32 	%f29, [%rd18];
	add.f32 	%f30, %f97, %f29;
	ld.global.f32 	%f31, [%rd18+4];
	add.f32 	%f32, %f98, %f31;
	ld.global.u32 	%r31, [%rd16+-12];
	shl.b32 	%r32, %r31, 1;
	mul.wide.s32 	%rd19, %r32, 4;
	add.s64 	%rd20, %rd1, %rd19;
	ld.global.f32 	%f33, [%rd20];
	add.f32 	%f34, %f30, %f33;
	ld.global.f32 	%f35, [%rd20+4];
	add.f32 	%f36, %f32, %f35;
	ld.global.u32 	%r33, [%rd16+-8];
	shl.b32 	%r34, %r33, 1;
	mul.wide.s32 	%rd21, %r34, 4;
	add.s64 	%rd22, %rd1, %rd21;
	ld.global.f32 	%f37, [%rd22];
	add.f32 	%f38, %f34, %f37;
	ld.global.f32 	%f39, [%rd22+4];
	add.f32 	%f40, %f36, %f39;
	ld.global.u32 	%r35, [%rd16+-4];
	shl.b32 	%r36, %r35, 1;
	mul.wide.s32 	%rd23, %r36, 4;
	add.s64 	%rd24, %rd1, %rd23;
	ld.global.f32 	%f41, [%rd24];
	add.f32 	%f42, %f38, %f41;
	ld.global.f32 	%f43, [%rd24+4];
	add.f32 	%f44, %f40, %f43;
	ld.global.u32 	%r37, [%rd16];
	shl.b32 	%r38, %r37, 1;
	mul.wide.s32 	%rd25, %r38, 4;
	add.s64 	%rd26, %rd1, %rd25;
	ld.global.f32 	%f45, [%rd26];
	add.f32 	%f46, %f42, %f45;
	ld.global.f32 	%f47, [%rd26+4];
	add.f32 	%f48, %f44, %f47;
	ld.global.u32 	%r39, [%rd16+4];
	shl.b32 	%r40, %r39, 1;
	mul.wide.s32 	%rd27, %r40, 4;
	add.s64 	%rd28, %rd1, %rd27;
	ld.global.f32 	%f49, [%rd28];
	add.f32 	%f50, %f46, %f49;
	ld.global.f32 	%f51, [%rd28+4];
	add.f32 	%f52, %f48, %f51;
	ld.global.u32 	%r41, [%rd16+8];
	shl.b32 	%r42, %r41, 1;
	mul.wide.s32 	%rd29, %r42, 4;
	add.s64 	%rd30, %rd1, %rd29;
	ld.global.f32 	%f53, [%rd30];
	add.f32 	%f54, %f50, %f53;
	ld.global.f32 	%f55, [%rd30+4];
	add.f32 	%f56, %f52, %f55;
	ld.global.u32 	%r43, [%rd16+12];
	shl.b32 	%r44, %r43, 1;
	mul.wide.s32 	%rd31, %r44, 4;
	add.s64 	%rd32, %rd1, %rd31;
	ld.global.f32 	%f57, [%rd32];
	add.f32 	%f97, %f54, %f57;
	ld.global.f32 	%f58, [%rd32+4];
	add.f32 	%f98, %f56, %f58;
	add.s32 	%r66, %r66, 8;
	add.s32 	%r65, %r65, 8;
	setp.ne.s32 	%p4, %r66, 0;
	@%p4 bra 	$L__BB53_5;
$L__BB53_6:
	setp.eq.s32 	%p5, %r9, 0;
	@%p5 bra 	$L__BB53_14;
	and.b32  	%r17, %r8, 3;
	setp.lt.u32 	%p6, %r9, 4;
	@%p6 bra 	$L__BB53_9;
	add.s32 	%r45, %r68, %r6;
	mul.wide.s32 	%rd33, %r45, 4;
	add.s64 	%rd34, %rd2, %rd33;
	ld.global.u32 	%r46, [%rd34];
	shl.b32 	%r47, %r46, 1;
	mul.wide.s32 	%rd35, %r47, 4;
	add.s64 	%rd36, %rd1, %rd35;
	ld.global.f32 	%f60, [%rd36];
	add.f32 	%f61, %f97, %f60;
	ld.global.f32 	%f62, [%rd36+4];
	add.f32 	%f63, %f98, %f62;
	ld.global.u32 	%r48, [%rd34+4];
	shl.b32 	%r49, %r48, 1;
	mul.wide.s32 	%rd37, %r49, 4;
	add.s64 	%rd38, %rd1, %rd37;
	ld.global.f32 	%f64, [%rd38];
	add.f32 	%f65, %f61, %f64;
	ld.global.f32 	%f66, [%rd38+4];
	add.f32 	%f67, %f63, %f66;
	ld.global.u32 	%r50, [%rd34+8];
	shl.b32 	%r51, %r50, 1;
	mul.wide.s32 	%rd39, %r51, 4;
	add.s64 	%rd40, %rd1, %rd39;
	ld.global.f32 	%f68, [%rd40];
	add.f32 	%f69, %f65, %f68;
	ld.global.f32 	%f70, [%rd40+4];
	add.f32 	%f71, %f67, %f70;
	ld.global.u32 	%r52, [%rd34+12];
	shl.b32 	%r53, %r52, 1;
	mul.wide.s32 	%rd41, %r53, 4;
	add.s64 	%rd42, %rd1, %rd41;
	ld.global.f32 	%f72, [%rd42];
	add.f32 	%f97, %f69, %f72;
	ld.global.f32 	%f73, [%rd42+4];
	add.f32 	%f98, %f71, %f73;
	add.s32 	%r68, %r68, 4;
$L__BB53_9:
	setp.eq.s32 	%p7, %r17, 0;
	@%p7 bra 	$L__BB53_14;
	setp.eq.s32 	%p8, %r17, 1;
	@%p8 bra 	$L__BB53_12;
	add.s32 	%r54, %r68, %r6;
	mul.wide.s32 	%rd43, %r54, 4;
	add.s64 	%rd44, %rd2, %rd43;
	ld.global.u32 	%r55, [%rd44];
	shl.b32 	%r56, %r55, 1;
	mul.wide.s32 	%rd45, %r56, 4;
	add.s64 	%rd46, %rd1, %rd45;
	ld.global.f32 	%f75, [%rd46];
	add.f32 	%f76, %f97, %f75;
	ld.global.f32 	%f77, [%rd46+4];
	add.f32 	%f78, %f98, %f77;
	ld.global.u32 	%r57, [%rd44+4];
	shl.b32 	%r58, %r57, 1;
	mul.wide.s32 	%rd47, %r58, 4;
	add.s64 	%rd48, %rd1, %rd47;
	ld.global.f32 	%f79, [%rd48];
	add.f32 	%f97, %f76, %f79;
	ld.global.f32 	%f80, [%rd48+4];
	add.f32 	%f98, %f78, %f80;
	add.s32 	%r68, %r68, 2;
$L__BB53_12:
	and.b32  	%r59, %r8, 1;
	setp.eq.b32 	%p9, %r59, 1;
	not.pred 	%p10, %p9;
	@%p10 bra 	$L__BB53_14;
	add.s32 	%r60, %r68, %r6;
	mul.wide.s32 	%rd49, %r60, 4;
	add.s64 	%rd50, %rd2, %rd49;
	ld.global.u32 	%r61, [%rd50];
	shl.b32 	%r62, %r61, 1;
	mul.wide.s32 	%rd51, %r62, 4;
	add.s64 	%rd52, %rd1, %rd51;
	ld.global.f32 	%f81, [%rd52];
	add.f32 	%f97, %f97, %f81;
	ld.global.f32 	%f82, [%rd52+4];
	add.f32 	%f98, %f98, %f82;
$L__BB53_14:
	shl.b32 	%r63, %r5, 1;
	mul.wide.s32 	%rd53, %r63, 4;
	add.s64 	%rd54, %rd6, %rd53;
	st.global.f32 	[%rd54], %f97;
	st.global.f32 	[%rd54+4], %f98;
	add.s32 	%r64, %r64, %r3;
	setp.lt.s32 	%p11, %r64, %r23;
	@%p11 bra 	$L__BB53_2;
$L__BB53_15:
	ret;

}
	// .globl	_Z36gpuKernelForceDecompositionTriplet2DIdEvPT_S1_S1_PiS2_S2_i
.visible .entry _Z36gpuKernelForceDecompositionTriplet2DIdEvPT_S1_S1_PiS2_S2_i(
	.param .u64 .ptr .align 1 _Z36gpuKernelForceDecompositionTriplet2DIdEvPT_S1_S1_PiS2_S2_i_param_0,
	.param .u64 .ptr .align 1 _Z36gpuKernelForceDecompositionTriplet2DIdEvPT_S1_S1_PiS2_S2_i_param_1,
	.param .u64 .ptr .align 1 _Z36gpuKernelForceDecompositionTriplet2DIdEvPT_S1_S1_PiS2_S2_i_param_2,
	.param .u64 .ptr .align 1 _Z36gpuKernelForceDecompositionTriplet2DIdEvPT_S1_S1_PiS2_S2_i_param_3,
	.param .u64 .ptr .align 1 _Z36gpuKernelForceDecompositionTriplet2DIdEvPT_S1_S1_PiS2_S2_i_param_4,
	.param .u64 .ptr .align 1 _Z36gpuKernelForceDecompositionTriplet2DIdEvPT_S1_S1_PiS2_S2_i_param_5,
	.param .u32 _Z36gpuKernelForceDecompositionTriplet2DIdEvPT_S1_S1_PiS2_S2_i_param_6
)
{
	.reg .pred 	%p<3>;
	.reg .b32 	%r<18>;
	.reg .b64 	%rd<28>;
	.reg .b64 	%fd<19>;

	ld.param.u64 	%rd5, [_Z36gpuKernelForceDecompositionTriplet2DIdEvPT_S1_S1_PiS2_S2_i_param_0];
	ld.param.u64 	%rd6, [_Z36gpuKernelForceDecompositionTriplet2DIdEvPT_S1_S1_PiS2_S2_i_param_1];
	ld.param.u64 	%rd7, [_Z36gpuKernelForceDecompositionTriplet2DIdEvPT_S1_S1_PiS2_S2_i_param_2];
	ld.param.u64 	%rd10, [_Z36gpuKernelForceDecompositionTriplet2DIdEvPT_S1_S1_PiS2_S2_i_param_5];
	ld.param.u32 	%r6, [_Z36gpuKernelForceDecompositionTriplet2DIdEvPT_S1_S1_PiS2_S2_i_param_6];
	mov.u32 	%r7, %tid.x;
	mov.u32 	%r8, %ctaid.x;
	mov.u32 	%r1, %ntid.x;
	mad.lo.s32 	%r17, %r8, %r1, %r7;
	setp.ge.s32 	%p1, %r17, %r6;
	@%p1 bra 	$L__BB54_3;
	cvta.to.global.u64 	%rd1, %rd5;
	mov.u32 	%r9, %nctaid.x;
	mul.lo.s32 	%r3, %r1, %r9;
	cvta.to.global.u64 	%rd2, %rd10;
	cvta.to.global.u64 	%rd3, %rd6;
	cvta.to.global.u64 	%rd4, %rd7;
$L__BB54_2:
	ld.param.u64 	%rd27, [_Z36gpuKernelForceDecompositionTriplet2DIdEvPT_S1_S1_PiS2_S2_i_param_4];
	ld.param.u64 	%rd26, [_Z36gpuKernelForceDecompositionTriplet2DIdEvPT_S1_S1_PiS2_S2_i_param_3];
	cvta.to.global.u64 	%rd11, %rd26;
	mul.wide.s32 	%rd12, %r17, 4;
	add.s64 	%rd13, %rd11, %rd12;
	ld.global.u32 	%r10, [%rd13];
	shl.b32 	%r11, %r10, 1;
	cvta.to.global.u64 	%rd14, %rd27;
	add.s64 	%rd15, %rd14, %rd12;
	ld.global.u32 	%r12, [%rd15];
	shl.b32 	%r13, %r12, 1;
	add.s64 	%rd16, %rd2, %rd12;
	ld.global.u32 	%r14, [%rd16];
	shl.b32 	%r15, %r14, 1;
	shl.b32 	%r16, %r17, 1;
	mul.wide.s32 	%rd17, %r11, 8;
	add.s64 	%rd18, %rd1, %rd17;
	mul.wide.s32 	%rd19, %r16, 8;
	add.s64 	%rd20, %rd3, %rd19;
	ld.global.f64 	%fd1, [%rd20];
	add.s64 	%rd21, %rd4, %rd19;
	ld.global.f64 	%fd2, [%rd21];
	add.f64 	%fd3, %fd1, %fd2;
	neg.f64 	%fd4, %fd3;
	atom.global.add.f64 	%fd5, [%rd18], %fd4;
	ld.global.f64 	%fd6, [%rd20+8];
	ld.global.f64 	%fd7, [%rd21+8];
	add.f64 	%fd8, %fd6, %fd7;
	neg.f64 	%fd9, %fd8;
	atom.global.add.f64 	%fd10, [%rd18+8], %fd9;
	mul.wide.s32 	%rd22, %r13, 8;
	add.s64 	%rd23, %rd1, %rd22;
	ld.global.f64 	%fd11, [%rd20];
	atom.global.add.f64 	%fd12, [%rd23], %fd11;
	ld.global.f64 	%fd13, [%rd20+8];
	atom.global.add.f64 	%fd14, [%rd23+8], %fd13;
	mul.wide.s32 	%rd24, %r15, 8;
	add.s64 	%rd25, %rd1, %rd24;
	ld.global.f64 	%fd15, [%rd21];
	atom.global.add.f64 	%fd16, [%rd25], %fd15;
	ld.global.f64 	%fd17, [%rd21+8];
	atom.global.add.f64 	%fd18, [%rd25+8], %fd17;
	add.s32 	%r17, %r17, %r3;
	setp.lt.s32 	%p2, %r17, %r6;
	@%p2 bra 	$L__BB54_2;
$L__BB54_3:
	ret;

}
	// .globl	_Z36gpuKernelForceDecompositionTriplet2DIfEvPT_S1_S1_PiS2_S2_i
.visible .entry _Z36gpuKernelForceDecompositionTriplet2DIfEvPT_S1_S1_PiS2_S2_i(
	.param .u64 .ptr .align 1 _Z36gpuKernelForceDecompositionTriplet2DIfEvPT_S1_S1_PiS2_S2_i_param_0,
	.param .u64 .ptr .align 1 _Z36gpuKernelForceDecompositionTriplet2DIfEvPT_S1_S1_PiS2_S2_i_param_1,
	.param .u64 .ptr .align 1 _Z36gpuKernelForceDecompositionTriplet2DIfEvPT_S1_S1_PiS2_S2_i_param_2,
	.param .u64 .ptr .align 1 _Z36gpuKernelForceDecompositionTriplet2DIfEvPT_S1_S1_PiS2_S2_i_param_3,
	.param .u64 .ptr .align 1 _Z36gpuKernelForceDecompositionTriplet2DIfEvPT_S1_S1_PiS2_S2_i_param_4,
	.param .u64 .ptr .align 1 _Z36gpuKernelForceDecompositionTriplet2DIfEvPT_S1_S1_PiS2_S2_i_param_5,
	.param .u32 _Z36gpuKernelForceDecompositionTriplet2DIfEvPT_S1_S1_PiS2_S2_i_param_6
)
{
	.reg .pred 	%p<3>;
	.reg .b32 	%r<18>;
	.reg .b32 	%f<19>;
	.reg .b64 	%rd<26>;

	ld.param.u64 	%rd7, [_Z36gpuKernelForceDecompositionTriplet2DIfEvPT_S1_S1_PiS2_S2_i_param_0];
	ld.param.u64 	%rd8, [_Z36gpuKernelForceDecompositionTriplet2DIfEvPT_S1_S1_PiS2_S2_i_param_1];
	ld.param.u64 	%rd9, [_Z36gpuKernelForceDecompositionTriplet2DIfEvPT_S1_S1_PiS2_S2_i_param_2];
	ld.param.u64 	%rd10, [_Z36gpuKernelForceDecompositionTriplet2DIfEvPT_S1_S1_PiS2_S2_i_param_3];
	ld.param.u64 	%rd11, [_Z36gpuKernelForceDecompositionTriplet2DIfEvPT_S1_S1_PiS2_S2_i_param_4];
	ld.param.u64 	%rd12, [_Z36gpuKernelForceDecompositionTriplet2DIfEvPT_S1_S1_PiS2_S2_i_param_5];
	ld.param.u32 	%r6, [_Z36gpuKernelForceDecompositionTriplet2DIfEvPT_S1_S1_PiS2_S2_i_param_6];
	mov.u32 	%r7, %tid.x;
	mov.u32 	%r8, %ctaid.x;
	mov.u32 	%r1, %ntid.x;
	mad.lo.s32 	%r17, %r8, %r1, %r7;
	setp.ge.s32 	%p1, %r17, %r6;
	@%p1 bra 	$L__BB55_3;
	cvta.to.global.u64 	%rd1, %rd7;
	mov.u32 	%r9, %nctaid.x;
	mul.lo.s32 	%r3, %r1, %r9;
	cvta.to.global.u64 	%rd2, %rd10;
	cvta.to.global.u64 	%rd3, %rd11;
	cvta.to.global.u64 	%rd4, %rd12;
	cvta.to.global.u64 	%rd5, %rd8;
	cvta.to.global.u64 	%rd6, %rd9;
$L__BB55_2:
	mul.wide.s32 	%rd13, %r17, 4;
	add.s64 	%rd14, %rd2, %rd13;
	ld.global.u32 	%r10, [%rd14];
	shl.b32 	%r11, %r10, 1;
	add.s64 	%rd15, %rd3, %rd13;
	ld.global.u32 	%r12, [%rd15];
	shl.b32 	%r13, %r12, 1;
	add.s64 	%rd16, %rd4, %rd13;
	ld.global.u32 	%r14, [%rd16];
	shl.b32 	%r15, %r14, 1;
	shl.b32 	%r16, %r17, 1;
	mul.wide.s32 	%rd17, %r11, 4;
	add.s64 	%rd18, %rd1, %rd17;
	mul.wide.s32 	%rd19, %r16, 4;
	add.s64 	%rd20, %rd5, %rd19;
	ld.global.f32 	%f1, [%rd20];
	add.s64 	%rd21, %rd6, %rd19;
	ld.global.f32 	%f2, [%rd21];
	add.f32 	%f3, %f1, %f2;
	neg.f32 	%f4, %f3;
	atom.global.add.f32 	%f5, [%rd18], %f4;
	ld.global.f32 	%f6, [%rd20+4];
	ld.global.f32 	%f7, [%rd21+4];
	add.f32 	%f8, %f6, %f7;
	neg.f32 	%f9, %f8;
	atom.global.add.f32 	%f10, [%rd18+4], %f9;
	mul.wide.s32 	%rd22, %r13, 4;
	add.s64 	%rd23, %rd1, %rd22;
	ld.global.f32 	%f11, [%rd20];
	atom.global.add.f32 	%f12, [%rd23], %f11;
	ld.global.f32 	%f13, [%rd20+4];
	atom.global.add.f32 	%f14, [%rd23+4], %f13;
	mul.wide.s32 	%rd24, %r15, 4;
	add.s64 	%rd25, %rd1, %rd24;
	ld.global.f32 	%f15, [%rd21];
	atom.global.add.f32 	%f16, [%rd25], %f15;
	ld.global.f32 	%f17, [%rd21+4];
	atom.global.add.f32 	%f18, [%rd25+4], %f17;
	add.s32 	%r17, %r17, %r3;
	setp.lt.s32 	%p2, %r17, %r6;
	@%p2 bra 	$L__BB55_2;
$L__BB55_3:
	ret;

}
	// .globl	_Z35gpuKernelAtomDecompositionTriplet2DIdEvPT_S1_S1_PiS2_i
.visible .entry _Z35gpuKernelAtomDecompositionTriplet2DIdEvPT_S1_S1_PiS2_i(
	.param .u64 .ptr .align 1 _Z35gpuKernelAtomDecompositionTriplet2DIdEvPT_S1_S1_PiS2_i_param_0,
	.param .u64 .ptr .align 1 _Z35gpuKernelAtomDecompositionTriplet2DIdEvPT_S1_S1_PiS2_i_param_1,
	.param .u64 .ptr .align 1 _Z35gpuKernelAtomDecompositionTriplet2DIdEvPT_S1_S1_PiS2_i_param_2,
	.param .u64 .ptr .align 1 _Z35gpuKernelAtomDecompositionTriplet2DIdEvPT_S1_S1_PiS2_i_param_3,
	.param .u64 .ptr .align 1 _Z35gpuKernelAtomDecompositionTriplet2DIdEvPT_S1_S1_PiS2_i_param_4,
	.param .u32 _Z35gpuKernelAtomDecompositionTriplet2DIdEvPT_S1_S1_PiS2_i_param_5
)
{
	.reg .pred 	%p<12>;
	.reg .b32 	%r<45>;
	.reg .b64 	%rd<28>;
	.reg .b64 	%fd<159>;

	ld.param.u64 	%rd6, [_Z35gpuKernelAtomDecompositionTriplet2DIdEvPT_S1_S1_PiS2_i_param_0];
	ld.param.u64 	%rd9, [_Z35gpuKernelAtomDecompositionTriplet2DIdEvPT_S1_S1_PiS2_i_param_1];
	ld.param.u64 	%rd10, [_Z35gpuKernelAtomDecompositionTriplet2DIdEvPT_S1_S1_PiS2_i_param_2];
	ld.param.u64 	%rd7, [_Z35gpuKernelAtomDecompositionTriplet2DIdEvPT_S1_S1_PiS2_i_param_3];
	ld.param.u64 	%rd8, [_Z35gpuKernelAtomDecompositionTriplet2DIdEvPT_S1_S1_PiS2_i_param_4];
	ld.param.u32 	%r24, [_Z35gpuKernelAtomDecompositionTriplet2DIdEvPT_S1_S1_PiS2_i_param_5];
	cvta.to.global.u64 	%rd1, %rd10;
	cvta.to.global.u64 	%rd2, %rd9;
	mov.u32 	%r25, %tid.x;
	mov.u32 	%r26, %ctaid.x;
	mov.u32 	%r1, %ntid.x;
	mad.lo.s32 	%r39, %r26, %r1, %r25;
	setp.ge.s32 	%p1, %r39, %r24;
	@%p1 bra 	$L__BB56_15;
	mov.u32 	%r27, %nctaid.x;
	mul.lo.s32 	%r3, %r1, %r27;
	cvta.to.global.u64 	%rd3, %rd7;
	cvta.to.global.u64 	%rd4, %rd8;
	cvta.to.global.u64 	%rd5, %rd6;
$L__BB56_2:
	mul.wide.s32 	%rd11, %r39, 4;
	add.s64 	%rd12, %rd3, %rd11;
	ld.global.u32 	%r5, [%rd12];
	add.s64 	%rd13, %rd4, %rd11;
	ld.global.u32 	%r6, [%rd13];
	ld.global.u32 	%r7, [%rd13+4];
	sub.s32 	%r8, %r7, %r6;
	setp.lt.s32 	%p2, %r8, 1;
	mov.f64 	%fd157, 0d0000000000000000;
	mov.f64 	%fd158, %fd157;
	@%p2 bra 	$L__BB56_14;
	sub.s32 	%r29, %r6, %r7;
	setp.gt.u32 	%p3, %r29, -8;
	mov.f64 	%fd158, 0d0000000000000000;
	mov.b32 	%r43, 0;
	mov.f64 	%fd157, %fd158;
	@%p3 bra 	$L__BB56_6;
	and.b32  	%r30, %r8, 2147483640;
	neg.s32 	%r41, %r30;
	shl.b32 	%r40, %r6, 1;
	mov.f64 	%fd158, 0d0000000000000000;
$L__BB56_5:
	.pragma "nounroll";
	and.b32  	%r43, %r8, 2147483640;
	mul.wide.s32 	%rd14, %r40, 8;
	add.s64 	%rd15, %rd2, %rd14;
	ld.global.f64 	%fd29, [%rd15];
	add.s64 	%rd16, %rd1, %rd14;
	ld.global.f64 	%fd30, [%rd16];
	add.f64 	%fd31, %fd29, %fd30;
	sub.f64 	%fd32, %fd157, %fd31;
	ld.global.f64 	%fd33, [%rd15+8];
	ld.global.f64 	%fd34, [%rd16+8];
	add.f64 	%fd35, %fd33, %fd34;
	sub.f64 	%fd36, %fd158, %fd35;
	ld.global.f64 	%fd37, [%rd15+16];
	ld.global.f64 	%fd38, [%rd16+16];
	add.f64 	%fd39, %fd37, %fd38;
	sub.f64 	%fd40, %fd32, %fd39;
	ld.global.f64 	%fd41, [%rd15+24];
	ld.global.f64 	%fd42, [%rd16+24];
	add.f64 	%fd43, %fd41, %fd42;
	sub.f64 	%fd44, %fd36, %fd43;
	ld.global.f64 	%fd45, [%rd15+32];
	ld.global.f64 	%fd46, [%rd16+32];
	add.f64 	%fd47, %fd45, %fd46;
	sub.f64 	%fd48, %fd40, %fd47;
	ld.global.f64 	%fd49, [%rd15+40];
	ld.global.f64 	%fd50, [%rd16+40];
	add.f64 	%fd51, %fd49, %fd50;
	sub.f64 	%fd52, %fd44, %fd51;
	ld.global.f64 	%fd53, [%rd15+48];
	ld.global.f64 	%fd54, [%rd16+48];
	add.f64 	%fd55, %fd53, %fd54;
	sub.f64 	%fd56, %fd48, %fd55;
	ld.global.f64 	%fd57, [%rd15+56];
	ld.global.f64 	%fd58, [%rd16+56];
	add.f64 	%fd59, %fd57, %fd58;
	sub.f64 	%fd60, %fd52, %fd59;
	ld.global.f64 	%fd61, [%rd15+64];
	ld.global.f64 	%fd62, [%rd16+64];
	add.f64 	%fd63, %fd61, %fd62;
	sub.f64 	%fd64, %fd56, %fd63;
	ld.global.f64 	%fd65, [%rd15+72];
	ld.global.f64 	%fd66, [%rd16+72];
	add.f64 	%fd67, %fd65, %fd66;
	sub.f64 	%fd68, %fd60, %fd67;
	ld.global.f64 	%fd69, [%rd15+80];
	ld.global.f64 	%fd70, [%rd16+80];
	add.f64 	%fd71, %fd69, %fd70;
	sub.f64 	%fd72, %fd64, %fd71;
	ld.global.f64 	%fd73, [%rd15+88];
	ld.global.f64 	%fd74, [%rd16+88];
	add.f64 	%fd75, %fd73, %fd74;
	sub.f64 	%fd76, %fd68, %fd75;
	ld.global.f64 	%fd77, [%rd15+96];
	ld.global.f64 	%fd78, [%rd16+96];
	add.f64 	%fd79, %fd77, %fd78;
	sub.f64 	%fd80, %fd72, %fd79;
	ld.global.f64 	%fd81, [%rd15+104];
	ld.global.f64 	%fd82, [%rd16+104];
	add.f64 	%fd83, %fd81, %fd82;
	sub.f64 	%fd84, %fd76, %fd83;
	ld.global.f64 	%fd85, [%rd15+112];
	ld.global.f64 	%fd86, [%rd16+112];
	add.f64 	%fd87, %fd85, %fd86;
	sub.f64 	%fd157, %fd80, %fd87;
	ld.global.f64 	%fd88, [%rd15+120];
	ld.global.f64 	%fd89, [%rd16+120];
	add.f64 	%fd90, %fd88, %fd89;
	sub.f64 	%fd158, %fd84, %fd90;
	add.s32 	%r41, %r41, 8;
	add.s32 	%r40, %r40, 16;
	setp.ne.s32 	%p4, %r41, 0;
	@%p4 bra 	$L__BB56_5;
$L__BB56_6:
	and.b32  	%r17, %r8, 7;
	setp.eq.s32 	%p5, %r17, 0;
	@%p5 bra 	$L__BB56_14;
	and.b32  	%r18, %r8, 3;
	setp.lt.u32 	%p6, %r17, 4;
	@%p6 bra 	$L__BB56_9;
	add.s32 	%r31, %r43, %r6;
	shl.b32 	%r32, %r31, 1;
	mul.wide.s32 	%rd17, %r32, 8;
	add.s64 	%rd18, %rd2, %rd17;
	ld.global.f64 	%fd92, [%rd18];
	add.s64 	%rd19, %rd1, %rd17;
	ld.global.f64 	%fd93, [%rd19];
	add.f64 	%fd94, %fd92, %fd93;
	sub.f64 	%fd95, %fd157, %fd94;
	ld.global.f64 	%fd96, [%rd18+8];
	ld.global.f64 	%fd97, [%rd19+8];
	add.f64 	%fd98, %fd96, %fd97;
	sub.f64 	%fd99, %fd158, %fd98;
	ld.global.f64 	%fd100, [%rd18+16];
	ld.global.f64 	%fd101, [%rd19+16];
	add.f64 	%fd102, %fd100, %fd101;
	sub.f64 	%fd103, %fd95, %fd102;
	ld.global.f64 	%fd104, [%rd18+24];
	ld.global.f64 	%fd105, [%rd19+24];
	add.f64 	%fd106, %fd104, %fd105;
	sub.f64 	%fd107, %fd99, %fd106;
	ld.global.f64 	%fd108, [%rd18+32];
	ld.global.f64 	%fd109, [%rd19+32];
	add.f64 	%fd110, %fd108, %fd109;
	sub.f64 	%fd111, %fd103, %fd110;
	ld.global.f64 	%fd112, [%rd18+40];
	ld.global.f64 	%fd113, [%rd19+40];
	add.f64 	%fd114, %fd112, %fd113;
	sub.f64 	%fd115, %fd107, %fd114;
	ld.global.f64 	%fd116, [%rd18+48];
	ld.global.f64 	%fd117, [%rd19+48];
	add.f64 	%fd118, %fd116, %fd117;
	sub.f64 	%fd157, %fd111, %fd118;
	ld.global.f64 	%fd119, [%rd18+56];
	ld.global.f64 	%fd120, [%rd19+56];
	add.f64 	%fd121, %fd119, %fd120;
	sub.f64 	%fd158, %fd115, %fd121;
	add.s32 	%r43, %r43, 4;
$L__BB56_9:
	setp.eq.s32 	%p7, %r18, 0;
	@%p7 bra 	$L__BB56_14;
	setp.eq.s32 	%p8, %r18, 1;
	@%p8 bra 	$L__BB56_12;
	add.s32 	%r33, %r43, %r6;
	shl.b32 	%r34, %r33, 1;
	mul.wide.s32 	%rd20, %r34, 8;
	add.s64 	%rd21, %rd2, %rd20;
	ld.global.f64 	%fd123, [%rd21];
	add.s64 	%rd22, %rd1, %rd20;
	ld.global.f64 	%fd124, [%rd22];
	add.f64 	%fd125, %fd123, %fd124;
	sub.f64 	%fd126, %fd157, %fd125;
	ld.global.f64 	%fd127, [%rd21+8];
	ld.global.f64 	%fd128, [%rd22+8];
	add.f64 	%fd129, %fd127, %fd128;
	sub.f64 	%fd130, %fd158, %fd129;
	ld.global.f64 	%fd131, [%rd21+16];
	ld.global.f64 	%fd132, [%rd22+16];
	add.f64 	%fd133, %fd131, %fd132;
	sub.f64 	%fd157, %fd126, %fd133;
	ld.global.f64 	%fd134, [%rd21+24];
	ld.global.f64 	%fd135, [%rd22+24];
	add.f64 	%fd136, %fd134, %fd135;
	sub.f64 	%fd158, %fd130, %fd136;
	add.s32 	%r43, %r43, 2;
$L__BB56_12:
	and.b32  	%r35, %r8, 1;
	setp.eq.b32 	%p9, %r35, 1;
	not.pred 	%p10, %p9;
	@%p10 bra 	$L__BB56_14;
	add.s32 	%r36, %r43, %r6;
	shl.b32 	%r37, %r36, 1;
	mul.wide.s32 	%rd23, %r37, 8;
	add.s64 	%rd24, %rd2, %rd23;
	ld.global.f64 	%fd137, [%rd24];
	add.s64 	%rd25, %rd1, %rd23;
	ld.global.f64 	%fd138, [%rd25];
	add.f64 	%fd139, %fd137, %fd138;
	sub.f64 	%fd157, %fd157, %fd139;
	ld.global.f64 	%fd140, [%rd24+8];
	ld.global.f64 	%fd141, [%rd25+8];
	add.f64 	%fd142, %fd140, %fd141;
	sub.f64 	%fd158, %fd158, %fd142;
$L__BB56_14:
	shl.b32 	%r38, %r5, 1;
	mul.wide.s32 	%rd26, %r38, 8;
	add.s64 	%rd27, %rd5, %rd26;
	st.global.f64 	[%rd27], %fd157;
	st.global.f64 	[%rd27+8], %fd158;
	add.s32 	%r39, %r39, %r3;
	setp.lt.s32 	%p11, %r39, %r24;
	@%p11 bra 	$L__BB56_2;
$L__BB56_15:
	ret;

}
	// .globl	_Z35gpuKernelAtomDecompositionTriplet2DIfEvPT_S1_S1_PiS2_i
.visible .entry _Z35gpuKernelAtomDecompositionTriplet2DIfEvPT_S1_S1_PiS2_i(
	.param .u64 .ptr .align 1 _Z35gpuKernelAtomDecompositionTriplet2DIfEvPT_S1_S1_PiS2_i_param_0,
	.param .u64 .ptr .align 1 _Z35gpuKernelAtomDecompositionTriplet2DIfEvPT_S1_S1_PiS2_i_param_1,
	.param .u64 .ptr .align 1 _Z35gpuKernelAtomDecompositionTriplet2DIfEvPT_S1_S1_PiS2_i_param_2,
	.param .u64 .ptr .align 1 _Z35gpuKernelAtomDecompositionTriplet2DIfEvPT_S1_S1_PiS2_i_param_3,
	.param .u64 .ptr .align 1 _Z35gpuKernelAtomDecompositionTriplet2DIfEvPT_S1_S1_PiS2_i_param_4,
	.param .u32 _Z35gpuKernelAtomDecompositionTriplet2DIfEvPT_S1_S1_PiS2_i_param_5
)
{
	.reg .pred 	%p<12>;
	.reg .b32 	%r<44>;
	.reg .b32 	%f<159>;
	.reg .b64 	%rd<28>;

	ld.param.u64 	%rd6, [_Z35gpuKernelAtomDecompositionTriplet2DIfEvPT_S1_S1_PiS2_i_param_0];
	ld.param.u64 	%rd9, [_Z35gpuKernelAtomDecompositionTriplet2DIfEvPT_S1_S1_PiS2_i_param_1];
	ld.param.u64 	%rd10, [_Z35gpuKernelAtomDecompositionTriplet2DIfEvPT_S1_S1_PiS2_i_param_2];
	ld.param.u64 	%rd7, [_Z35gpuKernelAtomDecompositionTriplet2DIfEvPT_S1_S1_PiS2_i_param_3];
	ld.param.u64 	%rd8, [_Z35gpuKernelAtomDecompositionTriplet2DIfEvPT_S1_S1_PiS2_i_param_4];
	ld.param.u32 	%r24, [_Z35gpuKernelAtomDecompositionTriplet2DIfEvPT_S1_S1_PiS2_i_param_5];
	cvta.to.global.u64 	%rd1, %rd10;
	cvta.to.global.u64 	%rd2, %rd9;
	mov.u32 	%r25, %tid.x;
	mov.u32 	%r26, %ctaid.x;
	mov.u32 	%r1, %ntid.x;
	mad.lo.s32 	%r38, %r26, %r1, %r25;
	setp.ge.s32 	%p1, %r38, %r24;
	@%p1 bra 	$L__BB57_15;
	mov.u32 	%r27, %nctaid.x;
	mul.lo.s32 	%r3, %r1, %r27;
	cvta.to.global.u64 	%rd3, %rd7;
	cvta.to.global.u64 	%rd4, %rd8;
	cvta.to.global.u64 	%rd5, %rd6;
$L__BB57_2:
	mul.wide.s32 	%rd11, %r38, 4;
	add.s64 	%rd12, %rd3, %rd11;
	ld.global.u32 	%r5, [%rd12];
	add.s64 	%rd13, %rd4, %rd11;
	ld.global.u32 	%r6, [%rd13];
	ld.global.u32 	%r7, [%rd13+4];
	sub.s32 	%r8, %r7, %r6;
	setp.lt.s32 	%p2, %r8, 1;
	mov.f32 	%f157, 0f00000000;
	mov.f32 	%f158, %f157;
	@%p2 bra 	$L__BB57_14;
	and.b32  	%r9, %r8, 7;
	sub.s32 	%r29, %r6, %r7;
	setp.gt.u32 	%p3, %r29, -8;
	mov.f32 	%f158, 0f00000000;
	mov.b32 	%r42, 0;
	mov.f32 	%f157, %f158;
	@%p3 bra 	$L__BB57_6;
	and.b32  	%r42, %r8, 2147483640;
	neg.s32 	%r40, %r42;
	shl.b32 	%r39, %r6, 1;
	mov.f32 	%f158, 0f00000000;
$L__BB57_5:
	.pragma "nounroll";
	mul.wide.s32 	%rd14, %r39, 4;
	add.s64 	%rd15, %rd2, %rd14;
	ld.global.f32 	%f29, [%rd15];
	add.s64 	%rd16, %rd1, %rd14;
	ld.global.f32 	%f30, [%rd16];
	add.f32 	%f31, %f29, %f30;
	sub.f32 	%f32, %f157, %f31;
	ld.global.f32 	%f33, [%rd15+4];
	ld.global.f32 	%f34, [%rd16+4];
	add.f32 	%f35, %f33, %f34;
	sub.f32 	%f36, %f158, %f35;
	ld.global.f32 	%f37, [%rd15+8];
	ld.global.f32 	%f38, [%rd16+8];
	add.f32 	%f39, %f37, %f38;
	sub.f32 	%f40, %f32, %f39;
	ld.global.f32 	%f41, [%rd15+12];
	ld.global.f32 	%f42, [%rd16+12];
	add.f32 	%f43, %f41, %f42;
	sub.f32 	%f44, %f36, %f43;
	ld.global.f32 	%f45, [%rd15+16];
	ld.global.f32 	%f46, [%rd16+16];
	add.f32 	%f47, %f45, %f46;
	sub.f32 	%f48, %f40, %f47;
	ld.global.f32 	%f49, [%rd15+20];
	ld.global.f32 	%f50, [%rd16+20];
	add.f32 	%f51, %f49, %f50;
	sub.f32 	%f52, %f44, %f51;
	ld.global.f32 	%f53, [%rd15+24];
	ld.global.f32 	%f54, [%rd16+24];
	add.f32 	%f55, %f53, %f54;
	sub.f32 	%f56, %f48, %f55;
	ld.global.f32 	%f57, [%rd15+28];
	ld.global.f32 	%f58, [%rd16+28];
	add.f32 	%f59, %f57, %f58;
	sub.f32 	%f60, %f52, %f59;
	ld.global.f32 	%f61, [%rd15+32];
	ld.global.f32 	%f62, [%rd16+32];
	add.f32 	%f63, %f61, %f62;
	sub.f32 	%f64, %f56, %f63;
	ld.global.f32 	%f65, [%rd15+36];
	ld.global.f32 	%f66, [%rd16+36];
	add.f32 	%f67, %f65, %f66;
	sub.f32 	%f68, %f60, %f67;
	ld.global.f32 	%f69, [%rd15+40];
	ld.global.f32 	%f70, [%rd16+40];
	add.f32 	%f71, %f69, %f70;
	sub.f32 	%f72, %f64, %f71;
	ld.global.f32 	%f73, [%rd15+44];
	ld.global.f32 	%f74, [%rd16+44];
	add.f32 	%f75, %f73, %f74;
	sub.f32 	%f76, %f68, %f75;
	ld.global.f32 	%f77, [%rd15+48];
	ld.global.f32 	%f78, [%rd16+48];
	add.f32 	%f79, %f77, %f78;
	sub.f32 	%f80, %f72, %f79;
	ld.global.f32 	%f81, [%rd15+52];
	ld.global.f32 	%f82, [%rd16+52];
	add.f32 	%f83, %f81, %f82;
	sub.f32 	%f84, %f76, %f83;
	ld.global.f32 	%f85, [%rd15+56];
	ld.global.f32 	%f86, [%rd16+56];
	add.f32 	%f87, %f85, %f86;
	sub.f32 	%f157, %f80, %f87;
	ld.global.f32 	%f88, [%rd15+60];
	ld.global.f32 	%f89, [%rd16+60];
	add.f32 	%f90, %f88, %f89;
	sub.f32 	%f158, %f84, %f90;
	add.s32 	%r40, %r40, 8;
	add.s32 	%r39, %r39, 16;
	setp.ne.s32 	%p4, %r40, 0;
	@%p4 bra 	$L__BB57_5;
$L__BB57_6:
	setp.eq.s32 	%p5, %r9, 0;
	@%p5 bra 	$L__BB57_14;
	and.b32  	%r18, %r8, 3;
	setp.lt.u32 	%p6, %r9, 4;
	@%p6 bra 	$L__BB57_9;
	add.s32 	%r30, %r42, %r6;
	shl.b32 	%r31, %r30, 1;
	mul.wide.s32 	%rd17, %r31, 4;
	add.s64 	%rd18, %rd2, %rd17;
	ld.global.f32 	%f92, [%rd18];
	add.s64 	%rd19, %rd1, %rd17;
	ld.global.f32 	%f93, [%rd19];
	add.f32 	%f94, %f92, %f93;
	sub.f32 	%f95, %f157, %f94;
	ld.global.f32 	%f96, [%rd18+4];
	ld.global.f32 	%f97, [%rd19+4];
	add.f32 	%f98, %f96, %f97;
	sub.f32 	%f99, %f158, %f98;
	ld.global.f32 	%f100, [%rd18+8];
	ld.global.f32 	%f101, [%rd19+8];
	add.f32 	%f102, %f100, %f101;
	sub.f32 	%f103, %f95, %f102;
	ld.global.f32 	%f104, [%rd18+12];
	ld.global.f32 	%f105, [%rd19+12];
	add.f32 	%f106, %f104, %f105;
	sub.f32 	%f107, %f99, %f106;
	ld.global.f32 	%f108, [%rd18+16];
	ld.global.f32 	%f109, [%rd19+16];
	add.f32 	%f110, %f108, %f109;
	sub.f32 	%f111, %f103, %f110;
	ld.global.f32 	%f112, [%rd18+20];
	ld.global.f32 	%f113, [%rd19+20];
	add.f32 	%f114, %f112, %f113;
	sub.f32 	%f115, %f107, %f114;
	ld.global.f32 	%f116, [%rd18+24];
	ld.global.f32 	%f117, [%rd19+24];
	add.f32 	%f118, %f116, %f117;
	sub.f32 	%f157, %f111, %f118;
	ld.global.f32 	%f119, [%rd18+28];
	ld.global.f32 	%f120, [%rd19+28];
	add.f32 	%f121, %f119, %f120;
	sub.f32 	%f158, %f115, %f121;
	add.s32 	%r42, %r42, 4;
$L__BB57_9:
	setp.eq.s32 	%p7, %r18, 0;
	@%p7 bra 	$L__BB57_14;
	setp.eq.s32 	%p8, %r18, 1;
	@%p8 bra 	$L__BB57_12;
	add.s32 	%r32, %r42, %r6;
	shl.b32 	%r33, %r32, 1;
	mul.wide.s32 	%rd20, %r33, 4;
	add.s64 	%rd21, %rd2, %rd20;
	ld.global.f32 	%f123, [%rd21];
	add.s64 	%rd22, %rd1, %rd20;
	ld.global.f32 	%f124, [%rd22];
	add.f32 	%f125, %f123, %f124;
	sub.f32 	%f126, %f157, %f125;
	ld.global.f32 	%f127, [%rd21+4];
	ld.global.f32 	%f128, [%rd22+4];
	add.f32 	%f129, %f127, %f128;
	sub.f32 	%f130, %f158, %f129;
	ld.global.f32 	%f131, [%rd21+8];
	ld.global.f32 	%f132, [%rd22+8];
	add.f32 	%f133, %f131, %f132;
	sub.f32 	%f157, %f126, %f133;
	ld.global.f32 	%f134, [%rd21+12];
	ld.global.f32 	%f135, [%rd22+12];
	add.f32 	%f136, %f134, %f135;
	sub.f32 	%f158, %f130, %f136;
	add.s32 	%r42, %r42, 2;
$L__BB57_12:
	and.b32  	%r34, %r8, 1;
	setp.eq.b32 	%p9, %r34, 1;
	not.pred 	%p10, %p9;
	@%p10 bra 	$L__BB57_14;
	add.s32 	%r35, %r42, %r6;
	shl.b32 	%r36, %r35, 1;
	mul.wide.s32 	%rd23, %r36, 4;
	add.s64 	%rd24, %rd2, %rd23;
	ld.global.f32 	%f137, [%rd24];
	add.s64 	%rd25, %rd1, %rd23;
	ld.global.f32 	%f138, [%rd25];
	add.f32 	%f139, %f137, %f138;
	sub.f32 	%f157, %f157, %f139;
	ld.global.f32 	%f140, [%rd24+4];
	ld.global.f32 	%f141, [%rd25+4];
	add.f32 	%f142, %f140, %f141;
	sub.f32 	%f158, %f158, %f142;
$L__BB57_14:
	shl.b32 	%r37, %r5, 1;
	mul.wide.s32 	%rd26, %r37, 4;
	add.s64 	%rd27, %rd5, %rd26;
	st.global.f32 	[%rd27], %f157;
	st.global.f32 	[%rd27+4], %f158;
	add.s32 	%r38, %r38, %r3;
	setp.lt.s32 	%p11, %r38, %r24;
	@%p11 bra 	$L__BB57_2;
$L__BB57_15:
	ret;

}
	// .globl	_Z39gpuKernelForceDecompositionQuadruplet2DIdEvPT_S1_S1_S1_PiS2_S2_S2_i
.visible .entry _Z39gpuKernelForceDecompositionQuadruplet2DIdEvPT_S1_S1_S1_PiS2_S2_S2_i(
	.param .u64 .ptr .align 1 _Z39gpuKernelForceDecompositionQuadruplet2DIdEvPT_S1_S1_S1_PiS2_S2_S2_i_param_0,
	.param .u64 .ptr .align 1 _Z39gpuKernelForceDecompositionQuadruplet2DIdEvPT_S1_S1_S1_PiS2_S2_S2_i_param_1,
	.param .u64 .ptr .align 1 _Z39gpuKernelForceDecompositionQuadruplet2DIdEvPT_S1_S1_S1_PiS2_S2_S2_i_param_2,
	.param .u64 .ptr .align 1 _Z39gpuKernelForceDecompositionQuadruplet2DIdEvPT_S1_S1_S1_PiS2_S2_S2_i_param_3,
	.param .u64 .ptr .align 1 _Z39gpuKernelForceDecompositionQuadruplet2DIdEvPT_S1_S1_S1_PiS2_S2_S2_i_param_4,
	.param .u64 .ptr .align 1 _Z39gpuKernelForceDecompositionQuadruplet2DIdEvPT_S1_S1_S1_PiS2_S2_S2_i_param_5,
	.param .u64 .ptr .align 1 _Z39gpuKernelForceDecompositionQuadruplet2DIdEvPT_S1_S1_S1_PiS2_S2_S2_i_param_6,
	.param .u64 .ptr .align 1 _Z39gpuKernelForceDecompositionQuadruplet2DIdEvPT_S1_S1_S1_PiS2_S2_S2_i_param_7,
	.param .u32 _Z39gpuKernelForceDecompositionQuadruplet2DIdEvPT_S1_S1_S1_PiS2_S2_S2_i_param_8
)
{
	.reg .pred 	%p<3>;
	.reg .b32 	%r<18>;
	.reg .b64 	%rd<36>;
	.reg .b64 	%fd<27>;

	ld.param.u64 	%rd7, [_Z39gpuKernelForceDecompositionQuadruplet2DIdEvPT_S1_S1_S1_PiS2_S2_S2_i_param_0];
	ld.param.u64 	%rd8, [_Z39gpuKernelForceDecompositionQuadruplet2DIdEvPT_S1_S1_S1_PiS2_S2_S2_i_param_1];
	ld.param.u64 	%rd9, [_Z39gpuKernelForceDecompositionQuadruplet2DIdEvPT_S1_S1_S1_PiS2_S2_S2_i_param_2];
	ld.param.u64 	%rd10, [_Z39gpuKernelForceDecompositionQuadruplet2DIdEvPT_S1_S1_S1_PiS2_S2_S2_i_param_3];
	ld.param.u64 	%rd13, [_Z39gpuKernelForceDecompositionQuadruplet2DIdEvPT_S1_S1_S1_PiS2_S2_S2_i_param_6];
	ld.param.u64 	%rd14, [_Z39gpuKernelForceDecompositionQuadruplet2DIdEvPT_S1_S1_S1_PiS2_S2_S2_i_param_7];
	ld.param.u32 	%r4, [_Z39gpuKernelForceDecompositionQuadruplet2DIdEvPT_S1_S1_S1_PiS2_S2_S2_i_param_8];
	setp.lt.s32 	%p1, %r4, 1;
	@%p1 bra 	$L__BB58_3;
	cvta.to.global.u64 	%rd1, %rd7;
	mov.u32 	%r6, %ntid.x;
	mov.u32 	%r7, %nctaid.x;
	mad.lo.s32 	%r1, %r6, %r7, 1;
	cvta.to.global.u64 	%rd2, %rd13;
	cvta.to.global.u64 	%rd3, %rd14;
	cvta.to.global.u64 	%rd4, %rd8;
	cvta.to.global.u64 	%rd5, %rd9;
	cvta.to.global.u64 	%rd6, %rd10;
	mov.b32 	%r17, 0;
$L__BB58_2:
	ld.param.u64 	%rd35, [_Z39gpuKernelForceDecompositionQuadruplet2DIdEvPT_S1_S1_S1_PiS2_S2_S2_i_param_5];
	ld.param.u64 	%rd34, [_Z39gpuKernelForceDecompositionQuadruplet2DIdEvPT_S1_S1_S1_PiS2_S2_S2_i_param_4];
	cvta.to.global.u64 	%rd15, %rd34;
	mul.wide.s32 	%rd16, %r17, 4;
	add.s64 	%rd17, %rd15, %rd16;
	ld.global.u32 	%r8, [%rd17];
	shl.b32 	%r9, %r8, 1;
	cvta.to.global.u64 	%rd18, %rd35;
	add.s64 	%rd19, %rd18, %rd16;
	ld.global.u32 	%r10, [%rd19];
	shl.b32 	%r11, %r10, 1;
	add.s64 	%rd20, %rd2, %rd16;
	ld.global.u32 	%r12, [%rd20];
	shl.b32 	%r13, %r12, 1;
	add.s64 	%rd21, %rd3, %rd16;
	ld.global.u32 	%r14, [%rd21];
	shl.b32 	%r15, %r14, 1;
	shl.b32 	%r16, %r17, 1;
	mul.wide.s32 	%rd22, %r9, 8;
	add.s64 	%rd23, %rd1, %rd22;
	mul.wide.s32 	%rd24, %r16, 8;
	add.s64 	%rd25, %rd4, %rd24;
	ld.global.f64 	%fd1, [%rd25];
	add.s64 	%rd26, %rd5, %rd24;
	ld.global.f64 	%fd2, [%rd26];
	add.f64 	%fd3, %fd1, %fd2;
	add.s64 	%rd27, %rd6, %rd24;
	ld.global.f64 	%fd4, [%rd27];
	add.f64 	%fd5, %fd3, %fd4;
	neg.f64 	%fd6, %fd5;
	atom.global.add.f64 	%fd7, [%rd23], %fd6;
	ld.global.f64 	%fd8, [%rd25+8];
	ld.global.f64 	%fd9, [%rd26+8];
	add.f64 	%fd10, %fd8, %fd9;
	ld.global.f64 	%fd11, [%rd27+8];
	add.f64 	%fd12, %fd10, %fd11;
	neg.f64 	%fd13, %fd12;
	atom.global.add.f64 	%fd14, [%rd23+8], %fd13;
	mul.wide.s32 	%rd28, %r11, 8;
	add.s64 	%rd29, %rd1, %rd28;
	ld.global.f64 	%fd15, [%rd25];
	atom.global.add.f64 	%fd16, [%rd29], %fd15;
	ld.global.f64 	%fd17, [%rd25+8];
	atom.global.add.f64 	%fd18, [%rd29+8], %fd17;
	mul.wide.s32 	%rd30, %r13, 8;
	add.s64 	%rd31, %rd1, %rd30;
	ld.global.f64 	%fd19, [%rd26];
	atom.global.add.f64 	%fd20, [%rd31], %fd19;
	ld.global.f64 	%fd21, [%rd26+8];
	atom.global.add.f64 	%fd22, [%rd31+8], %fd21;
	mul.wide.s32 	%rd32, %r15, 8;
	add.s64 	%rd33, %rd1, %rd32;
	ld.global.f64 	%fd23, [%rd27];
	atom.global.add.f64 	%fd24, [%rd33], %fd23;
	ld.global.f64 	%fd25, [%rd27+8];
	atom.global.add.f64 	%fd26, [%rd33+8], %fd25;
	add.s32 	%r17, %r1, %r17;
	setp.lt.s32 	%p2, %r17, %r4;
	@%p2 bra 	$L__BB58_2;
$L__BB58_3:
	ret;

}
	// .globl	_Z39gpuKernelForceDecompositionQuadruplet2DIfEvPT_S1_S1_S1_PiS2_S2_S2_i
.visible .entry _Z39gpuKernelForceDecompositionQuadruplet2DIfEvPT_S1_S1_S1_PiS2_S2_S2_i(
	.param .u64 .ptr .align 1 _Z39gpuKernelForceDecompositionQuadruplet2DIfEvPT_S1_S1_S1_PiS2_S2_S2_i_param_0,
	.param .u64 .ptr .align 1 _Z39gpuKernelForceDecompositionQuadruplet2DIfEvPT_S1_S1_S1_PiS2_S2_S2_i_param_1,
	.param .u64 .ptr .align 1 _Z39gpuKernelForceDecompositionQuadruplet2DIfEvPT_S1_S1_S1_PiS2_S2_S2_i_param_2,
	.param .u64 .ptr .align 1 _Z39gpuKernelForceDecompositionQuadruplet2DIfEvPT_S1_S1_S1_PiS2_S2_S2_i_param_3,
	.param .u64 .ptr .align 1 _Z39gpuKernelForceDecompositionQuadruplet2DIfEvPT_S1_S1_S1_PiS2_S2_S2_i_param_4,
	.param .u64 .ptr .align 1 _Z39gpuKernelForceDecompositionQuadruplet2DIfEvPT_S1_S1_S1_PiS2_S2_S2_i_param_5,
	.param .u64 .ptr .align 1 _Z39gpuKernelForceDecompositionQuadruplet2DIfEvPT_S1_S1_S1_PiS2_S2_S2_i_param_6,
	.param .u64 .ptr .align 1 _Z39gpuKernelForceDecompositionQuadruplet2DIfEvPT_S1_S1_S1_PiS2_S2_S2_i_param_7,
	.param .u32 _Z39gpuKernelForceDecompositionQuadruplet2DIfEvPT_S1_S1_S1_PiS2_S2_S2_i_param_8
)
{
	.reg .pred 	%p<3>;
	.reg .b32 	%r<18>;
	.reg .b32 	%f<27>;
	.reg .b64 	%rd<42>;

	ld.param.u32 	%r4, [_Z39gpuKernelForceDecompositionQuadruplet2DIfEvPT_S1_S1_S1_PiS2_S2_S2_i_param_8];
	setp.lt.s32 	%p1, %r4, 1;
	@%p1 bra 	$L__BB59_3;
	ld.param.u64 	%rd39, [_Z39gpuKernelForceDecompositionQuadruplet2DIfEvPT_S1_S1_S1_PiS2_S2_S2_i_param_5];
	ld.param.u64 	%rd38, [_Z39gpuKernelForceDecompositionQuadruplet2DIfEvPT_S1_S1_S1_PiS2_S2_S2_i_param_4];
	ld.param.u64 	%rd37, [_Z39gpuKernelForceDecompositionQuadruplet2DIfEvPT_S1_S1_S1_PiS2_S2_S2_i_param_3];
	ld.param.u64 	%rd36, [_Z39gpuKernelForceDecompositionQuadruplet2DIfEvPT_S1_S1_S1_PiS2_S2_S2_i_param_2];
	mov.u32 	%r6, %ntid.x;
	mov.u32 	%r7, %nctaid.x;
	mad.lo.s32 	%r1, %r6, %r7, 1;
	cvta.to.global.u64 	%rd1, %rd38;
	cvta.to.global.u64 	%rd2, %rd39;
	cvta.to.global.u64 	%rd3, %rd36;
	cvta.to.global.u64 	%rd4, %rd37;
	mov.b32 	%r17, 0;
$L__BB59_2:
	ld.param.u64 	%rd41, [_Z39gpuKernelForceDecompositionQuadruplet2DIfEvPT_S1_S1_S1_PiS2_S2_S2_i_param_7];
	ld.param.u64 	%rd40, [_Z39gpuKernelForceDecompositionQuadruplet2DIfEvPT_S1_S1_S1_PiS2_S2_S2_i_param_6];
	ld.param.u64 	%rd35, [_Z39gpuKernelForceDecompositionQuadruplet2DIfEvPT_S1_S1_S1_PiS2_S2_S2_i_param_1];
	ld.param.u64 	%rd34, [_Z39gpuKernelForceDecompositionQuadruplet2DIfEvPT_S1_S1_S1_PiS2_S2_S2_i_param_0];
	mul.wide.s32 	%rd13, %r17, 4;
	add.s64 	%rd14, %rd1, %rd13;
	ld.global.u32 	%r8, [%rd14];
	shl.b32 	%r9, %r8, 1;
	add.s64 	%rd15, %rd2, %rd13;
	ld.global.u32 	%r10, [%rd15];
	shl.b32 	%r11, %r10, 1;
	cvta.to.global.u64 	%rd16, %rd40;
	add.s64 	%rd17, %rd16, %rd13;
	ld.global.u32 	%r12, [%rd17];
	shl.b32 	%r13, %r12, 1;
	cvta.to.global.u64 	%rd18, %rd41;
	add.s64 	%rd19, %rd18, %rd13;
	ld.global.u32 	%r14, [%rd19];
	shl.b32 	%r15, %r14, 1;
	shl.b32 	%r16, %r17, 1;
	cvta.to.global.u64 	%rd20, %rd34;
	mul.wide.s32 	%rd21, %r9, 4;
	add.s64 	%rd22, %rd20, %rd21;
	cvta.to.global.u64 	%rd23, %rd35;
	mul.wide.s32 	%rd24, %r16, 4;
	add.s64 	%rd25, %rd23, %rd24;
	ld.global.f32 	%f1, [%rd25];
	add.s64 	%rd26, %rd3, %rd24;
	ld.global.f32 	%f2, [%rd26];
	add.f32 	%f3, %f1, %f2;
	add.s64 	%rd27, %rd4, %rd24;
	ld.global.f32 	%f4, [%rd27];
	add.f32 	%f5, %f3, %f4;
	neg.f32 	%f6, %f5;
	atom.global.add.f32 	%f7, [%rd22], %f6;
	ld.global.f32 	%f8, [%rd25+4];
	ld.global.f32 	%f9, [%rd26+4];
	add.f32 	%f10, %f8, %f9;
	ld.global.f32 	%f11, [%rd27+4];
	add.f32 	%f12, %f10, %f11;
	neg.f32 	%f13, %f12;
	atom.global.add.f32 	%f14, [%rd22+4], %f13;
	mul.wide.s32 	%rd28, %r11, 4;
	add.s64 	%rd29, %rd20, %rd28;
	ld.global.f32 	%f15, [%rd25];
	atom.global.add.f32 	%f16, [%rd29], %f15;
	ld.global.f32 	%f17, [%rd25+4];
	atom.global.add.f32 	%f18, [%rd29+4], %f17;
	mul.wide.s32 	%rd30, %r13, 4;
	add.s64 	%rd31, %rd20, %rd30;
	ld.global.f32 	%f19, [%rd26];
	atom.global.add.f32 	%f20, [%rd31], %f19;
	ld.global.f32 	%f21, [%rd26+4];
	atom.global.add.f32 	%f22, [%rd31+4], %f21;
	mul.wide.s32 	%rd32, %r15, 4;
	add.s64 	%rd33, %rd20, %rd32;
	ld.global.f32 	%f23, [%rd27];
	atom.global.add.f32 	%f24, [%rd33], %f23;
	ld.global.f32 	%f25, [%rd27+4];
	atom.global.add.f32 	%f26, [%rd33+4], %f25;
	add.s32 	%r17, %r1, %r17;
	setp.lt.s32 	%p2, %r17, %r4;
	@%p2 bra 	$L__BB59_2;
$L__BB59_3:
	ret;

}
	// .globl	_Z38gpuKernelAtomDecompositionQuadruplet2DIdEvPT_S1_S1_S1_PiS2_i
.visible .entry _Z38gpuKernelAtomDecompositionQuadruplet2DIdEvPT_S1_S1_S1_PiS2_i(
	.param .u64 .ptr .align 1 _Z38gpuKernelAtomDecompositionQuadruplet2DIdEvPT_S1_S1_S1_PiS2_i_param_0,
	.param .u64 .ptr .align 1 _Z38gpuKernelAtomDecompositionQuadruplet2DIdEvPT_S1_S1_S1_PiS2_i_param_1,
	.param .u64 .ptr .align 1 _Z38gpuKernelAtomDecompositionQuadruplet2DIdEvPT_S1_S1_S1_PiS2_i_param_2,
	.param .u64 .ptr .align 1 _Z38gpuKernelAtomDecompositionQuadruplet2DIdEvPT_S1_S1_S1_PiS2_i_param_3,
	.param .u64 .ptr .align 1 _Z38gpuKernelAtomDecompositionQuadruplet2DIdEvPT_S1_S1_S1_PiS2_i_param_4,
	.param .u64 .ptr .align 1 _Z38gpuKernelAtomDecompositionQuadruplet2DIdEvPT_S1_S1_S1_PiS2_i_param_5,
	.param .u32 _Z38gpuKernelAtomDecompositionQuadruplet2DIdEvPT_S1_S1_S1_PiS2_i_param_6
)
{
	.reg .pred 	%p<12>;
	.reg .b32 	%r<45>;
	.reg .b64 	%rd<36>;
	.reg .b64 	%fd<219>;

	ld.param.u64 	%rd8, [_Z38gpuKernelAtomDecompositionQuadruplet2DIdEvPT_S1_S1_S1_PiS2_i_param_1];
	ld.param.u64 	%rd9, [_Z38gpuKernelAtomDecompositionQuadruplet2DIdEvPT_S1_S1_S1_PiS2_i_param_2];
	ld.param.u64 	%rd10, [_Z38gpuKernelAtomDecompositionQuadruplet2DIdEvPT_S1_S1_S1_PiS2_i_param_3];
	ld.param.u64 	%rd6, [_Z38gpuKernelAtomDecompositionQuadruplet2DIdEvPT_S1_S1_S1_PiS2_i_param_4];
	ld.param.u32 	%r24, [_Z38gpuKernelAtomDecompositionQuadruplet2DIdEvPT_S1_S1_S1_PiS2_i_param_6];
	cvta.to.global.u64 	%rd1, %rd10;
	cvta.to.global.u64 	%rd2, %rd9;
	cvta.to.global.u64 	%rd3, %rd8;
	mov.u32 	%r25, %tid.x;
	mov.u32 	%r26, %ctaid.x;
	mov.u32 	%r1, %ntid.x;
	mad.lo.s32 	%r39, %r26, %r1, %r25;
	setp.ge.s32 	%p1, %r39, %r24;
	@%p1 bra 	$L__BB60_15;
	mov.u32 	%r27, %nctaid.x;
	mul.lo.s32 	%r3, %r1, %r27;
	cvta.to.global.u64 	%rd4, %rd6;
$L__BB60_2:
	ld.param.u64 	%rd35, [_Z38gpuKernelAtomDecompositionQuadruplet2DIdEvPT_S1_S1_S1_PiS2_i_param_5];
	mul.wide.s32 	%rd11, %r39, 4;
	add.s64 	%rd12, %rd4, %rd11;
	ld.global.u32 	%r5, [%rd12];
	cvta.to.global.u64 	%rd13, %rd35;
	add.s64 	%rd14, %rd13, %rd11;
	ld.global.u32 	%r6, [%rd14];
	ld.global.u32 	%r7, [%rd14+4];
	sub.s32 	%r8, %r7, %r6;
	setp.lt.s32 	%p2, %r8, 1;
	mov.f64 	%fd217, 0d0000000000000000;
	mov.f64 	%fd218, %fd217;
	@%p2 bra 	$L__BB60_14;
	sub.s32 	%r29, %r6, %r7;
	setp.gt.u32 	%p3, %r29, -8;
	mov.f64 	%fd218, 0d0000000000000000;
	mov.b32 	%r43, 0;
	mov.f64 	%fd217, %fd218;
	@%p3 bra 	$L__BB60_6;
	and.b32  	%r30, %r8, 2147483640;
	neg.s32 	%r41, %r30;
	shl.b32 	%r40, %r6, 1;
	mov.f64 	%fd218, 0d0000000000000000;
$L__BB60_5:
	.pragma "nounroll";
	and.b32  	%r43, %r8, 2147483640;
	mul.wide.s32 	%rd15, %r40, 8;
	add.s64 	%rd16, %rd3, %rd15;
	ld.global.f64 	%fd29, [%rd16];
	add.s64 	%rd17, %rd2, %rd15;
	ld.global.f64 	%fd30, [%rd17];
	add.f64 	%fd31, %fd29, %fd30;
	add.s64 	%rd18, %rd1, %rd15;
	ld.global.f64 	%fd32, [%rd18];
	add.f64 	%fd33, %fd31, %fd32;
	sub.f64 	%fd34, %fd217, %fd33;
	ld.global.f64 	%fd35, [%rd16+8];
	ld.global.f64 	%fd36, [%rd17+8];
	add.f64 	%fd37, %fd35, %fd36;
	ld.global.f64 	%fd38, [%rd18+8];
	add.f64 	%fd39, %fd37, %fd38;
	sub.f64 	%fd40, %fd218, %fd39;
	ld.global.f64 	%fd41, [%rd16+16];
	ld.global.f64 	%fd42, [%rd17+16];
	add.f64 	%fd43, %fd41, %fd42;
	ld.global.f64 	%fd44, [%rd18+16];
	add.f64 	%fd45, %fd43, %fd44;
	sub.f64 	%fd46, %fd34, %fd45;
	ld.global.f64 	%fd47, [%rd16+24];
	ld.global.f64 	%fd48, [%rd17+24];
	add.f64 	%fd49, %fd47, %fd48;
	ld.global.f64 	%fd50, [%rd18+24];
	add.f64 	%fd51, %fd49, %fd50;
	sub.f64 	%fd52, %fd40, %fd51;
	ld.global.f64 	%fd53, [%rd16+32];
	ld.global.f64 	%fd54, [%rd17+32];
	add.f64 	%fd55, %fd53, %fd54;
	ld.global.f64 	%fd56, [%rd18+32];
	add.f64 	%fd57, %fd55, %fd56;
	sub.f64 	%fd58, %fd46, %fd57;
	ld.global.f64 	%fd59, [%rd16+40];
	ld.global.f64 	%fd60, [%rd17+40];
	add.f64 	%fd61, %fd59, %fd60;
	ld.global.f64 	%fd62, [%rd18+40];
	add.f64 	%fd63, %fd61, %fd62;
	sub.f64 	%fd64, %fd52, %fd63;
	ld.global.f64 	%fd65, [%rd16+48];
	ld.global.f64 	%fd66, [%rd17+48];
	add.f64 	%fd67, %fd65, %fd66;
	ld.global.f64 	%fd68, [%rd18+48];
	add.f64 	%fd69, %fd67, %fd68;
	sub.f64 	%fd70, %fd58, %fd69;
	ld.global.f64 	%fd71, [%rd16+56];
	ld.global.f64 	%fd72, [%rd17+56];
	add.f64 	%fd73, %fd71, %fd72;
	ld.global.f64 	%fd74, [%rd18+56];
	add.f64 	%fd75, %fd73, %fd74;
	sub.f64 	%fd76, %fd64, %fd75;
	ld.global.f64 	%fd77, [%rd16+64];
	ld.global.f64 	%fd78, [%rd17+64];
	add.f64 	%fd79, %fd77, %fd78;
	ld.global.f64 	%fd80, [%rd18+64];
	add.f64 	%fd81, %fd79, %fd80;
	sub.f64 	%fd82, %fd70, %fd81;
	ld.global.f64 	%fd83, [%rd16+72];
	ld.global.f64 	%fd84, [%rd17+72];
	add.f64 	%fd85, %fd83, %fd84;
	ld.global.f64 	%fd86, [%rd18+72];
	add.f64 	%fd87, %fd85, %fd86;
	sub.f64 	%fd88, %fd76, %fd87;
	ld.global.f64 	%fd89, [%rd16+80];
	ld.global.f64 	%fd90, [%rd17+80];
	add.f64 	%fd91, %fd89, %fd90;
	ld.global.f64 	%fd92, [%rd18+80];
	add.f64 	%fd93, %fd91, %fd92;
	sub.f64 	%fd94, %fd82, %fd93;
	ld.global.f64 	%fd95, [%rd16+88];
	ld.global.f64 	%fd96, [%rd17+88];
	add.f64 	%fd97, %fd95, %fd96;
	ld.global.f64 	%fd98, [%rd18+88];
	add.f64 	%fd99, %fd97, %fd98;
	sub.f64 	%fd100, %fd88, %fd99;
	ld.global.f64 	%fd101, [%rd16+96];
	ld.global.f64 	%fd102, [%rd17+96];
	add.f64 	%fd103, %fd101, %fd102;
	ld.global.f64 	%fd104, [%rd18+96];
	add.f64 	%fd105, %fd103, %fd104;
	sub.f64 	%fd106, %fd94, %fd105;
	ld.global.f64 	%fd107, [%rd16+104];
	ld.global.f64 	%fd108, [%rd17+104];
	add.f64 	%fd109, %fd107, %fd108;
	ld.global.f64 	%fd110, [%rd18+104];
	add.f64 	%fd111, %fd109, %fd110;
	sub.f64 	%fd112, %fd100, %fd111;
	ld.global.f64 	%fd113, [%rd16+112];
	ld.global.f64 	%fd114, [%rd17+112];
	add.f64 	%fd115, %fd113, %fd114;
	ld.global.f64 	%fd116, [%rd18+112];
	add.f64 	%fd117, %fd115, %fd116;
	sub.f64 	%fd217, %fd106, %fd117;
	ld.global.f64 	%fd118, [%rd16+120];
	ld.global.f64 	%fd119, [%rd17+120];
	add.f64 	%fd120, %fd118, %fd119;
	ld.global.f64 	%fd121, [%rd18+120];
	add.f64 	%fd122, %fd120, %fd121;
	sub.f64 	%fd218, %fd112, %fd122;
	add.s32 	%r41, %r41, 8;
	add.s32 	%r40, %r40, 16;
	setp.ne.s32 	%p4, %r41, 0;
	@%p4 bra 	$L__BB60_5;
$L__BB60_6:
	and.b32  	%r17, %r8, 7;
	setp.eq.s32 	%p5, %r17, 0;
	@%p5 bra 	$L__BB60_14;
	setp.lt.u32 	%p6, %r17, 4;
	@%p6 bra 	$L__BB60_9;
	add.s32 	%r31, %r43, %r6;
	shl.b32 	%r32, %r31, 1;
	mul.wide.s32 	%rd19, %r32, 8;
	add.s64 	%rd20, %rd3, %rd19;
	ld.global.f64 	%fd124, [%rd20];
	add.s64 	%rd21, %rd2, %rd19;
	ld.global.f64 	%fd125, [%rd21];
	add.f64 	%fd126, %fd124, %fd125;
	add.s64 	%rd22, %rd1, %rd19;
	ld.global.f64 	%fd127, [%rd22];
	add.f64 	%fd128, %fd126, %fd127;
	sub.f64 	%fd129, %fd217, %fd128;
	ld.global.f64 	%fd130, [%rd20+8];
	ld.global.f64 	%fd131, [%rd21+8];
	add.f64 	%fd132, %fd130, %fd131;
	ld.global.f64 	%fd133, [%rd22+8];
	add.f64 	%fd134, %fd132, %fd133;
	sub.f64 	%fd135, %fd218, %fd134;
	ld.global.f64 	%fd136, [%rd20+16];
	ld.global.f64 	%fd137, [%rd21+16];
	add.f64 	%fd138, %fd136, %fd137;
	ld.global.f64 	%fd139, [%rd22+16];
	add.f64 	%fd140, %fd138, %fd139;
	sub.f64 	%fd141, %fd129, %fd140;
	ld.global.f64 	%fd142, [%rd20+24];
	ld.global.f64 	%fd143, [%rd21+24];
	add.f64 	%fd144, %fd142, %fd143;
	ld.global.f64 	%fd145, [%rd22+24];
	add.f64 	%fd146, %fd144, %fd145;
	sub.f64 	%fd147, %fd135, %fd146;
	ld.global.f64 	%fd148, [%rd20+32];
	ld.global.f64 	%fd149, [%rd21+32];
	add.f64 	%fd150, %fd148, %fd149;
	ld.global.f64 	%fd151, [%rd22+32];
	add.f64 	%fd152, %fd150, %fd151;
	sub.f64 	%fd153, %fd141, %fd152;
	ld.global.f64 	%fd154, [%rd20+40];
	ld.global.f64 	%fd155, [%rd21+40];
	add.f64 	%fd156, %fd154, %fd155;
	ld.global.f64 	%fd157, [%rd22+40];
	add.f64 	%fd158, %fd156, %fd157;
	sub.f64 	%fd159, %fd147, %fd158;
	ld.global.f64 	%fd160, [%rd20+48];
	ld.global.f64 	%fd161, [%rd21+48];
	add.f64 	%fd162, %fd160, %fd161;
	ld.global.f64 	%fd163, [%rd22+48];
	add.f64 	%fd164, %fd162, %fd163;
	sub.f64 	%fd217, %fd153, %fd164;
	ld.global.f64 	%fd165, [%rd20+56];
	ld.global.f64 	%fd166, [%rd21+56];
	add.f64 	%fd167, %fd165, %fd166;
	ld.global.f64 	%fd168, [%rd22+56];
	add.f64 	%fd169, %fd167, %fd168;
	sub.f64 	%fd218, %fd159, %fd169;
	add.s32 	%r43, %r43, 4;
$L__BB60_9:
	and.b32  	%r20, %r8, 3;
	setp.eq.s32 	%p7, %r20, 0;
	@%p7 bra 	$L__BB60_14;
	setp.eq.s32 	%p8, %r20, 1;
	@%p8 bra 	$L__BB60_12;
	add.s32 	%r33, %r43, %r6;
	shl.b32 	%r34, %r33, 1;
	mul.wide.s32 	%rd23, %r34, 8;
	add.s64 	%rd24, %rd3, %rd23;
	ld.global.f64 	%fd171, [%rd24];
	add.s64 	%rd25, %rd2, %rd23;
	ld.global.f64 	%fd172, [%rd25];
	add.f64 	%fd173, %fd171, %fd172;
	add.s64 	%rd26, %rd1, %rd23;
	ld.global.f64 	%fd174, [%rd26];
	add.f64 	%fd175, %fd173, %fd174;
	sub.f64 	%fd176, %fd217, %fd175;
	ld.global.f64 	%fd177, [%rd24+8];
	ld.global.f64 	%fd178, [%rd25+8];
	add.f64 	%fd179, %fd177, %fd178;
	ld.global.f64 	%fd180, [%rd26+8];
	add.f64 	%fd181, %fd179, %fd180;
	sub.f64 	%fd182, %fd218, %fd181;
	ld.global.f64 	%fd183, [%rd24+16];
	ld.global.f64 	%fd184, [%rd25+16];
	add.f64 	%fd185, %fd183, %fd184;
	ld.global.f64 	%fd186, [%rd26+16];
	add.f64 	%fd187, %fd185, %fd186;
	sub.f64 	%fd217, %fd176, %fd187;
	ld.global.f64 	%fd188, [%rd24+24];
	ld.global.f64 	%fd189, [%rd25+24];
	add.f64 	%fd190, %fd188, %fd189;
	ld.global.f64 	%fd191, [%rd26+24];
	add.f64 	%fd192, %fd190, %fd191;
	sub.f64 	%fd218, %fd182, %fd192;
	add.s32 	%r43, %r43, 2;
$L__BB60_12:
	and.b32  	%r35, %r8, 1;
	setp.eq.b32 	%p9, %r35, 1;
	not.pred 	%p10, %p9;
	@%p10 bra 	$L__BB60_14;
	add.s32 	%r36, %r43, %r6;
	shl.b32 	%r37, %r36, 1;
	mul.wide.s32 	%rd27, %r37, 8;
	add.s64 	%rd28, %rd3, %rd27;
	ld.global.f64 	%fd193, [%rd28];
	add.s64 	%rd29, %rd2, %rd27;
	ld.global.f64 	%fd194, [%rd29];
	add.f64 	%fd195, %fd193, %fd194;
	add.s64 	%rd30, %rd1, %rd27;
	ld.global.f64 	%fd196, [%rd30];
	add.f64 	%fd197, %fd195, %fd196;
	sub.f64 	%fd217, %fd217, %fd197;
	ld.global.f64 	%fd198, [%rd28+8];
	ld.global.f64 	%fd199, [%rd29+8];
	add.f64 	%fd200, %fd198, %fd199;
	ld.global.f64 	%fd201, [%rd30+8];
	add.f64 	%fd202, %fd200, %fd201;
	sub.f64 	%fd218, %fd218, %fd202;
$L__BB60_14:
	ld.param.u64 	%rd34, [_Z38gpuKernelAtomDecompositionQuadruplet2DIdEvPT_S1_S1_S1_PiS2_i_param_0];
	shl.b32 	%r38, %r5, 1;
	cvta.to.global.u64 	%rd31, %rd34;
	mul.wide.s32 	%rd32, %r38, 8;
	add.s64 	%rd33, %rd31, %rd32;
	st.global.f64 	[%rd33], %fd217;
	st.global.f64 	[%rd33+8], %fd218;
	add.s32 	%r39, %r39, %r3;
	setp.lt.s32 	%p11, %r39, %r24;
	@%p11 bra 	$L__BB60_2;
$L__BB60_15:
	ret;

}
	// .globl	_Z38gpuKernelAtomDecompositionQuadruplet2DIfEvPT_S1_S1_S1_PiS2_i
.visible .entry _Z38gpuKernelAtomDecompositionQuadruplet2DIfEvPT_S1_S1_S1_PiS2_i(
	.param .u64 .ptr .align 1 _Z38gpuKernelAtomDecompositionQuadruplet2DIfEvPT_S1_S1_S1_PiS2_i_param_0,
	.param .u64 .ptr .align 1 _Z38gpuKernelAtomDecompositionQuadruplet2DIfEvPT_S1_S1_S1_PiS2_i_param_1,
	.param .u64 .ptr .align 1 _Z38gpuKernelAtomDecompositionQuadruplet2DIfEvPT_S1_S1_S1_PiS2_i_param_2,
	.param .u64 .ptr .align 1 _Z38gpuKernelAtomDecompositionQuadruplet2DIfEvPT_S1_S1_S1_PiS2_i_param_3,
	.param .u64 .ptr .align 1 _Z38gpuKernelAtomDecompositionQuadruplet2DIfEvPT_S1_S1_S1_PiS2_i_param_4,
	.param .u64 .ptr .align 1 _Z38gpuKernelAtomDecompositionQuadruplet2DIfEvPT_S1_S1_S1_PiS2_i_param_5,
	.param .u32 _Z38gpuKernelAtomDecompositionQuadruplet2DIfEvPT_S1_S1_S1_PiS2_i_param_6
)
{
	.reg .pred 	%p<12>;
	.reg .b32 	%r<45>;
	.reg .b32 	%f<219>;
	.reg .b64 	%rd<34>;

	ld.param.u64 	%rd7, [_Z38gpuKernelAtomDecompositionQuadruplet2DIfEvPT_S1_S1_S1_PiS2_i_param_0];
	ld.param.u64 	%rd10, [_Z38gpuKernelAtomDecompositionQuadruplet2DIfEvPT_S1_S1_S1_PiS2_i_param_1];
	ld.param.u64 	%rd11, [_Z38gpuKernelAtomDecompositionQuadruplet2DIfEvPT_S1_S1_S1_PiS2_i_param_2];
	ld.param.u64 	%rd12, [_Z38gpuKernelAtomDecompositionQuadruplet2DIfEvPT_S1_S1_S1_PiS2_i_param_3];
	ld.param.u64 	%rd8, [_Z38gpuKernelAtomDecompositionQuadruplet2DIfEvPT_S1_S1_S1_PiS2_i_param_4];
	ld.param.u64 	%rd9, [_Z38gpuKernelAtomDecompositionQuadruplet2DIfEvPT_S1_S1_S1_PiS2_i_param_5];
	ld.param.u32 	%r24, [_Z38gpuKernelAtomDecompositionQuadruplet2DIfEvPT_S1_S1_S1_PiS2_i_param_6];
	cvta.to.global.u64 	%rd1, %rd12;
	cvta.to.global.u64 	%rd2, %rd11;
	cvta.to.global.u64 	%rd3, %rd10;
	mov.u32 	%r25, %tid.x;
	mov.u32 	%r26, %ctaid.x;
	mov.u32 	%r1, %ntid.x;
	mad.lo.s32 	%r39, %r26, %r1, %r25;
	setp.ge.s32 	%p1, %r39, %r24;
	@%p1 bra 	$L__BB61_15;
	mov.u32 	%r27, %nctaid.x;
	mul.lo.s32 	%r3, %r1, %r27;
	cvta.to.global.u64 	%rd4, %rd8;
	cvta.to.global.u64 	%rd5, %rd9;
	cvta.to.global.u64 	%rd6, %rd7;
$L__BB61_2:
	mul.wide.s32 	%rd13, %r39, 4;
	add.s64 	%rd14, %rd4, %rd13;
	ld.global.u32 	%r5, [%rd14];
	add.s64 	%rd15, %rd5, %rd13;
	ld.global.u32 	%r6, [%rd15];
	ld.global.u32 	%r7, [%rd15+4];
	sub.s32 	%r8, %r7, %r6;
	setp.lt.s32 	%p2, %r8, 1;
	mov.f32 	%f217, 0f00000000;
	mov.f32 	%f218, %f217;
	@%p2 bra 	$L__BB61_14;
	sub.s32 	%r29, %r6, %r7;
	setp.gt.u32 	%p3, %r29, -8;
	mov.f32 	%f218, 0f00000000;
	mov.b32 	%r43, 0;
	mov.f32 	%f217, %f218;
	@%p3 bra 	$L__BB61_6;
	and.b32  	%r30, %r8, 2147483640;
	neg.s32 	%r41, %r30;
	shl.b32 	%r40, %r6, 1;
	mov.f32 	%f218, 0f00000000;
$L__BB61_5:
	.pragma "nounroll";
	and.b32  	%r43, %r8, 2147483640;
	mul.wide.s32 	%rd16, %r40, 4;
	add.s64 	%rd17, %rd3, %rd16;
	ld.global.f32 	%f29, [%rd17];
	add.s64 	%rd18, %rd2, %rd16;
	ld.global.f32 	%f30, [%rd18];
	add.f32 	%f31, %f29, %f30;
	add.s64 	%rd19, %rd1, %rd16;
	ld.global.f32 	%f32, [%rd19];
	add.f32 	%f33, %f31, %f32;
	sub.f32 	%f34, %f217, %f33;
	ld.global.f32 	%f35, [%rd17+4];
	ld.global.f32 	%f36, [%rd18+4];
	add.f32 	%f37, %f35, %f36;
	ld.global.f32 	%f38, [%rd19+4];
	add.f32 	%f39, %f37, %f38;
	sub.f32 	%f40, %f218, %f39;
	ld.global.f32 	%f41, [%rd17+8];
	ld.global.f32 	%f42, [%rd18+8];
	add.f32 	%f43, %f41, %f42;
	ld.global.f32 	%f44, [%rd19+8];
	add.f32 	%f45, %f43, %f44;
	sub.f32 	%f46, %f34, %f45;
	ld.global.f32 	%f47, [%rd17+12];
	ld.global.f32 	%f48, [%rd18+12];
	add.f32 	%f49, %f47, %f48;
	ld.global.f32 	%f50, [%rd19+12];
	add.f32 	%f51, %f49, %f50;
	sub.f32 	%f52, %f40, %f51;
	ld.global.f32 	%f53, [%rd17+16];
	ld.global.f32 	%f54, [%rd18+16];
	add.f32 	%f55, %f53, %f54;
	ld.global.f32 	%f56, [%rd19+16];
	add.f32 	%f57, %f55, %f56;
	sub.f32 	%f58, %f46, %f57;
	ld.global.f32 	%f59, [%rd17+20];
	ld.global.f32 	%f60, [%rd18+20];
	add.f32 	%f61, %f59, %f60;
	ld.global.f32 	%f62, [%rd19+20];
	add.f32 	%f63, %f61, %f62;
	sub.f32 	%f64, %f52, %f63;
	ld.global.f32 	%f65, [%rd17+24];
	ld.global.f32 	%f66, [%rd18+24];
	add.f32 	%f67, %f65, %f66;
	ld.global.f32 	%f68, [%rd19+24];
	add.f32 	%f69, %f67, %f68;
	sub.f32 	%f70, %f58, %f69;
	ld.global.f32 	%f71, [%rd17+28];
	ld.global.f32 	%f72, [%rd18+28];
	add.f32 	%f73, %f71, %f72;
	ld.global.f32 	%f74, [%rd19+28];
	add.f32 	%f75, %f73, %f74;
	sub.f32 	%f76, %f64, %f75;
	ld.global.f32 	%f77, [%rd17+32];
	ld.global.f32 	%f78, [%rd18+32];
	add.f32 	%f79, %f77, %f78;
	ld.global.f32 	%f80, [%rd19+32];
	add.f32 	%f81, %f79, %f80;
	sub.f32 	%f82, %f70, %f81;
	ld.global.f32 	%f83, [%rd17+36];
	ld.global.f32 	%f84, [%rd18+36];
	add.f32 	%f85, %f83, %f84;
	ld.global.f32 	%f86, [%rd19+36];
	add.f32 	%f87, %f85, %f86;
	sub.f32 	%f88, %f76, %f87;
	ld.global.f32 	%f89, [%rd17+40];
	ld.global.f32 	%f90, [%rd18+40];
	add.f32 	%f91, %f89, %f90;
	ld.global.f32 	%f92, [%rd19+40];
	add.f32 	%f93, %f91, %f92;
	sub.f32 	%f94, %f82, %f93;
	ld.global.f32 	%f95, [%rd17+44];
	ld.global.f32 	%f96, [%rd18+44];
	add.f32 	%f97, %f95, %f96;
	ld.global.f32 	%f98, [%rd19+44];
	add.f32 	%f99, %f97, %f98;
	sub.f32 	%f100, %f88, %f99;
	ld.global.f32 	%f101, [%rd17+48];
	ld.global.f32 	%f102, [%rd18+48];
	add.f32 	%f103, %f101, %f102;
	ld.global.f32 	%f104, [%rd19+48];
	add.f32 	%f105, %f103, %f104;
	sub.f32 	%f106, %f94, %f105;
	ld.global.f32 	%f107, [%rd17+52];
	ld.global.f32 	%f108, [%rd18+52];
	add.f32 	%f109, %f107, %f108;
	ld.global.f32 	%f110, [%rd19+52];
	add.f32 	%f111, %f109, %f110;
	sub.f32 	%f112, %f100, %f111;
	ld.global.f32 	%f113, [%rd17+56];
	ld.global.f32 	%f114, [%rd18+56];
	add.f32 	%f115, %f113, %f114;
	ld.global.f32 	%f116, [%rd19+56];
	add.f32 	%f117, %f115, %f116;
	sub.f32 	%f217, %f106, %f117;
	ld.global.f32 	%f118, [%rd17+60];
	ld.global.f32 	%f119, [%rd18+60];
	add.f32 	%f120, %f118, %f119;
	ld.global.f32 	%f121, [%rd19+60];
	add.f32 	%f122, %f120, %f121;
	sub.f32 	%f218, %f112, %f122;
	add.s32 	%r41, %r41, 8;
	add.s32 	%r40, %r40, 16;
	setp.ne.s32 	%p4, %r41, 0;
	@%p4 bra 	$L__BB61_5;
$L__BB61_6:
	and.b32  	%r17, %r8, 7;
	setp.eq.s32 	%p5, %r17, 0;
	@%p5 bra 	$L__BB61_14;
	and.b32  	%r18, %r8, 3;
	setp.lt.u32 	%p6, %r17, 4;
	@%p6 bra 	$L__BB61_9;
	add.s32 	%r31, %r43, %r6;
	shl.b32 	%r32, %r31, 1;
	mul.wide.s32 	%rd20, %r32, 4;
	add.s64 	%rd21, %rd3, %rd20;
	ld.global.f32 	%f124, [%rd21];
	add.s64 	%rd22, %rd2, %rd20;
	ld.global.f32 	%f125, [%rd22];
	add.f32 	%f126, %f124, %f125;
	add.s64 	%rd23, %rd1, %rd20;
	ld.global.f32 	%f127, [%rd23];
	add.f32 	%f128, %f126, %f127;
	sub.f32 	%f129, %f217, %f128;
	ld.global.f32 	%f130, [%rd21+4];
	ld.global.f32 	%f131, [%rd22+4];
	add.f32 	%f132, %f130, %f131;
	ld.global.f32 	%f133, [%rd23+4];
	add.f32 	%f134, %f132, %f133;
	sub.f32 	%f135, %f218, %f134;
	ld.global.f32 	%f136, [%rd21+8];
	ld.global.f32 	%f137, [%rd22+8];
	add.f32 	%f138, %f136, %f137;
	ld.global.f32 	%f139, [%rd23+8];
	add.f32 	%f140, %f138, %f139;
	sub.f32 	%f141, %f129, %f140;
	ld.global.f32 	%f142, [%rd21+12];
	ld.global.f32 	%f143, [%rd22+12];
	add.f32 	%f144, %f142, %f143;
	ld.global.f32 	%f145, [%rd23+12];
	add.f32 	%f146, %f144, %f145;
	sub.f32 	%f147, %f135, %f146;
	ld.global.f32 	%f148, [%rd21+16];
	ld.global.f32 	%f149, [%rd22+16];
	add.f32 	%f150, %f148, %f149;
	ld.global.f32 	%f151, [%rd23+16];
	add.f32 	%f152, %f150, %f151;
	sub.f32 	%f153, %f141, %f152;
	ld.global.f32 	%f154, [%rd21+20];
	ld.global.f32 	%f155, [%rd22+20];
	add.f32 	%f156, %f154, %f155;
	ld.global.f32 	%f157, [%rd23+20];
	add.f32 	%f158, %f156, %f157;
	sub.f32 	%f159, %f147, %f158;
	ld.global.f32 	%f160, [%rd21+24];
	ld.global.f32 	%f161, [%rd22+24];
	add.f32 	%f162, %f160, %f161;
	ld.global.f32 	%f163, [%rd23+24];
	add.f32 	%f164, %f162, %f163;
	sub.f32 	%f217, %f153, %f164;
	ld.global.f32 	%f165, [%rd21+28];
	ld.global.f32 	%f166, [%rd22+28];
	add.f32 	%f167, %f165, %f166;
	ld.global.f32 	%f168, [%rd23+28];
	add.f32 	%f169, %f167, %f168;
	sub.f32 	%f218, %f159, %f169;
	add.s32 	%r43, %r43, 4;
$L__BB61_9:
	setp.eq.s32 	%p7, %r18, 0;
	@%p7 bra 	$L__BB61_14;
	setp.eq.s32 	%p8, %r18, 1;
	@%p8 bra 	$L__BB61_12;
	add.s32 	%r33, %r43, %r6;
	shl.b32 	%r34, %r33, 1;
	mul.wide.s32 	%rd24, %r34, 4;
	add.s64 	%rd25, %rd3, %rd24;
	ld.global.f32 	%f171, [%rd25];
	add.s64 	%rd26, %rd2, %rd24;
	ld.global.f32 	%f172, [%rd26];
	add.f32 	%f173, %f171, %f172;
	add.s64 	%rd27, %rd1, %rd24;
	ld.global.f32 	%f174, [%rd27];
	add.f32 	%f175, %f173, %f174;
	sub.f32 	%f176, %f217, %f175;
	ld.global.f32 	%f177, [%rd25+4];
	ld.global.f32 	%f178, [%rd26+4];
	add.f32 	%f179, %f177, %f178;
	ld.global.f32 	%f180, [%rd27+4];
	add.f32 	%f181, %f179, %f180;
	sub.f32 	%f182, %f218, %f181;
	ld.global.f32 	%f183, [%rd25+8];
	ld.global.f32 	%f184, [%rd26+8];
	add.f32 	%f185, %f183, %f184;
	ld.global.f32 	%f186, [%rd27+8];
	add.f32 	%f187, %f185, %f186;
	sub.f32 	%f217, %f176, %f187;
	ld.global.f32 	%f188, [%rd25+12];
	ld.global.f32 	%f189, [%rd26+12];
	add.f32 	%f190, %f188, %f189;
	ld.global.f32 	%f191, [%rd27+12];
	add.f32 	%f192, %f190, %f191;
	sub.f32 	%f218, %f182, %f192;
	add.s32 	%r43, %r43, 2;
$L__BB61_12:
	and.b32  	%r35, %r8, 1;
	setp.eq.b32 	%p9, %r35, 1;
	not.pred 	%p10, %p9;
	@%p10 bra 	$L__BB61_14;
	add.s32 	%r36, %r43, %r6;
	shl.b32 	%r37, %r36, 1;
	mul.wide.s32 	%rd28, %r37, 4;
	add.s64 	%rd29, %rd3, %rd28;
	ld.global.f32 	%f193, [%rd29];
	add.s64 	%rd30, %rd2, %rd28;
	ld.global.f32 	%f194, [%rd30];
	add.f32 	%f195, %f193, %f194;
	add.s64 	%rd31, %rd1, %rd28;
	ld.global.f32 	%f196, [%rd31];
	add.f32 	%f197, %f195, %f196;
	sub.f32 	%f217, %f217, %f197;
	ld.global.f32 	%f198, [%rd29+4];
	ld.global.f32 	%f199, [%rd30+4];
	add.f32 	%f200, %f198, %f199;
	ld.global.f32 	%f201, [%rd31+4];
	add.f32 	%f202, %f200, %f201;
	sub.f32 	%f218, %f218, %f202;
$L__BB61_14:
	shl.b32 	%r38, %r5, 1;
	mul.wide.s32 	%rd32, %r38, 4;
	add.s64 	%rd33, %rd6, %rd32;
	st.global.f32 	[%rd33], %f217;
	st.global.f32 	[%rd33+4], %f218;
	add.s32 	%r39, %r39, %r3;
	setp.lt.s32 	%p11, %r39, %r24;
	@%p11 bra 	$L__BB61_2;
$L__BB61_15:
	ret;

}
	// .globl	_Z33gpuKernelHalfForceDecomposition3DIdEvPT_S1_PiS2_i
.visible .entry _Z33gpuKernelHalfForceDecomposition3DIdEvPT_S1_PiS2_i(
	.param .u64 .ptr .align 1 _Z33gpuKernelHalfForceDecomposition3DIdEvPT_S1_PiS2_i_param_0,
	.param .u64 .ptr .align 1 _Z33gpuKernelHalfForceDecomposition3DIdEvPT_S1_PiS2_i_param_1,
	.param .u64 .ptr .align 1 _Z33gpuKernelHalfForceDecomposition3DIdEvPT_S1_PiS2_i_param_2,
	.param .u64 .ptr .align 1 _Z33gpuKernelHalfForceDecomposition3DIdEvPT_S1_PiS2_i_param_3,
	.param .u32 _Z33gpuKernelHalfForceDecomposition3DIdEvPT_S1_PiS2_i_param_4
)
{
	.reg .pred 	%p<3>;
	.reg .b32 	%r<16>;
	.reg .b64 	%rd<18>;
	.reg .b64 	%fd<16>;

	ld.param.u64 	%rd5, [_Z33gpuKernelHalfForceDecomposition3DIdEvPT_S1_PiS2_i_param_0];
	ld.param.u64 	%rd6, [_Z33gpuKernelHalfForceDecomposition3DIdEvPT_S1_PiS2_i_param_1];
	ld.param.u64 	%rd7, [_Z33gpuKernelHalfForceDecomposition3DIdEvPT_S1_PiS2_i_param_2];
	ld.param.u64 	%rd8, [_Z33gpuKernelHalfForceDecomposition3DIdEvPT_S1_PiS2_i_param_3];
	ld.param.u32 	%r6, [_Z33gpuKernelHalfForceDecomposition3DIdEvPT_S1_PiS2_i_param_4];
	mov.u32 	%r7, %tid.x;
	mov.u32 	%r8, %ctaid.x;
	mov.u32 	%r1, %ntid.x;
	mad.lo.s32 	%r15, %r8, %r1, %r7;
	setp.ge.s32 	%p1, %r15, %r6;
	@%p1 bra 	$L__BB62_3;
	cvta.to.global.u64 	%rd1, %rd5;
	mov.u32 	%r9, %nctaid.x;
	mul.lo.s32 	%r3, %r1, %r9;
	cvta.to.global.u64 	%rd2, %rd7;
	cvta.to.global.u64 	%rd3, %rd8;
	cvta.to.global.u64 	%rd4, %rd6;
$L__BB62_2:
	mul.wide.s32 	%rd9, %r15, 4;
	add.s64 	%rd10, %rd2, %rd9;
	ld.global.u32 	%r10, [%rd10];
	mul.lo.s32 	%r11, %r10, 3;
	add.s64 	%rd11, %rd3, %rd9;
	ld.global.u32 	%r12, [%rd11];
	mul.lo.s32 	%r13, %r12, 3;
	mul.lo.s32 	%r14, %r15, 3;
	mul.wide.s32 	%rd12, %r11, 8;
	add.s64 	%rd13, %rd1, %rd12;
	mul.wide.s32 	%rd14, %r14, 8;
	add.s64 	%rd15, %rd4, %rd14;
	ld.global.f64 	%fd1, [%rd15];
	neg.f64 	%fd2, %fd1;
	atom.global.add.f64 	%fd3, [%rd13], %fd2;
	ld.global.f64 	%fd4, [%rd15+8];
	neg.f64 	%fd5, %fd4;
	atom.global.add.f64 	%fd6, [%rd13+8], %fd5;
	ld.global.f64 	%fd7, [%rd15+16];
	neg.f64 	%fd8, %fd7;
	atom.global.add.f64 	%fd9, [%rd13+16], %fd8;
	mul.wide.s32 	%rd16, %r13, 8;
	add.s64 	%rd17, %rd1, %rd16;
	ld.global.f64 	%fd10, [%rd15];
	atom.global.add.f64 	%fd11, [%rd17], %fd10;
	ld.global.f64 	%fd12, [%rd15+8];
	atom.global.add.f64 	%fd13, [%rd17+8], %fd12;
	ld.global.f64 	%fd14, [%rd15+16];
	atom.global.add.f64 	%fd15, [%rd17+16], %fd14;
	add.s32 	%r15, %r15, %r3;
	setp.lt.s32 	%p2, %r15, %r6;
	@%p2 bra 	$L__BB62_2;
$L__BB62_3:
	ret;

}
	// .globl	_Z33gpuKernelHalfForceDecomposition3DIfEvPT_S1_PiS2_i
.visible .entry _Z33gpuKernelHalfForceDecomposition3DIfEvPT_S1_PiS2_i(
	.param .u64 .ptr .align 1 _Z33gpuKernelHalfForceDecomposition3DIfEvPT_S1_PiS2_i_param_0,
	.param .u64 .ptr .align 1 _Z33gpuKernelHalfForceDecomposition3DIfEvPT_S1_PiS2_i_param_1,
	.param .u64 .ptr .align 1 _Z33gpuKernelHalfForceDecomposition3DIfEvPT_S1_PiS2_i_param_2,
	.param .u64 .ptr .align 1 _Z33gpuKernelHalfForceDecomposition3DIfEvPT_S1_PiS2_i_param_3,
	.param .u32 _Z33gpuKernelHalfForceDecomposition3DIfEvPT_S1_PiS2_i_param_4
)
{
	.reg .pred 	%p<3>;
	.reg .b32 	%r<16>;
	.reg .b32 	%f<16>;
	.reg .b64 	%rd<18>;

	ld.param.u64 	%rd5, [_Z33gpuKernelHalfForceDecomposition3DIfEvPT_S1_PiS2_i_param_0];
	ld.param.u64 	%rd6, [_Z33gpuKernelHalfForceDecomposition3DIfEvPT_S1_PiS2_i_param_1];
	ld.param.u64 	%rd7, [_Z33gpuKernelHalfForceDecomposition3DIfEvPT_S1_PiS2_i_param_2];
	ld.param.u64 	%rd8, [_Z33gpuKernelHalfForceDecomposition3DIfEvPT_S1_PiS2_i_param_3];
	ld.param.u32 	%r6, [_Z33gpuKernelHalfForceDecomposition3DIfEvPT_S1_PiS2_i_param_4];
	mov.u32 	%r7, %tid.x;
	mov.u32 	%r8, %ctaid.x;
	mov.u32 	%r1, %ntid.x;
	mad.lo.s32 	%r15, %r8, %r1, %r7;
	setp.ge.s32 	%p1, %r15, %r6;
	@%p1 bra 	$L__BB63_3;
	cvta.to.global.u64 	%rd1, %rd5;
	mov.u32 	%r9, %nctaid.x;
	mul.lo.s32 	%r3, %r1, %r9;
	cvta.to.global.u64 	%rd2, %rd7;
	cvta.to.global.u64 	%rd3, %rd8;
	cvta.to.global.u64 	%rd4, %rd6;
$L__BB63_2:
	mul.wide.s32 	%rd9, %r15, 4;
	add.s64 	%rd10, %rd2, %rd9;
	ld.global.u32 	%r10, [%rd10];
	mul.lo.s32 	%r11, %r10, 3;
	add.s64 	%rd11, %rd3, %rd9;
	ld.global.u32 	%r12, [%rd11];
	mul.lo.s32 	%r13, %r12, 3;
	mul.lo.s32 	%r14, %r15, 3;
	mul.wide.s32 	%rd12, %r11, 4;
	add.s64 	%rd13, %rd1, %rd12;
	mul.wide.s32 	%rd14, %r14, 4;
	add.s64 	%rd15, %rd4, %rd14;
	ld.global.f32 	%f1, [%rd15];
	neg.f32 	%f2, %f1;
	atom.global.add.f32 	%f3, [%rd13], %f2;
	ld.global.f32 	%f4, [%rd15+4];
	neg.f32 	%f5, %f4;
	atom.global.add.f32 	%f6, [%rd13+4], %f5;
	ld.global.f32 	%f7, [%rd15+8];
	neg.f32 	%f8, %f7;
	atom.global.add.f32 	%f9, [%rd13+8], %f8;
	mul.wide.s32 	%rd16, %r13, 4;
	add.s64 	%rd17, %rd1, %rd16;
	ld.global.f32 	%f10, [%rd15];
	atom.global.add.f32 	%f11, [%rd17], %f10;
	ld.global.f32 	%f12, [%rd15+4];
	atom.global.add.f32 	%f13, [%rd17+4], %f12;
	ld.global.f32 	%f14, [%rd15+8];
	atom.global.add.f32 	%f15, [%rd17+8], %f14;
	add.s32 	%r15, %r15, %r3;
	setp.lt.s32 	%p2, %r15, %r6;
	@%p2 bra 	$L__BB63_2;
$L__BB63_3:
	ret;

}
	// .globl	_Z33gpuKernelFullForceDecomposition3DIdEvPT_S1_PiS2_i
.visible .entry _Z33gpuKernelFullForceDecomposition3DIdEvPT_S1_PiS2_i(
	.param .u64 .ptr .align 1 _Z33gpuKernelFullForceDecomposition3DIdEvPT_S1_PiS2_i_param_0,
	.param .u64 .ptr .align 1 _Z33gpuKernelFullForceDecomposition3DIdEvPT_S1_PiS2_i_param_1,
	.param .u64 .ptr .align 1 _Z33gpuKernelFullForceDecomposition3DIdEvPT_S1_PiS2_i_param_2,
	.param .u64 .ptr .align 1 _Z33gpuKernelFullForceDecomposition3DIdEvPT_S1_PiS2_i_param_3,
	.param .u32 _Z33gpuKernelFullForceDecomposition3DIdEvPT_S1_PiS2_i_param_4
)
{
	.reg .pred 	%p<3>;
	.reg .b32 	%r<14>;
	.reg .b64 	%rd<13>;
	.reg .b64 	%fd<10>;

	ld.param.u64 	%rd4, [_Z33gpuKernelFullForceDecomposition3DIdEvPT_S1_PiS2_i_param_0];
	ld.param.u64 	%rd5, [_Z33gpuKernelFullForceDecomposition3DIdEvPT_S1_PiS2_i_param_1];
	ld.param.u64 	%rd6, [_Z33gpuKernelFullForceDecomposition3DIdEvPT_S1_PiS2_i_param_2];
	ld.param.u32 	%r6, [_Z33gpuKernelFullForceDecomposition3DIdEvPT_S1_PiS2_i_param_4];
	mov.u32 	%r7, %tid.x;
	mov.u32 	%r8, %ctaid.x;
	mov.u32 	%r1, %ntid.x;
	mad.lo.s32 	%r13, %r8, %r1, %r7;
	setp.ge.s32 	%p1, %r13, %r6;
	@%p1 bra 	$L__BB64_3;
	mov.u32 	%r9, %nctaid.x;
	mul.lo.s32 	%r3, %r1, %r9;
	cvta.to.global.u64 	%rd1, %rd6;
	cvta.to.global.u64 	%rd2, %rd5;
	cvta.to.global.u64 	%rd3, %rd4;
$L__BB64_2:
	mul.wide.s32 	%rd7, %r13, 4;
	add.s64 	%rd8, %rd1, %rd7;
	ld.global.u32 	%r10, [%rd8];
	mul.lo.s32 	%r11, %r10, 3;
	mul.lo.s32 	%r12, %r13, 3;
	mul.wide.s32 	%rd9, %r11, 8;
	add.s64 	%rd10, %rd3, %rd9;
	mul.wide.s32 	%rd11, %r12, 8;
	add.s64 	%rd12, %rd2, %rd11;
	ld.global.f64 	%fd1, [%rd12];
	neg.f64 	%fd2, %fd1;
	atom.global.add.f64 	%fd3, [%rd10], %fd2;
	ld.global.f64 	%fd4, [%rd12+8];
	neg.f64 	%fd5, %fd4;
	atom.global.add.f64 	%fd6, [%rd10+8], %fd5;
	ld.global.f64 	%fd7, [%rd12+16];
	neg.f64 	%fd8, %fd7;
	atom.global.add.f64 	%fd9, [%rd10+16], %fd8;
	add.s32 	%r13, %r13, %r3;
	setp.lt.s32 	%p2, %r13, %r6;
	@%p2 bra 	$L__BB64_2;
$L__BB64_3:
	ret;

}
	// .globl	_Z33gpuKernelFullForceDecomposition3DIfEvPT_S1_PiS2_i
.visible .entry _Z33gpuKernelFullForceDecomposition3DIfEvPT_S1_PiS2_i(
	.param .u64 .ptr .align 1 _Z33gpuKernelFullForceDecomposition3DIfEvPT_S1_PiS2_i_param_0,
	.param .u64 .ptr .align 1 _Z33gpuKernelFullForceDecomposition3DIfEvPT_S1_PiS2_i_param_1,
	.param .u64 .ptr .align 1 _Z33gpuKernelFullForceDecomposition3DIfEvPT_S1_PiS2_i_param_2,
	.param .u64 .ptr .align 1 _Z33gpuKernelFullForceDecomposition3DIfEvPT_S1_PiS2_i_param_3,
	.param .u32 _Z33gpuKernelFullForceDecomposition3DIfEvPT_S1_PiS2_i_param_4
)
{
	.reg .pred 	%p<3>;
	.reg .b32 	%r<14>;
	.reg .b32 	%f<10>;
	.reg .b64 	%rd<13>;

	ld.param.u64 	%rd4, [_Z33gpuKernelFullForceDecomposition3DIfEvPT_S1_PiS2_i_param_0];
	ld.param.u64 	%rd5, [_Z33gpuKernelFullForceDecomposition3DIfEvPT_S1_PiS2_i_param_1];
	ld.param.u64 	%rd6, [_Z33gpuKernelFullForceDecomposition3DIfEvPT_S1_PiS2_i_param_2];
	ld.param.u32 	%r6, [_Z33gpuKernelFullForceDecomposition3DIfEvPT_S1_PiS2_i_param_4];
	mov.u32 	%r7, %tid.x;
	mov.u32 	%r8, %ctaid.x;
	mov.u32 	%r1, %ntid.x;
	mad.lo.s32 	%r13, %r8, %r1, %r7;
	setp.ge.s32 	%p1, %r13, %r6;
	@%p1 bra 	$L__BB65_3;
	mov.u32 	%r9, %nctaid.x;
	mul.lo.s32 	%r3, %r1, %r9;
	cvta.to.global.u64 	%rd1, %rd6;
	cvta.to.global.u64 	%rd2, %rd5;
	cvta.to.global.u64 	%rd3, %rd4;
$L__BB65_2:
	mul.wide.s32 	%rd7, %r13, 4;
	add.s64 	%rd8, %rd1, %rd7;
	ld.global.u32 	%r10, [%rd8];
	mul.lo.s32 	%r11, %r10, 3;
	mul.lo.s32 	%r12, %r13, 3;
	mul.wide.s32 	%rd9, %r11, 4;
	add.s64 	%rd10, %rd3, %rd9;
	mul.wide.s32 	%rd11, %r12, 4;
	add.s64 	%rd12, %rd2, %rd11;
	ld.global.f32 	%f1, [%rd12];
	neg.f32 	%f2, %f1;
	atom.global.add.f32 	%f3, [%rd10], %f2;
	ld.global.f32 	%f4, [%rd12+4];
	neg.f32 	%f5, %f4;
	atom.global.add.f32 	%f6, [%rd10+4], %f5;
	ld.global.f32 	%f7, [%rd12+8];
	neg.f32 	%f8, %f7;
	atom.global.add.f32 	%f9, [%rd10+8], %f8;
	add.s32 	%r13, %r13, %r3;
	setp.lt.s32 	%p2, %r13, %r6;
	@%p2 bra 	$L__BB65_2;
$L__BB65_3:
	ret;

}
	// .globl	_Z29gpuKernelIAtomDecomposition3DIdEvPT_S1_PiS2_i
.visible .entry _Z29gpuKernelIAtomDecomposition3DIdEvPT_S1_PiS2_i(
	.param .u64 .ptr .align 1 _Z29gpuKernelIAtomDecomposition3DIdEvPT_S1_PiS2_i_param_0,
	.param .u64 .ptr .align 1 _Z29gpuKernelIAtomDecomposition3DIdEvPT_S1_PiS2_i_param_1,
	.param .u64 .ptr .align 1 _Z29gpuKernelIAtomDecomposition3DIdEvPT_S1_PiS2_i_param_2,
	.param .u64 .ptr .align 1 _Z29gpuKernelIAtomDecomposition3DIdEvPT_S1_PiS2_i_param_3,
	.param .u32 _Z29gpuKernelIAtomDecomposition3DIdEvPT_S1_PiS2_i_param_4
)
{
	.reg .pred 	%p<12>;
	.reg .b32 	%r<44>;
	.reg .b64 	%rd<22>;
	.reg .b64 	%fd<145>;

	ld.param.u64 	%rd5, [_Z29gpuKernelIAtomDecomposition3DIdEvPT_S1_PiS2_i_param_0];
	ld.param.u64 	%rd8, [_Z29gpuKernelIAtomDecomposition3DIdEvPT_S1_PiS2_i_param_1];
	ld.param.u64 	%rd6, [_Z29gpuKernelIAtomDecomposition3DIdEvPT_S1_PiS2_i_param_2];
	ld.param.u64 	%rd7, [_Z29gpuKernelIAtomDecomposition3DIdEvPT_S1_PiS2_i_param_3];
	ld.param.u32 	%r24, [_Z29gpuKernelIAtomDecomposition3DIdEvPT_S1_PiS2_i_param_4];
	cvta.to.global.u64 	%rd1, %rd8;
	mov.u32 	%r25, %tid.x;
	mov.u32 	%r26, %ctaid.x;
	mov.u32 	%r1, %ntid.x;
	mad.lo.s32 	%r38, %r26, %r1, %r25;
	setp.ge.s32 	%p1, %r38, %r24;
	@%p1 bra 	$L__BB66_15;
	mov.u32 	%r27, %nctaid.x;
	mul.lo.s32 	%r3, %r1, %r27;
	cvta.to.global.u64 	%rd2, %rd6;
	cvta.to.global.u64 	%rd3, %rd7;
	cvta.to.global.u64 	%rd4, %rd5;
$L__BB66_2:
	mul.wide.s32 	%rd9, %r38, 4;
	add.s64 	%rd10, %rd2, %rd9;
	ld.global.u32 	%r5, [%rd10];
	add.s64 	%rd11, %rd3, %rd9;
	ld.global.u32 	%r6, [%rd11];
	ld.global.u32 	%r7, [%rd11+4];
	sub.s32 	%r8, %r7, %r6;
	setp.lt.s32 	%p2, %r8, 1;
	mov.f64 	%fd142, 0d0000000000000000;
	mov.f64 	%fd143, %fd142;
	mov.f64 	%fd144, %fd142;
	@%p2 bra 	$L__BB66_14;
	and.b32  	%r9, %r8, 7;
	sub.s32 	%r29, %r6, %r7;
	setp.gt.u32 	%p3, %r29, -8;
	mov.f64 	%fd144, 0d0000000000000000;
	mov.b32 	%r42, 0;
	mov.f64 	%fd143, %fd144;
	mov.f64 	%fd142, %fd144;
	@%p3 bra 	$L__BB66_6;
	and.b32  	%r42, %r8, 2147483640;
	neg.s32 	%r40, %r42;
	mul.lo.s32 	%r39, %r6, 3;
	mov.f64 	%fd144, 0d0000000000000000;
$L__BB66_5:
	.pragma "nounroll";
	mul.wide.s32 	%rd12, %r39, 8;
	add.s64 	%rd13, %rd1, %rd12;
	ld.global.f64 	%fd41, [%rd13];
	sub.f64 	%fd42, %fd142, %fd41;
	ld.global.f64 	%fd43, [%rd13+8];
	sub.f64 	%fd44, %fd143, %fd43;
	ld.global.f64 	%fd45, [%rd13+16];
	sub.f64 	%fd46, %fd144, %fd45;
	ld.global.f64 	%fd47, [%rd13+24];
	sub.f64 	%fd48, %fd42, %fd47;
	ld.global.f64 	%fd49, [%rd13+32];
	sub.f64 	%fd50, %fd44, %fd49;
	ld.global.f64 	%fd51, [%rd13+40];
	sub.f64 	%fd52, %fd46, %fd51;
	ld.global.f64 	%fd53, [%rd13+48];
	sub.f64 	%fd54, %fd48, %fd53;
	ld.global.f64 	%fd55, [%rd13+56];
	sub.f64 	%fd56, %fd50, %fd55;
	ld.global.f64 	%fd57, [%rd13+64];
	sub.f64 	%fd58, %fd52, %fd57;
	ld.global.f64 	%fd59, [%rd13+72];
	sub.f64 	%fd60, %fd54, %fd59;
	ld.global.f64 	%fd61, [%rd13+80];
	sub.f64 	%fd62, %fd56, %fd61;
	ld.global.f64 	%fd63, [%rd13+88];
	sub.f64 	%fd64, %fd58, %fd63;
	ld.global.f64 	%fd65, [%rd13+96];
	sub.f64 	%fd66, %fd60, %fd65;
	ld.global.f64 	%fd67, [%rd13+104];
	sub.f64 	%fd68, %fd62, %fd67;
	ld.global.f64 	%fd69, [%rd13+112];
	sub.f64 	%fd70, %fd64, %fd69;
	ld.global.f64 	%fd71, [%rd13+120];
	sub.f64 	%fd72, %fd66, %fd71;
	ld.global.f64 	%fd73, [%rd13+128];
	sub.f64 	%fd74, %fd68, %fd73;
	ld.global.f64 	%fd75, [%rd13+136];
	sub.f64 	%fd76, %fd70, %fd75;
	ld.global.f64 	%fd77, [%rd13+144];
	sub.f64 	%fd78, %fd72, %fd77;
	ld.global.f64 	%fd79, [%rd13+152];
	sub.f64 	%fd80, %fd74, %fd79;
	ld.global.f64 	%fd81, [%rd13+160];
	sub.f64 	%fd82, %fd76, %fd81;
	ld.global.f64 	%fd83, [%rd13+168];
	sub.f64 	%fd142, %fd78, %fd83;
	ld.global.f64 	%fd84, [%rd13+176];
	sub.f64 	%fd143, %fd80, %fd84;
	ld.global.f64 	%fd85, [%rd13+184];
	sub.f64 	%fd144, %fd82, %fd85;
	add.s32 	%r40, %r40, 8;
	add.s32 	%r39, %r39, 24;
	setp.ne.s32 	%p4, %r40, 0;
	@%p4 bra 	$L__BB66_5;
$L__BB66_6:
	setp.eq.s32 	%p5, %r9, 0;
	@%p5 bra 	$L__BB66_14;
	and.b32  	%r18, %r8, 3;
	setp.lt.u32 	%p6, %r9, 4;
	@%p6 bra 	$L__BB66_9;
	add.s32 	%r30, %r42, %r6;
	mul.lo.s32 	%r31, %r30, 3;
	mul.wide.s32 	%rd14, %r31, 8;
	add.s64 	%rd15, %rd1, %rd14;
	ld.global.f64 	%fd87, [%rd15];
	sub.f64 	%fd88, %fd142, %fd87;
	ld.global.f64 	%fd89, [%rd15+8];
	sub.f64 	%fd90, %fd143, %fd89;
	ld.global.f64 	%fd91, [%rd15+16];
	sub.f64 	%fd92, %fd144, %fd91;
	ld.global.f64 	%fd93, [%rd15+24];
	sub.f64 	%fd94, %fd88, %fd93;
	ld.global.f64 	%fd95, [%rd15+32];
	sub.f64 	%fd96, %fd90, %fd95;
	ld.global.f64 	%fd97, [%rd15+40];
	sub.f64 	%fd98, %fd92, %fd97;
	ld.global.f64 	%fd99, [%rd15+48];
	sub.f64 	%fd100, %fd94, %fd99;
	ld.global.f64 	%fd101, [%rd15+56];
	sub.f64 	%fd102, %fd96, %fd101;
	ld.global.f64 	%fd103, [%rd15+64];
	sub.f64 	%fd104, %fd98, %fd103;
	ld.global.f64 	%fd105, [%rd15+72];
	sub.f64 	%fd142, %fd100, %fd105;
	ld.global.f64 	%fd106, [%rd15+80];
	sub.f64 	%fd143, %fd102, %fd106;
	ld.global.f64 	%fd107, [%rd15+88];
	sub.f64 	%fd144, %fd104, %fd107;
	add.s32 	%r42, %r42, 4;
$L__BB66_9:
	setp.eq.s32 	%p7, %r18, 0;
	@%p7 bra 	$L__BB66_14;
	setp.eq.s32 	%p8, %r18, 1;
	@%p8 bra 	$L__BB66_12;
	add.s32 	%r32, %r42, %r6;
	mul.lo.s32 	%r33, %r32, 3;
	mul.wide.s32 	%rd16, %r33, 8;
	add.s64 	%rd17, %rd1, %rd16;
	ld.global.f64 	%fd109, [%rd17];
	sub.f64 	%fd110, %fd142, %fd109;
	ld.global.f64 	%fd111, [%rd17+8];
	sub.f64 	%fd112, %fd143, %fd111;
	ld.global.f64 	%fd113, [%rd17+16];
	sub.f64 	%fd114, %fd144, %fd113;
	ld.global.f64 	%fd115, [%rd17+24];
	sub.f64 	%fd142, %fd110, %fd115;
	ld.global.f64 	%fd116, [%rd17+32];
	sub.f64 	%fd143, %fd112, %fd116;
	ld.global.f64 	%fd117, [%rd17+40];
	sub.f64 	%fd144, %fd114, %fd117;
	add.s32 	%r42, %r42, 2;
$L__BB66_12:
	and.b32  	%r34, %r8, 1;
	setp.eq.b32 	%p9, %r34, 1;
	not.pred 	%p10, %p9;
	@%p10 bra 	$L__BB66_14;
	add.s32 	%r35, %r42, %r6;
	mul.lo.s32 	%r36, %r35, 3;
	mul.wide.s32 	%rd18, %r36, 8;
	add.s64 	%rd19, %rd1, %rd18;
	ld.global.f64 	%fd118, [%rd19];
	sub.f64 	%fd142, %fd142, %fd118;
	ld.global.f64 	%fd119, [%rd19+8];
	sub.f64 	%fd143, %fd143, %fd119;
	ld.global.f64 	%fd120, [%rd19+16];
	sub.f64 	%fd144, %fd144, %fd120;
$L__BB66_14:
	mul.lo.s32 	%r37, %r5, 3;
	mul.wide.s32 	%rd20, %r37, 8;
	add.s64 	%rd21, %rd4, %rd20;
	st.global.f64 	[%rd21], %fd142;
	st.global.f64 	[%rd21+8], %fd143;
	st.global.f64 	[%rd21+16], %fd144;
	add.s32 	%r38, %r38, %r3;
	setp.lt.s32 	%p11, %r38, %r24;
	@%p11 bra 	$L__BB66_2;
$L__BB66_15:
	ret;

}
	// .globl	_Z29gpuKernelIAtomDecomposition3DIfEvPT_S1_PiS2_i
.visible .entry _Z29gpuKernelIAtomDecomposition3DIfEvPT_S1_PiS2_i(
	.param .u64 .ptr .align 1 _Z29gpuKernelIAtomDecomposition3DIfEvPT_S1_PiS2_i_param_0,
	.param .u64 .ptr .align 1 _Z29gpuKernelIAtomDecomposition3DIfEvPT_S1_PiS2_i_param_1,
	.param .u64 .ptr .align 1 _Z29gpuKernelIAtomDecomposition3DIfEvPT_S1_PiS2_i_param_2,
	.param .u64 .ptr .align 1 _Z29gpuKernelIAtomDecomposition3DIfEvPT_S1_PiS2_i_param_3,
	.param .u32 _Z29gpuKernelIAtomDecomposition3DIfEvPT_S1_PiS2_i_param_4
)
{
	.reg .pred 	%p<12>;
	.reg .b32 	%r<44>;
	.reg .b32 	%f<145>;
	.reg .b64 	%rd<22>;

	ld.param.u64 	%rd5, [_Z29gpuKernelIAtomDecomposition3DIfEvPT_S1_PiS2_i_param_0];
	ld.param.u64 	%rd8, [_Z29gpuKernelIAtomDecomposition3DIfEvPT_S1_PiS2_i_param_1];
	ld.param.u64 	%rd6, [_Z29gpuKernelIAtomDecomposition3DIfEvPT_S1_PiS2_i_param_2];
	ld.param.u64 	%rd7, [_Z29gpuKernelIAtomDecomposition3DIfEvPT_S1_PiS2_i_param_3];
	ld.param.u32 	%r24, [_Z29gpuKernelIAtomDecomposition3DIfEvPT_S1_PiS2_i_param_4];
	cvta.to.global.u64 	%rd1, %rd8;
	mov.u32 	%r25, %tid.x;
	mov.u32 	%r26, %ctaid.x;
	mov.u32 	%r1, %ntid.x;
	mad.lo.s32 	%r38, %r26, %r1, %r25;
	setp.ge.s32 	%p1, %r38, %r24;
	@%p1 bra 	$L__BB67_15;
	mov.u32 	%r27, %nctaid.x;
	mul.lo.s32 	%r3, %r1, %r27;
	cvta.to.global.u64 	%rd2, %rd6;
	cvta.to.global.u64 	%rd3, %rd7;
	cvta.to.global.u64 	%rd4, %rd5;
$L__BB67_2:
	mul.wide.s32 	%rd9, %r38, 4;
	add.s64 	%rd10, %rd2, %rd9;
	ld.global.u32 	%r5, [%rd10];
	add.s64 	%rd11, %rd3, %rd9;
	ld.global.u32 	%r6, [%rd11];
	ld.global.u32 	%r7, [%rd11+4];
	sub.s32 	%r8, %r7, %r6;
	setp.lt.s32 	%p2, %r8, 1;
	mov.f32 	%f142, 0f00000000;
	mov.f32 	%f143, %f142;
	mov.f32 	%f144, %f142;
	@%p2 bra 	$L__BB67_14;
	and.b32  	%r9, %r8, 7;
	sub.s32 	%r29, %r6, %r7;
	setp.gt.u32 	%p3, %r29, -8;
	mov.f32 	%f144, 0f00000000;
	mov.b32 	%r42, 0;
	mov.f32 	%f143, %f144;
	mov.f32 	%f142, %f144;
	@%p3 bra 	$L__BB67_6;
	and.b32  	%r42, %r8, 2147483640;
	neg.s32 	%r40, %r42;
	mul.lo.s32 	%r39, %r6, 3;
	mov.f32 	%f144, 0f00000000;
$L__BB67_5:
	.pragma "nounroll";
	mul.wide.s32 	%rd12, %r39, 4;
	add.s64 	%rd13, %rd1, %rd12;
	ld.global.f32 	%f41, [%rd13];
	sub.f32 	%f42, %f142, %f41;
	ld.global.f32 	%f43, [%rd13+4];
	sub.f32 	%f44, %f143, %f43;
	ld.global.f32 	%f45, [%rd13+8];
	sub.f32 	%f46, %f144, %f45;
	ld.global.f32 	%f47, [%rd13+12];
	sub.f32 	%f48, %f42, %f47;
	ld.global.f32 	%f49, [%rd13+16];
	sub.f32 	%f50, %f44, %f49;
	ld.global.f32 	%f51, [%rd13+20];
	sub.f32 	%f52, %f46, %f51;
	ld.global.f32 	%f53, [%rd13+24];
	sub.f32 	%f54, %f48, %f53;
	ld.global.f32 	%f55, [%rd13+28];
	sub.f32 	%f56, %f50, %f55;
	ld.global.f32 	%f57, [%rd13+32];
	sub.f32 	%f58, %f52, %f57;
	ld.global.f32 	%f59, [%rd13+36];
	sub.f32 	%f60, %f54, %f59;
	ld.global.f32 	%f61, [%rd13+40];
	sub.f32 	%f62, %f56, %f61;
	ld.global.f32 	%f63, [%rd13+44];
	sub.f32 	%f64, %f58, %f63;
	ld.global.f32 	%f65, [%rd13+48];
	sub.f32 	%f66, %f60, %f65;
	ld.global.f32 	%f67, [%rd13+52];
	sub.f32 	%f68, %f62, %f67;
	ld.global.f32 	%f69, [%rd13+56];
	sub.f32 	%f70, %f64, %f69;
	ld.global.f32 	%f71, [%rd13+60];
	sub.f32 	%f72, %f66, %f71;
	ld.global.f32 	%f73, [%rd13+64];
	sub.f32 	%f74, %f68, %f73;
	ld.global.f32 	%f75, [%rd13+68];
	sub.f32 	%f76, %f70, %f75;
	ld.global.f32 	%f77, [%rd13+72];
	sub.f32 	%f78, %f72, %f77;
	ld.global.f32 	%f79, [%rd13+76];
	sub.f32 	%f80, %f74, %f79;
	ld.global.f32 	%f81, [%rd13+80];
	sub.f32 	%f82, %f76, %f81;
	ld.global.f32 	%f83, [%rd13+84];
	sub.f32 	%f142, %f78, %f83;
	ld.global.f32 	%f84, [%rd13+88];
	sub.f32 	%f143, %f80, %f84;
	ld.global.f32 	%f85, [%rd13+92];
	sub.f32 	%f144, %f82, %f85;
	add.s32 	%r40, %r40, 8;
	add.s32 	%r39, %r39, 24;
	setp.ne.s32 	%p4, %r40, 0;
	@%p4 bra 	$L__BB67_5;
$L__BB67_6:
	setp.eq.s32 	%p5, %r9, 0;
	@%p5 bra 	$L__BB67_14;
	and.b32  	%r18, %r8, 3;
	setp.lt.u32 	%p6, %r9, 4;
	@%p6 bra 	$L__BB67_9;
	add.s32 	%r30, %r42, %r6;
	mul.lo.s32 	%r31, %r30, 3;
	mul.wide.s32 	%rd14, %r31, 4;
	add.s64 	%rd15, %rd1, %rd14;
	ld.global.f32 	%f87, [%rd15];
	sub.f32 	%f88, %f142, %f87;
	ld.global.f32 	%f89, [%rd15+4];
	sub.f32 	%f90, %f143, %f89;
	ld.global.f32 	%f91, [%rd15+8];
	sub.f32 	%f92, %f144, %f91;
	ld.global.f32 	%f93, [%rd15+12];
	sub.f32 	%f94, %f88, %f93;
	ld.global.f32 	%f95, [%rd15+16];
	sub.f32 	%f96, %f90, %f95;
	ld.global.f32 	%f97, [%rd15+20];
	sub.f32 	%f98, %f92, %f97;
	ld.global.f32 	%f99, [%rd15+24];
	sub.f32 	%f100, %f94, %f99;
	ld.global.f32 	%f101, [%rd15+28];
	sub.f32 	%f102, %f96, %f101;
	ld.global.f32 	%f103, [%rd15+32];
	sub.f32 	%f104, %f98, %f103;
	ld.global.f32 	%f105, [%rd15+36];
	sub.f32 	%f142, %f100, %f105;
	ld.global.f32 	%f106, [%rd15+40];
	sub.f32 	%f143, %f102, %f106;
	ld.global.f32 	%f107, [%rd15+44];
	sub.f32 	%f144, %f104, %f107;
	add.s32 	%r42, %r42, 4;
$L__BB67_9:
	setp.eq.s32 	%p7, %r18, 0;
	@%p7 bra 	$L__BB67_14;
	setp.eq.s32 	%p8, %r18, 1;
	@%p8 bra 	$L__BB67_12;
	add.s32 	%r32, %r42, %r6;
	mul.lo.s32 	%r33, %r32, 3;
	mul.wide.s32 	%rd16, %r33, 4;
	add.s64 	%rd17, %rd1, %rd16;
	ld.global.f32 	%f109, [%rd17];
	sub.f32 	%f110, %f142, %f109;
	ld.global.f32 	%f111, [%rd17+4];
	sub.f32 	%f112, %f143, %f111;
	ld.global.f32 	%f113, [%rd17+8];
	sub.f32 	%f114, %f144, %f113;
	ld.global.f32 	%f115, [%rd17+12];
	sub.f32 	%f142, %f110, %f115;
	ld.global.f32 	%f116, [%rd17+16];
	sub.f32 	%f143, %f112, %f116;
	ld.global.f32 	%f117, [%rd17+20];
	sub.f32 	%f144, %f114, %f117;
	add.s32 	%r42, %r42, 2;
$L__BB67_12:
	and.b32  	%r34, %r8, 1;
	setp.eq.b32 	%p9, %r34, 1;
	not.pred 	%p10, %p9;
	@%p10 bra 	$L__BB67_14;
	add.s32 	%r35, %r42, %r6;
	mul.lo.s32 	%r36, %r35, 3;
	mul.wide.s32 	%rd18, %r36, 4;
	add.s64 	%rd19, %rd1, %rd18;
	ld.global.f32 	%f118, [%rd19];
	sub.f32 	%f142, %f142, %f118;
	ld.global.f32 	%f119, [%rd19+4];
	sub.f32 	%f143, %f143, %f119;
	ld.global.f32 	%f120, [%rd19+8];
	sub.f32 	%f144, %f144, %f120;
$L__BB67_14:
	mul.lo.s32 	%r37, %r5, 3;
	mul.wide.s32 	%rd20, %r37, 4;
	add.s64 	%rd21, %rd4, %rd20;
	st.global.f32 	[%rd21], %f142;
	st.global.f32 	[%rd21+4], %f143;
	st.global.f32 	[%rd21+8], %f144;
	add.s32 	%r38, %r38, %r3;
	setp.lt.s32 	%p11, %r38, %r24;
	@%p11 bra 	$L__BB67_2;
$L__BB67_15:
	ret;

}
	// .globl	_Z29gpuKernelJAtomDecomposition3DIdEvPT_S1_PiS2_S2_i
.visible .entry _Z29gpuKernelJAtomDecomposition3DIdEvPT_S1_PiS2_S2_i(
	.param .u64 .ptr .align 1 _Z29gpuKernelJAtomDecomposition3DIdEvPT_S1_PiS2_S2_i_param_0,
	.param .u64 .ptr .align 1 _Z29gpuKernelJAtomDecomposition3DIdEvPT_S1_PiS2_S2_i_param_1,
	.param .u64 .ptr .align 1 _Z29gpuKernelJAtomDecomposition3DIdEvPT_S1_PiS2_S2_i_param_2,
	.param .u64 .ptr .align 1 _Z29gpuKernelJAtomDecomposition3DIdEvPT_S1_PiS2_S2_i_param_3,
	.param .u64 .ptr .align 1 _Z29gpuKernelJAtomDecomposition3DIdEvPT_S1_PiS2_S2_i_param_4,
	.param .u32 _Z29gpuKernelJAtomDecomposition3DIdEvPT_S1_PiS2_S2_i_param_5
)
{
	.reg .pred 	%p<12>;
	.reg .b32 	%r<71>;
	.reg .b64 	%rd<54>;
	.reg .b64 	%fd<145>;

	ld.param.u64 	%rd6, [_Z29gpuKernelJAtomDecomposition3DIdEvPT_S1_PiS2_S2_i_param_0];
	ld.param.u64 	%rd9, [_Z29gpuKernelJAtomDecomposition3DIdEvPT_S1_PiS2_S2_i_param_1];
	ld.param.u64 	%rd7, [_Z29gpuKernelJAtomDecomposition3DIdEvPT_S1_PiS2_S2_i_param_2];
	ld.param.u64 	%rd8, [_Z29gpuKernelJAtomDecomposition3DIdEvPT_S1_PiS2_S2_i_param_3];
	ld.param.u64 	%rd10, [_Z29gpuKernelJAtomDecomposition3DIdEvPT_S1_PiS2_S2_i_param_4];
	ld.param.u32 	%r23, [_Z29gpuKernelJAtomDecomposition3DIdEvPT_S1_PiS2_S2_i_param_5];
	cvta.to.global.u64 	%rd1, %rd9;
	cvta.to.global.u64 	%rd2, %rd10;
	mov.u32 	%r24, %tid.x;
	mov.u32 	%r25, %ctaid.x;
	mov.u32 	%r1, %ntid.x;
	mad.lo.s32 	%r65, %r25, %r1, %r24;
	setp.ge.s32 	%p1, %r65, %r23;
	@%p1 bra 	$L__BB68_15;
	mov.u32 	%r26, %nctaid.x;
	mul.lo.s32 	%r3, %r1, %r26;
	cvta.to.global.u64 	%rd3, %rd7;
	cvta.to.global.u64 	%rd4, %rd8;
	cvta.to.global.u64 	%rd5, %rd6;
$L__BB68_2:
	mul.wide.s32 	%rd11, %r65, 4;
	add.s64 	%rd12, %rd3, %rd11;
	ld.global.u32 	%r5, [%rd12];
	add.s64 	%rd13, %rd4, %rd11;
	ld.global.u32 	%r6, [%rd13];
	ld.global.u32 	%r7, [%rd13+4];
	sub.s32 	%r8, %r7, %r6;
	setp.lt.s32 	%p2, %r8, 1;
	mov.f64 	%fd142, 0d0000000000000000;
	mov.f64 	%fd143, %fd142;
	mov.f64 	%fd144, %fd142;
	@%p2 bra 	$L__BB68_14;
	sub.s32 	%r28, %r6, %r7;
	setp.gt.u32 	%p3, %r28, -8;
	mov.f64 	%fd144, 0d0000000000000000;
	mov.b32 	%r69, 0;
	mov.f64 	%fd143, %fd144;
	mov.f64 	%fd142, %fd144;
	@%p3 bra 	$L__BB68_6;
	and.b32  	%r29, %r8, 2147483640;
	neg.s32 	%r67, %r29;
	mov.f64 	%fd144, 0d0000000000000000;
	mov.u32 	%r66, %r6;
$L__BB68_5:
	.pragma "nounroll";
	and.b32  	%r69, %r8, 2147483640;
	mul.wide.s32 	%rd14, %r66, 4;
	add.s64 	%rd15, %rd2, %rd14;
	ld.global.u32 	%r30, [%rd15];
	mul.lo.s32 	%r31, %r30, 3;
	mul.wide.s32 	%rd16, %r31, 8;
	add.s64 	%rd17, %rd1, %rd16;
	ld.global.f64 	%fd41, [%rd17];
	add.f64 	%fd42, %fd142, %fd41;
	ld.global.f64 	%fd43, [%rd17+8];
	add.f64 	%fd44, %fd143, %fd43;
	ld.global.f64 	%fd45, [%rd17+16];
	add.f64 	%fd46, %fd144, %fd45;
	ld.global.u32 	%r32, [%rd15+4];
	mul.lo.s32 	%r33, %r32, 3;
	mul.wide.s32 	%rd18, %r33, 8;
	add.s64 	%rd19, %rd1, %rd18;
	ld.global.f64 	%fd47, [%rd19];
	add.f64 	%fd48, %fd42, %fd47;
	ld.global.f64 	%fd49, [%rd19+8];
	add.f64 	%fd50, %fd44, %fd49;
	ld.global.f64 	%fd51, [%rd19+16];
	add.f64 	%fd52, %fd46, %fd51;
	ld.global.u32 	%r34, [%rd15+8];
	mul.lo.s32 	%r35, %r34, 3;
	mul.wide.s32 	%rd20, %r35, 8;
	add.s64 	%rd21, %rd1, %rd20;
	ld.global.f64 	%fd53, [%rd21];
	add.f64 	%fd54, %fd48, %fd53;
	ld.global.f64 	%fd55, [%rd21+8];
	add.f64 	%fd56, %fd50, %fd55;
	ld.global.f64 	%fd57, [%rd21+16];
	add.f64 	%fd58, %fd52, %fd57;
	ld.global.u32 	%r36, [%rd15+12];
	mul.lo.s32 	%r37, %r36, 3;
	mul.wide.s32 	%rd22, %r37, 8;
	add.s64 	%rd23, %rd1, %rd22;
	ld.global.f64 	%fd59, [%rd23];
	add.f64 	%fd60, %fd54, %fd59;
	ld.global.f64 	%fd61, [%rd23+8];
	add.f64 	%fd62, %fd56, %fd61;
	ld.global.f64 	%fd63, [%rd23+16];
	add.f64 	%fd64, %fd58, %fd63;
	ld.global.u32 	%r38, [%rd15+16];
	mul.lo.s32 	%r39, %r38, 3;
	mul.wide.s32 	%rd24, %r39, 8;
	add.s64 	%rd25, %rd1, %rd24;
	ld.global.f64 	%fd65, [%rd25];
	add.f64 	%fd66, %fd60, %fd65;
	ld.global.f64 	%fd67, [%rd25+8];
	add.f64 	%fd68, %fd62, %fd67;
	ld.global.f64 	%fd69, [%rd25+16];
	add.f64 	%fd70, %fd64, %fd69;
	ld.global.u32 	%r40, [%rd15+20];
	mul.lo.s32 	%r41, %r40, 3;
	mul.wide.s32 	%rd26, %r41, 8;
	add.s64 	%rd27, %rd1, %rd26;
	ld.global.f64 	%fd71, [%rd27];
	add.f64 	%fd72, %fd66, %fd71;
	ld.global.f64 	%fd73, [%rd27+8];
	add.f64 	%fd74, %fd68, %fd73;
	ld.global.f64 	%fd75, [%rd27+16];
	add.f64 	%fd76, %fd70, %fd75;
	ld.global.u32 	%r42, [%rd15+24];
	mul.lo.s32 	%r43, %r42, 3;
	mul.wide.s32 	%rd28, %r43, 8;
	add.s64 	%rd29, %rd1, %rd28;
	ld.global.f64 	%fd77, [%rd29];
	add.f64 	%fd78, %fd72, %fd77;
	ld.global.f64 	%fd79, [%rd29+8];
	add.f64 	%fd80, %fd74, %fd79;
	ld.global.f64 	%fd81, [%rd29+16];
	add.f64 	%fd82, %fd76, %fd81;
	ld.global.u32 	%r44, [%rd15+28];
	mul.lo.s32 	%r45, %r44, 3;
	mul.wide.s32 	%rd30, %r45, 8;
	add.s64 	%rd31, %rd1, %rd30;
	ld.global.f64 	%fd83, [%rd31];
	add.f64 	%fd142, %fd78, %fd83;
	ld.global.f64 	%fd84, [%rd31+8];
	add.f64 	%fd143, %fd80, %fd84;
	ld.global.f64 	%fd85, [%rd31+16];
	add.f64 	%fd144, %fd82, %fd85;
	add.s32 	%r67, %r67, 8;
	add.s32 	%r66, %r66, 8;
	setp.ne.s32 	%p4, %r67, 0;
	@%p4 bra 	$L__BB68_5;
$L__BB68_6:
	and.b32  	%r16, %r8, 7;
	setp.eq.s32 	%p5, %r16, 0;
	@%p5 bra 	$L__BB68_14;
	setp.lt.u32 	%p6, %r16, 4;
	@%p6 bra 	$L__BB68_9;
	add.s32 	%r46, %r69, %r6;
	mul.wide.s32 	%rd32, %r46, 4;
	add.s64 	%rd33, %rd2, %rd32;
	ld.global.u32 	%r47, [%rd33];
	mul.lo.s32 	%r48, %r47, 3;
	mul.wide.s32 	%rd34, %r48, 8;
	add.s64 	%rd35, %rd1, %rd34;
	ld.global.f64 	%fd87, [%rd35];
	add.f64 	%fd88, %fd142, %fd87;
	ld.global.f64 	%fd89, [%rd35+8];
	add.f64 	%fd90, %fd143, %fd89;
	ld.global.f64 	%fd91, [%rd35+16];
	add.f64 	%fd92, %fd144, %fd91;
	ld.global.u32 	%r49, [%rd33+4];
	mul.lo.s32 	%r50, %r49, 3;
	mul.wide.s32 	%rd36, %r50, 8;
	add.s64 	%rd37, %rd1, %rd36;
	ld.global.f64 	%fd93, [%rd37];
	add.f64 	%fd94, %fd88, %fd93;
	ld.global.f64 	%fd95, [%rd37+8];
	add.f64 	%fd96, %fd90, %fd95;
	ld.global.f64 	%fd97, [%rd37+16];
	add.f64 	%fd98, %fd92, %fd97;
	ld.global.u32 	%r51, [%rd33+8];
	mul.lo.s32 	%r52, %r51, 3;
	mul.wide.s32 	%rd38, %r52, 8;
	add.s64 	%rd39, %rd1, %rd38;
	ld.global.f64 	%fd99, [%rd39];
	add.f64 	%fd100, %fd94, %fd99;
	ld.global.f64 	%fd101, [%rd39+8];
	add.f64 	%fd102, %fd96, %fd101;
	ld.global.f64 	%fd103, [%rd39+16];
	add.f64 	%fd104, %fd98, %fd103;
	ld.global.u32 	%r53, [%rd33+12];
	mul.lo.s32 	%r54, %r53, 3;
	mul.wide.s32 	%rd40, %r54, 8;
	add.s64 	%rd41, %rd1, %rd40;
	ld.global.f64 	%fd105, [%rd41];
	add.f64 	%fd142, %fd100, %fd105;
	ld.global.f64 	%fd106, [%rd41+8];
	add.f64 	%fd143, %fd102, %fd106;
	ld.global.f64 	%fd107, [%rd41+16];
	add.f64 	%fd144, %fd104, %fd107;
	add.s32 	%r69, %r69, 4;
$L__BB68_9:
	and.b32  	%r19, %r8, 3;
	setp.eq.s32 	%p7, %r19, 0;
	@%p7 bra 	$L__BB68_14;
	setp.eq.s32 	%p8, %r19, 1;
	@%p8 bra 	$L__BB68_12;
	add.s32 	%r55, %r69, %r6;
	mul.wide.s32 	%rd42, %r55, 4;
	add.s64 	%rd43, %rd2, %rd42;
	ld.global.u32 	%r56, [%rd43];
	mul.lo.s32 	%r57, %r56, 3;
	mul.wide.s32 	%rd44, %r57, 8;
	add.s64 	%rd45, %rd1, %rd44;
	ld.global.f64 	%fd109, [%rd45];
	add.f64 	%fd110, %fd142, %fd109;
	ld.global.f64 	%fd111, [%rd45+8];
	add.f64 	%fd112, %fd143, %fd111;
	ld.global.f64 	%fd113, [%rd45+16];
	add.f64 	%fd114, %fd144, %fd113;
	ld.global.u32 	%r58, [%rd43+4];
	mul.lo.s32 	%r59, %r58, 3;
	mul.wide.s32 	%rd46, %r59, 8;
	add.s64 	%rd47, %rd1, %rd46;
	ld.global.f64 	%fd115, [%rd47];
	add.f64 	%fd142, %fd110, %fd115;
	ld.global.f64 	%fd116, [%rd47+8];
	add.f64 	%fd143, %fd112, %fd116;
	ld.global.f64 	%fd117, [%rd47+16];
	add.f64 	%fd144, %fd114, %fd117;
	add.s32 	%r69, %r69, 2;
$L__BB68_12:
	and.b32  	%r60, %r8, 1;
	setp.eq.b32 	%p9, %r60, 1;
	not.pred 	%p10, %p9;
	@%p10 bra 	$L__BB68_14;
	add.s32 	%r61, %r69, %r6;
	mul.wide.s32 	%rd48, %r61, 4;
	add.s64 	%rd49, %rd2, %rd48;
	ld.global.u32 	%r62, [%rd49];
	mul.lo.s32 	%r63, %r62, 3;
	mul.wide.s32 	%rd50, %r63, 8;
	add.s64 	%rd51, %rd1, %rd50;
	ld.global.f64 	%fd118, [%rd51];
	add.f64 	%fd142, %fd142, %fd118;
	ld.global.f64 	%fd119, [%rd51+8];
	add.f64 	%fd143, %fd143, %fd119;
	ld.global.f64 	%fd120, [%rd51+16];
	add.f64 	%fd144, %fd144, %fd120;
$L__BB68_14:
	mul.lo.s32 	%r64, %r5, 3;
	mul.wide.s32 	%rd52, %r64, 8;
	add.s64 	%rd53, %rd5, %rd52;
	st.global.f64 	[%rd53], %fd142;
	st.global.f64 	[%rd53+8], %fd143;
	st.global.f64 	[%rd53+16], %fd144;
	add.s32 	%r65, %r65, %r3;
	setp.lt.s32 	%p11, %r65, %r23;
	@%p11 bra 	$L__BB68_2;
$L__BB68_15:
	ret;

}
	// .globl	_Z29gpuKernelJAtomDecomposition3DIfEvPT_S1_PiS2_S2_i
.visible .entry _Z29gpuKernelJAtomDecomposition3DIfEvPT_S1_PiS2_S2_i(
	.param .u64 .ptr .align 1 _Z29gpuKernelJAtomDecomposition3DIfEvPT_S1_PiS2_S2_i_param_0,
	.param .u64 .ptr .align 1 _Z29gpuKernelJAtomDecomposition3DIfEvPT_S1_PiS2_S2_i_param_1,
	.param .u64 .ptr .align 1 _Z29gpuKernelJAtomDecomposition3DIfEvPT_S1_PiS2_S2_i_param_2,
	.param .u64 .ptr .align 1 _Z29gpuKernelJAtomDecomposition3DIfEvPT_S1_PiS2_S2_i_param_3,
	.param .u64 .ptr .align 1 _Z29gpuKernelJAtomDecomposition3DIfEvPT_S1_PiS2_S2_i_param_4,
	.param .u32 _Z29gpuKernelJAtomDecomposition3DIfEvPT_S1_PiS2_S2_i_param_5
)
{
	.reg .pred 	%p<12>;
	.reg .b32 	%r<70>;
	.reg .b32 	%f<145>;
	.reg .b64 	%rd<55>;

	ld.param.u64 	%rd7, [_Z29gpuKernelJAtomDecomposition3DIfEvPT_S1_PiS2_S2_i_param_0];
	ld.param.u64 	%rd10, [_Z29gpuKernelJAtomDecomposition3DIfEvPT_S1_PiS2_S2_i_param_1];
	ld.param.u64 	%rd8, [_Z29gpuKernelJAtomDecomposition3DIfEvPT_S1_PiS2_S2_i_param_2];
	ld.param.u64 	%rd9, [_Z29gpuKernelJAtomDecomposition3DIfEvPT_S1_PiS2_S2_i_param_3];
	ld.param.u64 	%rd11, [_Z29gpuKernelJAtomDecomposition3DIfEvPT_S1_PiS2_S2_i_param_4];
	ld.param.u32 	%r23, [_Z29gpuKernelJAtomDecomposition3DIfEvPT_S1_PiS2_S2_i_param_5];
	cvta.to.global.u64 	%rd1, %rd10;
	cvta.to.global.u64 	%rd2, %rd11;
	mov.u32 	%r24, %tid.x;
	mov.u32 	%r25, %ctaid.x;
	mov.u32 	%r1, %ntid.x;
	mad.lo.s32 	%r64, %r25, %r1, %r24;
	setp.ge.s32 	%p1, %r64, %r23;
	@%p1 bra 	$L__BB69_15;
	mov.u32 	%r26, %nctaid.x;
	mul.lo.s32 	%r3, %r1, %r26;
	add.s64 	%rd3, %rd2, 16;
	cvta.to.global.u64 	%rd4, %rd8;
	cvta.to.global.u64 	%rd5, %rd9;
	cvta.to.global.u64 	%rd6, %rd7;
$L__BB69_2:
	mul.wide.s32 	%rd12, %r64, 4;
	add.s64 	%rd13, %rd4, %rd12;
	ld.global.u32 	%r5, [%rd13];
	add.s64 	%rd14, %rd5, %rd12;
	ld.global.u32 	%r6, [%rd14];
	ld.global.u32 	%r7, [%rd14+4];
	sub.s32 	%r8, %r7, %r6;
	setp.lt.s32 	%p2, %r8, 1;
	mov.f32 	%f142, 0f00000000;
	mov.f32 	%f143, %f142;
	mov.f32 	%f144, %f142;
	@%p2 bra 	$L__BB69_14;
	and.b32  	%r9, %r8, 7;
	sub.s32 	%r28, %r6, %r7;
	setp.gt.u32 	%p3, %r28, -8;
	mov.f32 	%f144, 0f00000000;
	mov.b32 	%r68, 0;
	mov.f32 	%f143, %f144;
	mov.f32 	%f142, %f144;
	@%p3 bra 	$L__BB69_6;
	and.b32  	%r68, %r8, 2147483640;
	neg.s32 	%r66, %r68;
	mov.f32 	%f144, 0f00000000;
	mov.u32 	%r65, %r6;
$L__BB69_5:
	.pragma "nounroll";
	mul.wide.s32 	%rd15, %r65, 4;
	add.s64 	%rd16, %rd3, %rd15;
	ld.global.u32 	%r29, [%rd16+-16];
	mul.lo.s32 	%r30, %r29, 3;
	mul.wide.s32 	%rd17, %r30, 4;
	add.s64 	%rd18, %rd1, %rd17;
	ld.global.f32 	%f41, [%rd18];
	add.f32 	%f42, %f142, %f41;
	ld.global.f32 	%f43, [%rd18+4];
	add.f32 	%f44, %f143, %f43;
	ld.global.f32 	%f45, [%rd18+8];
	add.f32 	%f46, %f144, %f45;
	ld.global.u32 	%r31, [%rd16+-12];
	mul.lo.s32 	%r32, %r31, 3;
	mul.wide.s32 	%rd19, %r32, 4;
	add.s64 	%rd20, %rd1, %rd19;
	ld.global.f32 	%f47, [%rd20];
	add.f32 	%f48, %f42, %f47;
	ld.global.f32 	%f49, [%rd20+4];
	add.f32 	%f50, %f44, %f49;
	ld.global.f32 	%f51, [%rd20+8];
	add.f32 	%f52, %f46, %f51;
	ld.global.u32 	%r33, [%rd16+-8];
	mul.lo.s32 	%r34, %r33, 3;
	mul.wide.s32 	%rd21, %r34, 4;
	add.s64 	%rd22, %rd1, %rd21;
	ld.global.f32 	%f53, [%rd22];
	add.f32 	%f54, %f48, %f53;
	ld.global.f32 	%f55, [%rd22+4];
	add.f32 	%f56, %f50, %f55;
	ld.global.f32 	%f57, [%rd22+8];
	add.f32 	%f58, %f52, %f57;
	ld.global.u32 	%r35, [%rd16+-4];
	mul.lo.s32 	%r36, %r35, 3;
	mul.wide.s32 	%rd23, %r36, 4;
	add.s64 	%rd24, %rd1, %rd23;
	ld.global.f32 	%f59, [%rd24];
	add.f32 	%f60, %f54, %f59;
	ld.global.f32 	%f61, [%rd24+4];
	add.f32 	%f62, %f56, %f61;
	ld.global.f32 	%f63, [%rd24+8];
	add.f32 	%f64, %f58, %f63;
	ld.global.u32 	%r37, [%rd16];
	mul.lo.s32 	%r38, %r37, 3;
	mul.wide.s32 	%rd25, %r38, 4;
	add.s64 	%rd26, %rd1, %rd25;
	ld.global.f32 	%f65, [%rd26];
	add.f32 	%f66, %f60, %f65;
	ld.global.f32 	%f67, [%rd26+4];
	add.f32 	%f68, %f62, %f67;
	ld.global.f32 	%f69, [%rd26+8];
	add.f32 	%f70, %f64, %f69;
	ld.global.u32 	%r39, [%rd16+4];
	mul.lo.s32 	%r40, %r39, 3;
	mul.wide.s32 	%rd27, %r40, 4;
	add.s64 	%rd28, %rd1, %rd27;
	ld.global.f32 	%f71, [%rd28];
	add.f32 	%f72, %f66, %f71;
	ld.global.f32 	%f73, [%rd28+4];
	add.f32 	%f74, %f68, %f73;
	ld.global.f32 	%f75, [%rd28+8];
	add.f32 	%f76, %f70, %f75;
	ld.global.u32 	%r41, [%rd16+8];
	mul.lo.s32 	%r42, %r41, 3;
	mul.wide.s32 	%rd29, %r42, 4;
	add.s64 	%rd30, %rd1, %rd29;
	ld.global.f32 	%f77, [%rd30];
	add.f32 	%f78, %f72, %f77;
	ld.global.f32 	%f79, [%rd30+4];
	add.f32 	%f80, %f74, %f79;
	ld.global.f32 	%f81, [%rd30+8];
	add.f32 	%f82, %f76, %f81;
	ld.global.u32 	%r43, [%rd16+12];
	mul.lo.s32 	%r44, %r43, 3;
	mul.wide.s32 	%rd31, %r44, 4;
	add.s64 	%rd32, %rd1, %rd31;
	ld.global.f32 	%f83, [%rd32];
	add.f32 	%f142, %f78, %f83;
	ld.global.f32 	%f84, [%rd32+4];
	add.f32 	%f143, %f80, %f84;
	ld.global.f32 	%f85, [%rd32+8];
	add.f32 	%f144, %f82, %f85;
	add.s32 	%r66, %r66, 8;
	add.s32 	%r65, %r65, 8;
	setp.ne.s32 	%p4, %r66, 0;
	@%p4 bra 	$L__BB69_5;
$L__BB69_6:
	setp.eq.s32 	%p5, %r9, 0;
	@%p5 bra 	$L__BB69_14;
	and.b32  	%r17, %r8, 3;
	setp.lt.u32 	%p6, %r9, 4;
	@%p6 bra 	$L__BB69_9;
	add.s32 	%r45, %r68, %r6;
	mul.wide.s32 	%rd33, %r45, 4;
	add.s64 	%rd34, %rd2, %rd33;
	ld.global.u32 	%r46, [%rd34];
	mul.lo.s32 	%r47, %r46, 3;
	mul.wide.s32 	%rd35, %r47, 4;
	add.s64 	%rd36, %rd1, %rd35;
	ld.global.f32 	%f87, [%rd36];
	add.f32 	%f88, %f142, %f87;
	ld.global.f32 	%f89, [%rd36+4];
	add.f32 	%f90, %f143, %f89;
	ld.global.f32 	%f91, [%rd36+8];
	add.f32 	%f92, %f144, %f91;
	ld.global.u32 	%r48, [%rd34+4];
	mul.lo.s32 	%r49, %r48, 3;
	mul.wide.s32 	%rd37, %r49, 4;
	add.s64 	%rd38, %rd1, %rd37;
	ld.global.f32 	%f93, [%rd38];
	add.f32 	%f94, %f88, %f93;
	ld.global.f32 	%f95, [%rd38+4];
	add.f32 	%f96, %f90, %f95;
	ld.global.f32 	%f97, [%rd38+8];
	add.f32 	%f98, %f92, %f97;
	ld.global.u32 	%r50, [%rd34+8];
	mul.lo.s32 	%r51, %r50, 3;
	mul.wide.s32 	%rd39, %r51, 4;
	add.s64 	%rd40, %rd1, %rd39;
	ld.global.f32 	%f99, [%rd40];
	add.f32 	%f100, %f94, %f99;
	ld.global.f32 	%f101, [%rd40+4];
	add.f32 	%f102, %f96, %f101;
	ld.global.f32 	%f103, [%rd40+8];
	add.f32 	%f104, %f98, %f103;
	ld.global.u32 	%r52, [%rd34+12];
	mul.lo.s32 	%r53, %r52, 3;
	mul.wide.s32 	%rd41, %r53, 4;
	add.s64 	%rd42, %rd1, %rd41;
	ld.global.f32 	%f105, [%rd42];
	add.f32 	%f142, %f100, %f105;
	ld.global.f32 	%f106, [%rd42+4];
	add.f32 	%f143, %f102, %f106;
	ld.global.f32 	%f107, [%rd42+8];
	add.f32 	%f144, %f104, %f107;
	add.s32 	%r68, %r68, 4;
$L__BB69_9:
	setp.eq.s32 	%p7, %r17, 0;
	@%p7 bra 	$L__BB69_14;
	setp.eq.s32 	%p8, %r17, 1;
	@%p8 bra 	$L__BB69_12;
	add.s32 	%r54, %r68, %r6;
	mul.wide.s32 	%rd43, %r54, 4;
	add.s64 	%rd44, %rd2, %rd43;
	ld.global.u32 	%r55, [%rd44];
	mul.lo.s32 	%r56, %r55, 3;
	mul.wide.s32 	%rd45, %r56, 4;
	add.s64 	%rd46, %rd1, %rd45;
	ld.global.f32 	%f109, [%rd46];
	add.f32 	%f110, %f142, %f109;
	ld.global.f32 	%f111, [%rd46+4];
	add.f32 	%f112, %f143, %f111;
	ld.global.f32 	%f113, [%rd46+8];
	add.f32 	%f114, %f144, %f113;
	ld.global.u32 	%r57, [%rd44+4];
	mul.lo.s32 	%r58, %r57, 3;
	mul.wide.s32 	%rd47, %r58, 4;
	add.s64 	%rd48, %rd1, %rd47;
	ld.global.f32 	%f115, [%rd48];
	add.f32 	%f142, %f110, %f115;
	ld.global.f32 	%f116, [%rd48+4];
	add.f32 	%f143, %f112, %f116;
	ld.global.f32 	%f117, [%rd48+8];
	add.f32 	%f144, %f114, %f117;
	add.s32 	%r68, %r68, 2;
$L__BB69_12:
	and.b32  	%r59, %r8, 1;
	setp.eq.b32 	%p9, %r59, 1;
	not.pred 	%p10, %p9;
	@%p10 bra 	$L__BB69_14;
	add.s32 	%r60, %r68, %r6;
	mul.wide.s32 	%rd49, %r60, 4;
	add.s64 	%rd50, %rd2, %rd49;
	ld.global.u32 	%r61, [%rd50];
	mul.lo.s32 	%r62, %r61, 3;
	mul.wide.s32 	%rd51, %r62, 4;
	add.s64 	%rd52, %rd1, %rd51;
	ld.global.f32 	%f118, [%rd52];
	add.f32 	%f142, %f142, %f118;
	ld.global.f32 	%f119, [%rd52+4];
	add.f32 	%f143, %f143, %f119;
	ld.global.f32 	%f120, [%rd52+8];
	add.f32 	%f144, %f144, %f120;
$L__BB69_14:
	mul.lo.s32 	%r63, %r5, 3;
	mul.wide.s32 	%rd53, %r63, 4;
	add.s64 	%rd54, %rd6, %rd53;
	st.global.f32 	[%rd54], %f142;
	st.global.f32 	[%rd54+4], %f143;
	st.global.f32 	[%rd54+8], %f144;
	add.s32 	%r64, %r64, %r3;
	setp.lt.s32 	%p11, %r64, %r23;
	@%p11 bra 	$L__BB69_2;
$L__BB69_15:
	ret;

}
	// .globl	_Z36gpuKernelForceDecompositionTriplet3DIdEvPT_S1_S1_PiS2_S2_i
.visible .entry _Z36gpuKernelForceDecompositionTriplet3DIdEvPT_S1_S1_PiS2_S2_i(
	.param .u64 .ptr .align 1 _Z36gpuKernelForceDecompositionTriplet3DIdEvPT_S1_S1_PiS2_S2_i_param_0,
	.param .u64 .ptr .align 1 _Z36gpuKernelForceDecompositionTriplet3DIdEvPT_S1_S1_PiS2_S2_i_param_1,
	.param .u64 .ptr .align 1 _Z36gpuKernelForceDecompositionTriplet3DIdEvPT_S1_S1_PiS2_S2_i_param_2,
	.param .u64 .ptr .align 1 _Z36gpuKernelForceDecompositionTriplet3DIdEvPT_S1_S1_PiS2_S2_i_param_3,
	.param .u64 .ptr .align 1 _Z36gpuKernelForceDecompositionTriplet3DIdEvPT_S1_S1_PiS2_S2_i_param_4,
	.param .u64 .ptr .align 1 _Z36gpuKernelForceDecompositionTriplet3DIdEvPT_S1_S1_PiS2_S2_i_param_5,
	.param .u32 _Z36gpuKernelForceDecompositionTriplet3DIdEvPT_S1_S1_PiS2_S2_i_param_6
)
{
	.reg .pred 	%p<3>;
	.reg .b32 	%r<18>;
	.reg .b64 	%rd<31>;
	.reg .b64 	%fd<28>;

	ld.param.u64 	%rd2, [_Z36gpuKernelForceDecompositionTriplet3DIdEvPT_S1_S1_PiS2_S2_i_param_0];
	ld.param.u32 	%r6, [_Z36gpuKernelForceDecompositionTriplet3DIdEvPT_S1_S1_PiS2_S2_i_param_6];
	mov.u32 	%r7, %tid.x;
	mov.u32 	%r8, %ctaid.x;
	mov.u32 	%r1, %ntid.x;
	mad.lo.s32 	%r17, %r8, %r1, %r7;
	setp.ge.s32 	%p1, %r17, %r6;
	@%p1 bra 	$L__BB70_3;
	cvta.to.global.u64 	%rd1, %rd2;
	mov.u32 	%r9, %nctaid.x;
	mul.lo.s32 	%r3, %r1, %r9;
$L__BB70_2:
	ld.param.u64 	%rd30, [_Z36gpuKernelForceDecompositionTriplet3DIdEvPT_S1_S1_PiS2_S2_i_param_5];
	ld.param.u64 	%rd29, [_Z36gpuKernelForceDecompositionTriplet3DIdEvPT_S1_S1_PiS2_S2_i_param_4];
	ld.param.u64 	%rd28, [_Z36gpuKernelForceDecompositionTriplet3DIdEvPT_S1_S1_PiS2_S2_i_param_3];
	ld.param.u64 	%rd27, [_Z36gpuKernelForceDecompositionTriplet3DIdEvPT_S1_S1_PiS2_S2_i_param_2];
	ld.param.u64 	%rd26, [_Z36gpuKernelForceDecompositionTriplet3DIdEvPT_S1_S1_PiS2_S2_i_param_1];
	cvta.to.global.u64 	%rd8, %rd28;
	mul.wide.s32 	%rd9, %r17, 4;
	add.s64 	%rd10, %rd8, %rd9;
	ld.global.u32 	%r10, [%rd10];
	mul.lo.s32 	%r11, %r10, 3;
	cvta.to.global.u64 	%rd11, %rd29;
	add.s64 	%rd12, %rd11, %rd9;
	ld.global.u32 	%r12, [%rd12];
	mul.lo.s32 	%r13, %r12, 3;
	cvta.to.global.u64 	%rd13, %rd30;
	add.s64 	%rd14, %rd13, %rd9;
	ld.global.u32 	%r14, [%rd14];
	mul.lo.s32 	%r15, %r14, 3;
	mul.lo.s32 	%r16, %r17, 3;
	mul.wide.s32 	%rd15, %r11, 8;
	add.s64 	%rd16, %rd1, %rd15;
	cvta.to.global.u64 	%rd17, %rd26;
	mul.wide.s32 	%rd18, %r16, 8;
	add.s64 	%rd19, %rd17, %rd18;
	ld.global.f64 	%fd1, [%rd19];
	cvta.to.global.u64 	%rd20, %rd27;
	add.s64 	%rd21, %rd20, %rd18;
	ld.global.f64 	%fd2, [%rd21];
	add.f64 	%fd3, %fd1, %fd2;
	neg.f64 	%fd4, %fd3;
	atom.global.add.f64 	%fd5, [%rd16], %fd4;
	ld.global.f64 	%fd6, [%rd19+8];
	ld.global.f64 	%fd7, [%rd21+8];
	add.f64 	%fd8, %fd6, %fd7;
	neg.f64 	%fd9, %fd8;
	atom.global.add.f64 	%fd10, [%rd16+8], %fd9;
	ld.global.f64 	%fd11, [%rd19+16];
	ld.global.f64 	%fd12, [%rd21+16];
	add.f64 	%fd13, %fd11, %fd12;
	neg.f64 	%fd14, %fd13;
	atom.global.add.f64 	%fd15, [%rd16+16], %fd14;
	mul.wide.s32 	%rd22, %r13, 8;
	add.s64 	%rd23, %rd1, %rd22;
	ld.global.f64 	%fd16, [%rd19];
	atom.global.add.f64 	%fd17, [%rd23], %fd16;
	ld.global.f64 	%fd18, [%rd19+8];
	atom.global.add.f64 	%fd19, [%rd23+8], %fd18;
	ld.global.f64 	%fd20, [%rd19+16];
	atom.global.add.f64 	%fd21, [%rd23+16], %fd20;
	mul.wide.s32 	%rd24, %r15, 8;
	add.s64 	%rd25, %rd1, %rd24;
	ld.global.f64 	%fd22, [%rd21];
	atom.global.add.f64 	%fd23, [%rd25], %fd22;
	ld.global.f64 	%fd24, [%rd21+8];
	atom.global.add.f64 	%fd25, [%rd25+8], %fd24;
	ld.global.f64 	%fd26, [%rd21+16];
	atom.global.add.f64 	%fd27, [%rd25+16], %fd26;
	add.s32 	%r17, %r17, %r3;
	setp.lt.s32 	%p2, %r17, %r6;
	@%p2 bra 	$L__BB70_2;
$L__BB70_3:
	ret;

}
	// .globl	_Z36gpuKernelForceDecompositionTriplet3DIfEvPT_S1_S1_PiS2_S2_i
.visible .entry _Z36gpuKernelForceDecompositionTriplet3DIfEvPT_S1_S1_PiS2_S2_i(
	.param .u64 .ptr .align 1 _Z36gpuKernelForceDecompositionTriplet3DIfEvPT_S1_S1_PiS2_S2_i_param_0,
	.param .u64 .ptr .align 1 _Z36gpuKernelForceDecompositionTriplet3DIfEvPT_S1_S1_PiS2_S2_i_param_1,
	.param .u64 .ptr .align 1 _Z36gpuKernelForceDecompositionTriplet3DIfEvPT_S1_S1_PiS2_S2_i_param_2,
	.param .u64 .ptr .align 1 _Z36gpuKernelForceDecompositionTriplet3DIfEvPT_S1_S1_PiS2_S2_i_param_3,
	.param .u64 .ptr .align 1 _Z36gpuKernelForceDecompositionTriplet3DIfEvPT_S1_S1_PiS2_S2_i_param_4,
	.param .u64 .ptr .align 1 _Z36gpuKernelForceDecompositionTriplet3DIfEvPT_S1_S1_PiS2_S2_i_param_5,
	.param .u32 _Z36gpuKernelForceDecompositionTriplet3DIfEvPT_S1_S1_PiS2_S2_i_param_6
)
{
	.reg .pred 	%p<3>;
	.reg .b32 	%r<18>;
	.reg .b32 	%f<28>;
	.reg .b64 	%rd<28>;

	ld.param.u64 	%rd5, [_Z36gpuKernelForceDecompositionTriplet3DIfEvPT_S1_S1_PiS2_S2_i_param_0];
	ld.param.u64 	%rd6, [_Z36gpuKernelForceDecompositionTriplet3DIfEvPT_S1_S1_PiS2_S2_i_param_1];
	ld.param.u64 	%rd7, [_Z36gpuKernelForceDecompositionTriplet3DIfEvPT_S1_S1_PiS2_S2_i_param_2];
	ld.param.u64 	%rd10, [_Z36gpuKernelForceDecompositionTriplet3DIfEvPT_S1_S1_PiS2_S2_i_param_5];
	ld.param.u32 	%r6, [_Z36gpuKernelForceDecompositionTriplet3DIfEvPT_S1_S1_PiS2_S2_i_param_6];
	mov.u32 	%r7, %tid.x;
	mov.u32 	%r8, %ctaid.x;
	mov.u32 	%r1, %ntid.x;
	mad.lo.s32 	%r17, %r8, %r1, %r7;
	setp.ge.s32 	%p1, %r17, %r6;
	@%p1 bra 	$L__BB71_3;
	cvta.to.global.u64 	%rd1, %rd5;
	mov.u32 	%r9, %nctaid.x;
	mul.lo.s32 	%r3, %r1, %r9;
	cvta.to.global.u64 	%rd2, %rd10;
	cvta.to.global.u64 	%rd3, %rd6;
	cvta.to.global.u64 	%rd4, %rd7;
$L__BB71_2:
	ld.param.u64 	%rd27, [_Z36gpuKernelForceDecompositionTriplet3DIfEvPT_S1_S1_PiS2_S2_i_param_4];
	ld.param.u64 	%rd26, [_Z36gpuKernelForceDecompositionTriplet3DIfEvPT_S1_S1_PiS2_S2_i_param_3];
	cvta.to.global.u64 	%rd11, %rd26;
	mul.wide.s32 	%rd12, %r17, 4;
	add.s64 	%rd13, %rd11, %rd12;
	ld.global.u32 	%r10, [%rd13];
	mul.lo.s32 	%r11, %r10, 3;
	cvta.to.global.u64 	%rd14, %rd27;
	add.s64 	%rd15, %rd14, %rd12;
	ld.global.u32 	%r12, [%rd15];
	mul.lo.s32 	%r13, %r12, 3;
	add.s64 	%rd16, %rd2, %rd12;
	ld.global.u32 	%r14, [%rd16];
	mul.lo.s32 	%r15, %r14, 3;
	mul.lo.s32 	%r16, %r17, 3;
	mul.wide.s32 	%rd17, %r11, 4;
	add.s64 	%rd18, %rd1, %rd17;
	mul.wide.s32 	%rd19, %r16, 4;
	add.s64 	%rd20, %rd3, %rd19;
	ld.global.f32 	%f1, [%rd20];
	add.s64 	%rd21, %rd4, %rd19;
	ld.global.f32 	%f2, [%rd21];
	add.f32 	%f3, %f1, %f2;
	neg.f32 	%f4, %f3;
	atom.global.add.f32 	%f5, [%rd18], %f4;
	ld.global.f32 	%f6, [%rd20+4];
	ld.global.f32 	%f7, [%rd21+4];
	add.f32 	%f8, %f6, %f7;
	neg.f32 	%f9, %f8;
	atom.global.add.f32 	%f10, [%rd18+4], %f9;
	ld.global.f32 	%f11, [%rd20+8];
	ld.global.f32 	%f12, [%rd21+8];
	add.f32 	%f13, %f11, %f12;
	neg.f32 	%f14, %f13;
	atom.global.add.f32 	%f15, [%rd18+8], %f14;
	mul.wide.s32 	%rd22, %r13, 4;
	add.s64 	%rd23, %rd1, %rd22;
	ld.global.f32 	%f16, [%rd20];
	atom.global.add.f32 	%f17, [%rd23], %f16;
	ld.global.f32 	%f18, [%rd20+4];
	atom.global.add.f32 	%f19, [%rd23+4], %f18;
	ld.global.f32 	%f20, [%rd20+8];
	atom.global.add.f32 	%f21, [%rd23+8], %f20;
	mul.wide.s32 	%rd24, %r15, 4;
	add.s64 	%rd25, %rd1, %rd24;
	ld.global.f32 	%f22, [%rd21];
	atom.global.add.f32 	%f23, [%rd25], %f22;
	ld.global.f32 	%f24, [%rd21+4];
	atom.global.add.f32 	%f25, [%rd25+4], %f24;
	ld.global.f32 	%f26, [%rd21+8];
	atom.global.add.f32 	%f27, [%rd25+8], %f26;
	add.s32 	%r17, %r17, %r3;
	setp.lt.s32 	%p2, %r17, %r6;
	@%p2 bra 	$L__BB71_2;
$L__BB71_3:
	ret;

}
	// .globl	_Z35gpuKernelAtomDecompositionTriplet3DIdEvPT_S1_S1_PiS2_i
.visible .entry _Z35gpuKernelAtomDecompositionTriplet3DIdEvPT_S1_S1_PiS2_i(
	.param .u64 .ptr .align 1 _Z35gpuKernelAtomDecompositionTriplet3DIdEvPT_S1_S1_PiS2_i_param_0,
	.param .u64 .ptr .align 1 _Z35gpuKernelAtomDecompositionTriplet3DIdEvPT_S1_S1_PiS2_i_param_1,
	.param .u64 .ptr .align 1 _Z35gpuKernelAtomDecompositionTriplet3DIdEvPT_S1_S1_PiS2_i_param_2,
	.param .u64 .ptr .align 1 _Z35gpuKernelAtomDecompositionTriplet3DIdEvPT_S1_S1_PiS2_i_param_3,
	.param .u64 .ptr .align 1 _Z35gpuKernelAtomDecompositionTriplet3DIdEvPT_S1_S1_PiS2_i_param_4,
	.param .u32 _Z35gpuKernelAtomDecompositionTriplet3DIdEvPT_S1_S1_PiS2_i_param_5
)
{
	.reg .pred 	%p<10>;
	.reg .b32 	%r<39>;
	.reg .b64 	%rd<26>;
	.reg .b64 	%fd<126>;

	ld.param.u64 	%rd5, [_Z35gpuKernelAtomDecompositionTriplet3DIdEvPT_S1_S1_PiS2_i_param_0];
	ld.param.u64 	%rd8, [_Z35gpuKernelAtomDecompositionTriplet3DIdEvPT_S1_S1_PiS2_i_param_1];
	ld.param.u64 	%rd9, [_Z35gpuKernelAtomDecompositionTriplet3DIdEvPT_S1_S1_PiS2_i_param_2];
	ld.param.u64 	%rd7, [_Z35gpuKernelAtomDecompositionTriplet3DIdEvPT_S1_S1_PiS2_i_param_4];
	ld.param.u32 	%r21, [_Z35gpuKernelAtomDecompositionTriplet3DIdEvPT_S1_S1_PiS2_i_param_5];
	cvta.to.global.u64 	%rd1, %rd9;
	cvta.to.global.u64 	%rd2, %rd8;
	mov.u32 	%r22, %tid.x;
	mov.u32 	%r23, %ctaid.x;
	mov.u32 	%r1, %ntid.x;
	mad.lo.s32 	%r34, %r23, %r1, %r22;
	setp.ge.s32 	%p1, %r34, %r21;
	@%p1 bra 	$L__BB72_12;
	mov.u32 	%r24, %nctaid.x;
	mul.lo.s32 	%r3, %r1, %r24;
	cvta.to.global.u64 	%rd3, %rd7;
	cvta.to.global.u64 	%rd4, %rd5;
$L__BB72_2:
	ld.param.u64 	%rd25, [_Z35gpuKernelAtomDecompositionTriplet3DIdEvPT_S1_S1_PiS2_i_param_3];
	cvta.to.global.u64 	%rd10, %rd25;
	mul.wide.s32 	%rd11, %r34, 4;
	add.s64 	%rd12, %rd10, %rd11;
	ld.global.u32 	%r5, [%rd12];
	add.s64 	%rd13, %rd3, %rd11;
	ld.global.u32 	%r6, [%rd13];
	ld.global.u32 	%r7, [%rd13+4];
	sub.s32 	%r8, %r7, %r6;
	setp.lt.s32 	%p2, %r8, 1;
	mov.f64 	%fd123, 0d0000000000000000;
	mov.f64 	%fd124, %fd123;
	mov.f64 	%fd125, %fd123;
	@%p2 bra 	$L__BB72_11;
	sub.s32 	%r26, %r6, %r7;
	setp.gt.u32 	%p3, %r26, -4;
	mov.f64 	%fd125, 0d0000000000000000;
	mov.b32 	%r38, 0;
	mov.f64 	%fd124, %fd125;
	mov.f64 	%fd123, %fd125;
	@%p3 bra 	$L__BB72_6;
	and.b32  	%r27, %r8, 2147483644;
	neg.s32 	%r36, %r27;
	mul.lo.s32 	%r35, %r6, 3;
	mov.f64 	%fd125, 0d0000000000000000;
$L__BB72_5:
	.pragma "nounroll";
	and.b32  	%r38, %r8, 2147483644;
	mul.wide.s32 	%rd14, %r35, 8;
	add.s64 	%rd15, %rd2, %rd14;
	ld.global.f64 	%fd32, [%rd15];
	add.s64 	%rd16, %rd1, %rd14;
	ld.global.f64 	%fd33, [%rd16];
	add.f64 	%fd34, %fd32, %fd33;
	sub.f64 	%fd35, %fd123, %fd34;
	ld.global.f64 	%fd36, [%rd15+8];
	ld.global.f64 	%fd37, [%rd16+8];
	add.f64 	%fd38, %fd36, %fd37;
	sub.f64 	%fd39, %fd124, %fd38;
	ld.global.f64 	%fd40, [%rd15+16];
	ld.global.f64 	%fd41, [%rd16+16];
	add.f64 	%fd42, %fd40, %fd41;
	sub.f64 	%fd43, %fd125, %fd42;
	ld.global.f64 	%fd44, [%rd15+24];
	ld.global.f64 	%fd45, [%rd16+24];
	add.f64 	%fd46, %fd44, %fd45;
	sub.f64 	%fd47, %fd35, %fd46;
	ld.global.f64 	%fd48, [%rd15+32];
	ld.global.f64 	%fd49, [%rd16+32];
	add.f64 	%fd50, %fd48, %fd49;
	sub.f64 	%fd51, %fd39, %fd50;
	ld.global.f64 	%fd52, [%rd15+40];
	ld.global.f64 	%fd53, [%rd16+40];
	add.f64 	%fd54, %fd52, %fd53;
	sub.f64 	%fd55, %fd43, %fd54;
	ld.global.f64 	%fd56, [%rd15+48];
	ld.global.f64 	%fd57, [%rd16+48];
	add.f64 	%fd58, %fd56, %fd57;
	sub.f64 	%fd59, %fd47, %fd58;
	ld.global.f64 	%fd60, [%rd15+56];
	ld.global.f64 	%fd61, [%rd16+56];
	add.f64 	%fd62, %fd60, %fd61;
	sub.f64 	%fd63, %fd51, %fd62;
	ld.global.f64 	%fd64, [%rd15+64];
	ld.global.f64 	%fd65, [%rd16+64];
	add.f64 	%fd66, %fd64, %fd65;
	sub.f64 	%fd67, %fd55, %fd66;
	ld.global.f64 	%fd68, [%rd15+72];
	ld.global.f64 	%fd69, [%rd16+72];
	add.f64 	%fd70, %fd68, %fd69;
	sub.f64 	%fd123, %fd59, %fd70;
	ld.global.f64 	%fd71, [%rd15+80];
	ld.global.f64 	%fd72, [%rd16+80];
	add.f64 	%fd73, %fd71, %fd72;
	sub.f64 	%fd124, %fd63, %fd73;
	ld.global.f64 	%fd74, [%rd15+88];
	ld.global.f64 	%fd75, [%rd16+88];
	add.f64 	%fd76, %fd74, %fd75;
	sub.f64 	%fd125, %fd67, %fd76;
	add.s32 	%r36, %r36, 4;
	add.s32 	%r35, %r35, 12;
	setp.ne.s32 	%p4, %r36, 0;
	@%p4 bra 	$L__BB72_5;
$L__BB72_6:
	and.b32  	%r17, %r8, 3;
	setp.eq.s32 	%p5, %r17, 0;
	@%p5 bra 	$L__BB72_11;
	setp.eq.s32 	%p6, %r17, 1;
	@%p6 bra 	$L__BB72_9;
	add.s32 	%r28, %r38, %r6;
	mul.lo.s32 	%r29, %r28, 3;
	mul.wide.s32 	%rd17, %r29, 8;
	add.s64 	%rd18, %rd2, %rd17;
	ld.global.f64 	%fd78, [%rd18];
	add.s64 	%rd19, %rd1, %rd17;
	ld.global.f64 	%fd79, [%rd19];
	add.f64 	%fd80, %fd78, %fd79;
	sub.f64 	%fd81, %fd123, %fd80;
	ld.global.f64 	%fd82, [%rd18+8];
	ld.global.f64 	%fd83, [%rd19+8];
	add.f64 	%fd84, %fd82, %fd83;
	sub.f64 	%fd85, %fd124, %fd84;
	ld.global.f64 	%fd86, [%rd18+16];
	ld.global.f64 	%fd87, [%rd19+16];
	add.f64 	%fd88, %fd86, %fd87;
	sub.f64 	%fd89, %fd125, %fd88;
	ld.global.f64 	%fd90, [%rd18+24];
	ld.global.f64 	%fd91, [%rd19+24];
	add.f64 	%fd92, %fd90, %fd91;
	sub.f64 	%fd123, %fd81, %fd92;
	ld.global.f64 	%fd93, [%rd18+32];
	ld.global.f64 	%fd94, [%rd19+32];
	add.f64 	%fd95, %fd93, %fd94;
	sub.f64 	%fd124, %fd85, %fd95;
	ld.global.f64 	%fd96, [%rd18+40];
	ld.global.f64 	%fd97, [%rd19+40];
	add.f64 	%fd98, %fd96, %fd97;
	sub.f64 	%fd125, %fd89, %fd98;
	add.s32 	%r38, %r38, 2;
$L__BB72_9:
	and.b32  	%r30, %r8, 1;
	setp.eq.b32 	%p7, %r30, 1;
	not.pred 	%p8, %p7;
	@%p8 bra 	$L__BB72_11;
	add.s32 	%r31, %r38, %r6;
	mul.lo.s32 	%r32, %r31, 3;
	mul.wide.s32 	%rd20, %r32, 8;
	add.s64 	%rd21, %rd2, %rd20;
	ld.global.f64 	%fd99, [%rd21];
	add.s64 	%rd22, %rd1, %rd20;
	ld.global.f64 	%fd100, [%rd22];
	add.f64 	%fd101, %fd99, %fd100;
	sub.f64 	%fd123, %fd123, %fd101;
	ld.global.f64 	%fd102, [%rd21+8];
	ld.global.f64 	%fd103, [%rd22+8];
	add.f64 	%fd104, %fd102, %fd103;
	sub.f64 	%fd124, %fd124, %fd104;
	ld.global.f64 	%fd105, [%rd21+16];
	ld.global.f64 	%fd106, [%rd22+16];
	add.f64 	%fd107, %fd105, %fd106;
	sub.f64 	%fd125, %fd125, %fd107;
$L__BB72_11:
	mul.lo.s32 	%r33, %r5, 3;
	mul.wide.s32 	%rd23, %r33, 8;
	add.s64 	%rd24, %rd4, %rd23;
	st.global.f64 	[%rd24], %fd123;
	st.global.f64 	[%rd24+8], %fd124;
	st.global.f64 	[%rd24+16], %fd125;
	add.s32 	%r34, %r34, %r3;
	setp.lt.s32 	%p9, %r34, %r21;
	@%p9 bra 	$L__BB72_2;
$L__BB72_12:
	ret;

}
	// .globl	_Z35gpuKernelAtomDecompositionTriplet3DIfEvPT_S1_S1_PiS2_i
.visible .entry _Z35gpuKernelAtomDecompositionTriplet3DIfEvPT_S1_S1_PiS2_i(
	.param .u64 .ptr .align 1 _Z35gpuKernelAtomDecompositionTriplet3DIfEvPT_S1_S1_PiS2_i_param_0,
	.param .u64 .ptr .align 1 _Z35gpuKernelAtomDecompositionTriplet3DIfEvPT_S1_S1_PiS2_i_param_1,
	.param .u64 .ptr .align 1 _Z35gpuKernelAtomDecompositionTriplet3DIfEvPT_S1_S1_PiS2_i_param_2,
	.param .u64 .ptr .align 1 _Z35gpuKernelAtomDecompositionTriplet3DIfEvPT_S1_S1_PiS2_i_param_3,
	.param .u64 .ptr .align 1 _Z35gpuKernelAtomDecompositionTriplet3DIfEvPT_S1_S1_PiS2_i_param_4,
	.param .u32 _Z35gpuKernelAtomDecompositionTriplet3DIfEvPT_S1_S1_PiS2_i_param_5
)
{
	.reg .pred 	%p<10>;
	.reg .b32 	%r<38>;
	.reg .b32 	%f<126>;
	.reg .b64 	%rd<25>;

	ld.param.u64 	%rd6, [_Z35gpuKernelAtomDecompositionTriplet3DIfEvPT_S1_S1_PiS2_i_param_0];
	ld.param.u64 	%rd9, [_Z35gpuKernelAtomDecompositionTriplet3DIfEvPT_S1_S1_PiS2_i_param_1];
	ld.param.u64 	%rd10, [_Z35gpuKernelAtomDecompositionTriplet3DIfEvPT_S1_S1_PiS2_i_param_2];
	ld.param.u64 	%rd7, [_Z35gpuKernelAtomDecompositionTriplet3DIfEvPT_S1_S1_PiS2_i_param_3];
	ld.param.u64 	%rd8, [_Z35gpuKernelAtomDecompositionTriplet3DIfEvPT_S1_S1_PiS2_i_param_4];
	ld.param.u32 	%r21, [_Z35gpuKernelAtomDecompositionTriplet3DIfEvPT_S1_S1_PiS2_i_param_5];
	cvta.to.global.u64 	%rd1, %rd10;
	cvta.to.global.u64 	%rd2, %rd9;
	mov.u32 	%r22, %tid.x;
	mov.u32 	%r23, %ctaid.x;
	mov.u32 	%r1, %ntid.x;
	mad.lo.s32 	%r33, %r23, %r1, %r22;
	setp.ge.s32 	%p1, %r33, %r21;
	@%p1 bra 	$L__BB73_12;
	mov.u32 	%r24, %nctaid.x;
	mul.lo.s32 	%r3, %r1, %r24;
	cvta.to.global.u64 	%rd3, %rd7;
	cvta.to.global.u64 	%rd4, %rd8;
	cvta.to.global.u64 	%rd5, %rd6;
$L__BB73_2:
	mul.wide.s32 	%rd11, %r33, 4;
	add.s64 	%rd12, %rd3, %rd11;
	ld.global.u32 	%r5, [%rd12];
	add.s64 	%rd13, %rd4, %rd11;
	ld.global.u32 	%r6, [%rd13];
	ld.global.u32 	%r7, [%rd13+4];
	sub.s32 	%r8, %r7, %r6;
	setp.lt.s32 	%p2, %r8, 1;
	mov.f32 	%f123, 0f00000000;
	mov.f32 	%f124, %f123;
	mov.f32 	%f125, %f123;
	@%p2 bra 	$L__BB73_11;
	and.b32  	%r9, %r8, 3;
	sub.s32 	%r26, %r6, %r7;
	setp.gt.u32 	%p3, %r26, -4;
	mov.f32 	%f125, 0f00000000;
	mov.b32 	%r37, 0;
	mov.f32 	%f124, %f125;
	mov.f32 	%f123, %f125;
	@%p3 bra 	$L__BB73_6;
	and.b32  	%r37, %r8, 2147483644;
	neg.s32 	%r35, %r37;
	mul.lo.s32 	%r34, %r6, 3;
	mov.f32 	%f125, 0f00000000;
$L__BB73_5:
	.pragma "nounroll";
	mul.wide.s32 	%rd14, %r34, 4;
	add.s64 	%rd15, %rd2, %rd14;
	ld.global.f32 	%f32, [%rd15];
	add.s64 	%rd16, %rd1, %rd14;
	ld.global.f32 	%f33, [%rd16];
	add.f32 	%f34, %f32, %f33;
	sub.f32 	%f35, %f123, %f34;
	ld.global.f32 	%f36, [%rd15+4];
	ld.global.f32 	%f37, [%rd16+4];
	add.f32 	%f38, %f36, %f37;
	sub.f32 	%f39, %f124, %f38;
	ld.global.f32 	%f40, [%rd15+8];
	ld.global.f32 	%f41, [%rd16+8];
	add.f32 	%f42, %f40, %f41;
	sub.f32 	%f43, %f125, %f42;
	ld.global.f32 	%f44, [%rd15+12];
	ld.global.f32 	%f45, [%rd16+12];
	add.f32 	%f46, %f44, %f45;
	sub.f32 	%f47, %f35, %f46;
	ld.global.f32 	%f48, [%rd15+16];
	ld.global.f32 	%f49, [%rd16+16];
	add.f32 	%f50, %f48, %f49;
	sub.f32 	%f51, %f39, %f50;
	ld.global.f32 	%f52, [%rd15+20];
	ld.global.f32 	%f53, [%rd16+20];
	add.f32 	%f54, %f52, %f53;
	sub.f32 	%f55, %f43, %f54;
	ld.global.f32 	%f56, [%rd15+24];
	ld.global.f32 	%f57, [%rd16+24];
	add.f32 	%f58, %f56, %f57;
	sub.f32 	%f59, %f47, %f58;
	ld.global.f32 	%f60, [%rd15+28];
	ld.global.f32 	%f61, [%rd16+28];
	add.f32 	%f62, %f60, %f61;
	sub.f32 	%f63, %f51, %f62;
	ld.global.f32 	%f64, [%rd15+32];
	ld.global.f32 	%f65, [%rd16+32];
	add.f32 	%f66, %f64, %f65;
	sub.f32 	%f67, %f55, %f66;
	ld.global.f32 	%f68, [%rd15+36];
	ld.global.f32 	%f69, [%rd16+36];
	add.f32 	%f70, %f68, %f69;
	sub.f32 	%f123, %f59, %f70;
	ld.global.f32 	%f71, [%rd15+40];
	ld.global.f32 	%f72, [%rd16+40];
	add.f32 	%f73, %f71, %f72;
	sub.f32 	%f124, %f63, %f73;
	ld.global.f32 	%f74, [%rd15+44];
	ld.global.f32 	%f75, [%rd16+44];
	add.f32 	%f76, %f74, %f75;
	sub.f32 	%f125, %f67, %f76;
	add.s32 	%r35, %r35, 4;
	add.s32 	%r34, %r34, 12;
	setp.ne.s32 	%p4, %r35, 0;
	@%p4 bra 	$L__BB73_5;
$L__BB73_6:
	setp.eq.s32 	%p5, %r9, 0;
	@%p5 bra 	$L__BB73_11;
	setp.eq.s32 	%p6, %r9, 1;
	@%p6 bra 	$L__BB73_9;
	add.s32 	%r27, %r37, %r6;
	mul.lo.s32 	%r28, %r27, 3;
	mul.wide.s32 	%rd17, %r28, 4;
	add.s64 	%rd18, %rd2, %rd17;
	ld.global.f32 	%f78, [%rd18];
	add.s64 	%rd19, %rd1, %rd17;
	ld.global.f32 	%f79, [%rd19];
	add.f32 	%f80, %f78, %f79;
	sub.f32 	%f81, %f123, %f80;
	ld.global.f32 	%f82, [%rd18+4];
	ld.global.f32 	%f83, [%rd19+4];
	add.f32 	%f84, %f82, %f83;
	sub.f32 	%f85, %f124, %f84;
	ld.global.f32 	%f86, [%rd18+8];
	ld.global.f32 	%f87, [%rd19+8];
	add.f32 	%f88, %f86, %f87;
	sub.f32 	%f89, %f125, %f88;
	ld.global.f32 	%f90, [%rd18+12];
	ld.global.f32 	%f91, [%rd19+12];
	add.f32 	%f92, %f90, %f91;
	sub.f32 	%f123, %f81, %f92;
	ld.global.f32 	%f93, [%rd18+16];
	ld.global.f32 	%f94, [%rd19+16];
	add.f32 	%f95, %f93, %f94;
	sub.f32 	%f124, %f85, %f95;
	ld.global.f32 	%f96, [%rd18+20];
	ld.global.f32 	%f97, [%rd19+20];
	add.f32 	%f98, %f96, %f97;
	sub.f32 	%f125, %f89, %f98;
	add.s32 	%r37, %r37, 2;
$L__BB73_9:
	and.b32  	%r29, %r8, 1;
	setp.eq.b32 	%p7, %r29, 1;
	not.pred 	%p8, %p7;
	@%p8 bra 	$L__BB73_11;
	add.s32 	%r30, %r37, %r6;
	mul.lo.s32 	%r31, %r30, 3;
	mul.wide.s32 	%rd20, %r31, 4;
	add.s64 	%rd21, %rd2, %rd20;
	ld.global.f32 	%f99, [%rd21];
	add.s64 	%rd22, %rd1, %rd20;
	ld.global.f32 	%f100, [%rd22];
	add.f32 	%f101, %f99, %f100;
	sub.f32 	%f123, %f123, %f101;
	ld.global.f32 	%f102, [%rd21+4];
	ld.global.f32 	%f103, [%rd22+4];
	add.f32 	%f104, %f102, %f103;
	sub.f32 	%f124, %f124, %f104;
	ld.global.f32 	%f105, [%rd21+8];
	ld.global.f32 	%f106, [%rd22+8];
	add.f32 	%f107, %f105, %f106;
	sub.f32 	%f125, %f125, %f107;
$L__BB73_11:
	mul.lo.s32 	%r32, %r5, 3;
	mul.wide.s32 	%rd23, %r32, 4;
	add.s64 	%rd24, %rd5, %rd23;
	st.global.f32 	[%rd24], %f123;
	st.global.f32 	[%rd24+4], %f124;
	st.global.f32 	[%rd24+8], %f125;
	add.s32 	%r33, %r33, %r3;
	setp.lt.s32 	%p9, %r33, %r21;
	@%p9 bra 	$L__BB73_2;
$L__BB73_12:
	ret;

}
	// .globl	_Z39gpuKernelForceDecompositionQuadruplet3DIdEvPT_S1_S1_S1_PiS2_S2_S2_i
.visible .entry _Z39gpuKernelForceDecompositionQuadruplet3DIdEvPT_S1_S1_S1_PiS2_S2_S2_i(
	.param .u64 .ptr .align 1 _Z39gpuKernelForceDecompositionQuadruplet3DIdEvPT_S1_S1_S1_PiS2_S2_S2_i_param_0,
	.param .u64 .ptr .align 1 _Z39gpuKernelForceDecompositionQuadruplet3DIdEvPT_S1_S1_S1_PiS2_S2_S2_i_param_1,
	.param .u64 .ptr .align 1 _Z39gpuKernelForceDecompositionQuadruplet3DIdEvPT_S1_S1_S1_PiS2_S2_S2_i_param_2,
	.param .u64 .ptr .align 1 _Z39gpuKernelForceDecompositionQuadruplet3DIdEvPT_S1_S1_S1_PiS2_S2_S2_i_param_3,
	.param .u64 .ptr .align 1 _Z39gpuKernelForceDecompositionQuadruplet3DIdEvPT_S1_S1_S1_PiS2_S2_S2_i_param_4,
	.param .u64 .ptr .align 1 _Z39gpuKernelForceDecompositionQuadruplet3DIdEvPT_S1_S1_S1_PiS2_S2_S2_i_param_5,
	.param .u64 .ptr .align 1 _Z39gpuKernelForceDecompositionQuadruplet3DIdEvPT_S1_S1_S1_PiS2_S2_S2_i_param_6,
	.param .u64 .ptr .align 1 _Z39gpuKernelForceDecompositionQuadruplet3DIdEvPT_S1_S1_S1_PiS2_S2_S2_i_param_7,
	.param .u32 _Z39gpuKernelForceDecompositionQuadruplet3DIdEvPT_S1_S1_S1_PiS2_S2_S2_i_param_8
)
{
	.reg .pred 	%p<3>;
	.reg .b32 	%r<20>;
	.reg .b64 	%rd<36>;
	.reg .b64 	%fd<40>;

	ld.param.u64 	%rd7, [_Z39gpuKernelForceDecompositionQuadruplet3DIdEvPT_S1_S1_S1_PiS2_S2_S2_i_param_0];
	ld.param.u64 	%rd8, [_Z39gpuKernelForceDecompositionQuadruplet3DIdEvPT_S1_S1_S1_PiS2_S2_S2_i_param_1];
	ld.param.u64 	%rd9, [_Z39gpuKernelForceDecompositionQuadruplet3DIdEvPT_S1_S1_S1_PiS2_S2_S2_i_param_2];
	ld.param.u64 	%rd10, [_Z39gpuKernelForceDecompositionQuadruplet3DIdEvPT_S1_S1_S1_PiS2_S2_S2_i_param_3];
	ld.param.u64 	%rd13, [_Z39gpuKernelForceDecompositionQuadruplet3DIdEvPT_S1_S1_S1_PiS2_S2_S2_i_param_6];
	ld.param.u64 	%rd14, [_Z39gpuKernelForceDecompositionQuadruplet3DIdEvPT_S1_S1_S1_PiS2_S2_S2_i_param_7];
	ld.param.u32 	%r6, [_Z39gpuKernelForceDecompositionQuadruplet3DIdEvPT_S1_S1_S1_PiS2_S2_S2_i_param_8];
	mov.u32 	%r7, %tid.x;
	mov.u32 	%r8, %ctaid.x;
	mov.u32 	%r1, %ntid.x;
	mad.lo.s32 	%r19, %r8, %r1, %r7;
	setp.ge.s32 	%p1, %r19, %r6;
	@%p1 bra 	$L__BB74_3;
	cvta.to.global.u64 	%rd1, %rd7;
	mov.u32 	%r9, %nctaid.x;
	mul.lo.s32 	%r3, %r1, %r9;
	cvta.to.global.u64 	%rd2, %rd13;
	cvta.to.global.u64 	%rd3, %rd14;
	cvta.to.global.u64 	%rd4, %rd8;
	cvta.to.global.u64 	%rd5, %rd9;
	cvta.to.global.u64 	%rd6, %rd10;
$L__BB74_2:
	ld.param.u64 	%rd35, [_Z39gpuKernelForceDecompositionQuadruplet3DIdEvPT_S1_S1_S1_PiS2_S2_S2_i_param_5];
	ld.param.u64 	%rd34, [_Z39gpuKernelForceDecompositionQuadruplet3DIdEvPT_S1_S1_S1_PiS2_S2_S2_i_param_4];
	cvta.to.global.u64 	%rd15, %rd34;
	mul.wide.s32 	%rd16, %r19, 4;
	add.s64 	%rd17, %rd15, %rd16;
	ld.global.u32 	%r10, [%rd17];
	mul.lo.s32 	%r11, %r10, 3;
	cvta.to.global.u64 	%rd18, %rd35;
	add.s64 	%rd19, %rd18, %rd16;
	ld.global.u32 	%r12, [%rd19];
	mul.lo.s32 	%r13, %r12, 3;
	add.s64 	%rd20, %rd2, %rd16;
	ld.global.u32 	%r14, [%rd20];
	mul.lo.s32 	%r15, %r14, 3;
	add.s64 	%rd21, %rd3, %rd16;
	ld.global.u32 	%r16, [%rd21];
	mul.lo.s32 	%r17, %r16, 3;
	mul.lo.s32 	%r18, %r19, 3;
	mul.wide.s32 	%rd22, %r11, 8;
	add.s64 	%rd23, %rd1, %rd22;
	mul.wide.s32 	%rd24, %r18, 8;
	add.s64 	%rd25, %rd4, %rd24;
	ld.global.f64 	%fd1, [%rd25];
	add.s64 	%rd26, %rd5, %rd24;
	ld.global.f64 	%fd2, [%rd26];
	add.f64 	%fd3, %fd1, %fd2;
	add.s64 	%rd27, %rd6, %rd24;
	ld.global.f64 	%fd4, [%rd27];
	add.f64 	%fd5, %fd3, %fd4;
	neg.f64 	%fd6, %fd5;
	atom.global.add.f64 	%fd7, [%rd23], %fd6;
	ld.global.f64 	%fd8, [%rd25+8];
	ld.global.f64 	%fd9, [%rd26+8];
	add.f64 	%fd10, %fd8, %fd9;
	ld.global.f64 	%fd11, [%rd27+8];
	add.f64 	%fd12, %fd10, %fd11;
	neg.f64 	%fd13, %fd12;
	atom.global.add.f64 	%fd14, [%rd23+8], %fd13;
	ld.global.f64 	%fd15, [%rd25+16];
	ld.global.f64 	%fd16, [%rd26+16];
	add.f64 	%fd17, %fd15, %fd16;
	ld.global.f64 	%fd18, [%rd27+16];
	add.f64 	%fd19, %fd17, %fd18;
	neg.f64 	%fd20, %fd19;
	atom.global.add.f64 	%fd21, [%rd23+16], %fd20;
	mul.wide.s32 	%rd28, %r13, 8;
	add.s64 	%rd29, %rd1, %rd28;
	ld.global.f64 	%fd22, [%rd25];
	atom.global.add.f64 	%fd23, [%rd29], %fd22;
	ld.global.f64 	%fd24, [%rd25+8];
	atom.global.add.f64 	%fd25, [%rd29+8], %fd24;
	ld.global.f64 	%fd26, [%rd25+16];
	atom.global.add.f64 	%fd27, [%rd29+16], %fd26;
	mul.wide.s32 	%rd30, %r15, 8;
	add.s64 	%rd31, %rd1, %rd30;
	ld.global.f64 	%fd28, [%rd26];
	atom.global.add.f64 	%fd29, [%rd31], %fd28;
	ld.global.f64 	%fd30, [%rd26+8];
	atom.global.add.f64 	%fd31, [%rd31+8], %fd30;
	ld.global.f64 	%fd32, [%rd26+16];
	atom.global.add.f64 	%fd33, [%rd31+16], %fd32;
	mul.wide.s32 	%rd32, %r17, 8;
	add.s64 	%rd33, %rd1, %rd32;
	ld.global.f64 	%fd34, [%rd27];
	atom.global.add.f64 	%fd35, [%rd33], %fd34;
	ld.global.f64 	%fd36, [%rd27+8];
	atom.global.add.f64 	%fd37, [%rd33+8], %fd36;
	ld.global.f64 	%fd38, [%rd27+16];
	atom.global.add.f64 	%fd39, [%rd33+16], %fd38;
	add.s32 	%r19, %r19, %r3;
	setp.lt.s32 	%p2, %r19, %r6;
	@%p2 bra 	$L__BB74_2;
$L__BB74_3:
	ret;

}
	// .globl	_Z39gpuKernelForceDecompositionQuadruplet3DIfEvPT_S1_S1_S1_PiS2_S2_S2_i
.visible .entry _Z39gpuKernelForceDecompositionQuadruplet3DIfEvPT_S1_S1_S1_PiS2_S2_S2_i(
	.param .u64 .ptr .align 1 _Z39gpuKernelForceDecompositionQuadruplet3DIfEvPT_S1_S1_S1_PiS2_S2_S2_i_param_0,
	.param .u64 .ptr .align 1 _Z39gpuKernelForceDecompositionQuadruplet3DIfEvPT_S1_S1_S1_PiS2_S2_S2_i_param_1,
	.param .u64 .ptr .align 1 _Z39gpuKernelForceDecompositionQuadruplet3DIfEvPT_S1_S1_S1_PiS2_S2_S2_i_param_2,
	.param .u64 .ptr .align 1 _Z39gpuKernelForceDecompositionQuadruplet3DIfEvPT_S1_S1_S1_PiS2_S2_S2_i_param_3,
	.param .u64 .ptr .align 1 _Z39gpuKernelForceDecompositionQuadruplet3DIfEvPT_S1_S1_S1_PiS2_S2_S2_i_param_4,
	.param .u64 .ptr .align 1 _Z39gpuKernelForceDecompositionQuadruplet3DIfEvPT_S1_S1_S1_PiS2_S2_S2_i_param_5,
	.param .u64 .ptr .align 1 _Z39gpuKernelForceDecompositionQuadruplet3DIfEvPT_S1_S1_S1_PiS2_S2_S2_i_param_6,
	.param .u64 .ptr .align 1 _Z39gpuKernelForceDecompositionQuadruplet3DIfEvPT_S1_S1_S1_PiS2_S2_S2_i_param_7,
	.param .u32 _Z39gpuKernelForceDecompositionQuadruplet3DIfEvPT_S1_S1_S1_PiS2_S2_S2_i_param_8
)
{
	.reg .pred 	%p<3>;
	.reg .b32 	%r<20>;
	.reg .b32 	%f<40>;
	.reg .b64 	%rd<38>;

	ld.param.u64 	%rd7, [_Z39gpuKernelForceDecompositionQuadruplet3DIfEvPT_S1_S1_S1_PiS2_S2_S2_i_param_2];
	ld.param.u64 	%rd8, [_Z39gpuKernelForceDecompositionQuadruplet3DIfEvPT_S1_S1_S1_PiS2_S2_S2_i_param_3];
	ld.param.u64 	%rd11, [_Z39gpuKernelForceDecompositionQuadruplet3DIfEvPT_S1_S1_S1_PiS2_S2_S2_i_param_6];
	ld.param.u64 	%rd12, [_Z39gpuKernelForceDecompositionQuadruplet3DIfEvPT_S1_S1_S1_PiS2_S2_S2_i_param_7];
	ld.param.u32 	%r6, [_Z39gpuKernelForceDecompositionQuadruplet3DIfEvPT_S1_S1_S1_PiS2_S2_S2_i_param_8];
	mov.u32 	%r7, %tid.x;
	mov.u32 	%r8, %ctaid.x;
	mov.u32 	%r1, %ntid.x;
	mad.lo.s32 	%r19, %r8, %r1, %r7;
	setp.ge.s32 	%p1, %r19, %r6;
	@%p1 bra 	$L__BB75_3;
	mov.u32 	%r9, %nctaid.x;
	mul.lo.s32 	%r3, %r1, %r9;
	cvta.to.global.u64 	%rd1, %rd11;
	cvta.to.global.u64 	%rd2, %rd12;
	cvta.to.global.u64 	%rd3, %rd7;
	cvta.to.global.u64 	%rd4, %rd8;
$L__BB75_2:
	ld.param.u64 	%rd37, [_Z39gpuKernelForceDecompositionQuadruplet3DIfEvPT_S1_S1_S1_PiS2_S2_S2_i_param_5];
	ld.param.u64 	%rd36, [_Z39gpuKernelForceDecompositionQuadruplet3DIfEvPT_S1_S1_S1_PiS2_S2_S2_i_param_4];
	ld.param.u64 	%rd35, [_Z39gpuKernelForceDecompositionQuadruplet3DIfEvPT_S1_S1_S1_PiS2_S2_S2_i_param_1];
	ld.param.u64 	%rd34, [_Z39gpuKernelForceDecompositionQuadruplet3DIfEvPT_S1_S1_S1_PiS2_S2_S2_i_param_0];
	cvta.to.global.u64 	%rd13, %rd36;
	mul.wide.s32 	%rd14, %r19, 4;
	add.s64 	%rd15, %rd13, %rd14;
	ld.global.u32 	%r10, [%rd15];
	mul.lo.s32 	%r11, %r10, 3;
	cvta.to.global.u64 	%rd16, %rd37;
	add.s64 	%rd17, %rd16, %rd14;
	ld.global.u32 	%r12, [%rd17];
	mul.lo.s32 	%r13, %r12, 3;
	add.s64 	%rd18, %rd1, %rd14;
	ld.global.u32 	%r14, [%rd18];
	mul.lo.s32 	%r15, %r14, 3;
	add.s64 	%rd19, %rd2, %rd14;
	ld.global.u32 	%r16, [%rd19];
	mul.lo.s32 	%r17, %r16, 3;
	mul.lo.s32 	%r18, %r19, 3;
	cvta.to.global.u64 	%rd20, %rd34;
	mul.wide.s32 	%rd21, %r11, 4;
	add.s64 	%rd22, %rd20, %rd21;
	cvta.to.global.u64 	%rd23, %rd35;
	mul.wide.s32 	%rd24, %r18, 4;
	add.s64 	%rd25, %rd23, %rd24;
	ld.global.f32 	%f1, [%rd25];
	add.s64 	%rd26, %rd3, %rd24;
	ld.global.f32 	%f2, [%rd26];
	add.f32 	%f3, %f1, %f2;
	add.s64 	%rd27, %rd4, %rd24;
	ld.global.f32 	%f4, [%rd27];
	add.f32 	%f5, %f3, %f4;
	neg.f32 	%f6, %f5;
	atom.global.add.f32 	%f7, [%rd22], %f6;
	ld.global.f32 	%f8, [%rd25+4];
	ld.global.f32 	%f9, [%rd26+4];
	add.f32 	%f10, %f8, %f9;
	ld.global.f32 	%f11, [%rd27+4];
	add.f32 	%f12, %f10, %f11;
	neg.f32 	%f13, %f12;
	atom.global.add.f32 	%f14, [%rd22+4], %f13;
	ld.global.f32 	%f15, [%rd25+8];
	ld.global.f32 	%f16, [%rd26+8];
	add.f32 	%f17, %f15, %f16;
	ld.global.f32 	%f18, [%rd27+8];
	add.f32 	%f19, %f17, %f18;
	neg.f32 	%f20, %f19;
	atom.global.add.f32 	%f21, [%rd22+8], %f20;
	mul.wide.s32 	%rd28, %r13, 4;
	add.s64 	%rd29, %rd20, %rd28;
	ld.global.f32 	%f22, [%rd25];
	atom.global.add.f32 	%f23, [%rd29], %f22;
	ld.global.f32 	%f24, [%rd25+4];
	atom.global.add.f32 	%f25, [%rd29+4], %f24;
	ld.global.f32 	%f26, [%rd25+8];
	atom.global.add.f32 	%f27, [%rd29+8], %f26;
	mul.wide.s32 	%rd30, %r15, 4;
	add.s64 	%rd31, %rd20, %rd30;
	ld.global.f32 	%f28, [%rd26];
	atom.global.add.f32 	%f29, [%rd31], %f28;
	ld.global.f32 	%f30, [%rd26+4];
	atom.global.add.f32 	%f31, [%rd31+4], %f30;
	ld.global.f32 	%f32, [%rd26+8];
	atom.global.add.f32 	%f33, [%rd31+8], %f32;
	mul.wide.s32 	%rd32, %r17, 4;
	add.s64 	%rd33, %rd20, %rd32;
	ld.global.f32 	%f34, [%rd27];
	atom.global.add.f32 	%f35, [%rd33], %f34;
	ld.global.f32 	%f36, [%rd27+4];
	atom.global.add.f32 	%f37, [%rd33+4], %f36;
	ld.global.f32 	%f38, [%rd27+8];
	atom.global.add.f32 	%f39, [%rd33+8], %f38;
	add.s32 	%r19, %r19, %r3;
	setp.lt.s32 	%p2, %r19, %r6;
	@%p2 bra 	$L__BB75_2;
$L__BB75_3:
	ret;

}
	// .globl	_Z38gpuKernelAtomDecompositionQuadruplet3DIdEvPT_S1_S1_S1_PiS2_i
.visible .entry _Z38gpuKernelAtomDecompositionQuadruplet3DIdEvPT_S1_S1_S1_PiS2_i(
	.param .u64 .ptr .align 1 _Z38gpuKernelAtomDecompositionQuadruplet3DIdEvPT_S1_S1_S1_PiS2_i_param_0,
	.param .u64 .ptr .align 1 _Z38gpuKernelAtomDecompositionQuadruplet3DIdEvPT_S1_S1_S1_PiS2_i_param_1,
	.param .u64 .ptr .align 1 _Z38gpuKernelAtomDecompositionQuadruplet3DIdEvPT_S1_S1_S1_PiS2_i_param_2,
	.param .u64 .ptr .align 1 _Z38gpuKernelAtomDecompositionQuadruplet3DIdEvPT_S1_S1_S1_PiS2_i_param_3,
	.param .u64 .ptr .align 1 _Z38gpuKernelAtomDecompositionQuadruplet3DIdEvPT_S1_S1_S1_PiS2_i_param_4,
	.param .u64 .ptr .align 1 _Z38gpuKernelAtomDecompositionQuadruplet3DIdEvPT_S1_S1_S1_PiS2_i_param_5,
	.param .u32 _Z38gpuKernelAtomDecompositionQuadruplet3DIdEvPT_S1_S1_S1_PiS2_i_param_6
)
{
	.reg .pred 	%p<10>;
	.reg .b32 	%r<39>;
	.reg .b64 	%rd<33>;
	.reg .b64 	%fd<168>;

	ld.param.u64 	%rd7, [_Z38gpuKernelAtomDecompositionQuadruplet3DIdEvPT_S1_S1_S1_PiS2_i_param_1];
	ld.param.u64 	%rd8, [_Z38gpuKernelAtomDecompositionQuadruplet3DIdEvPT_S1_S1_S1_PiS2_i_param_2];
	ld.param.u64 	%rd9, [_Z38gpuKernelAtomDecompositionQuadruplet3DIdEvPT_S1_S1_S1_PiS2_i_param_3];
	ld.param.u32 	%r21, [_Z38gpuKernelAtomDecompositionQuadruplet3DIdEvPT_S1_S1_S1_PiS2_i_param_6];
	cvta.to.global.u64 	%rd1, %rd9;
	cvta.to.global.u64 	%rd2, %rd8;
	cvta.to.global.u64 	%rd3, %rd7;
	mov.u32 	%r22, %tid.x;
	mov.u32 	%r23, %ctaid.x;
	mov.u32 	%r1, %ntid.x;
	mad.lo.s32 	%r34, %r23, %r1, %r22;
	setp.ge.s32 	%p1, %r34, %r21;
	@%p1 bra 	$L__BB76_12;
	mov.u32 	%r24, %nctaid.x;
	mul.lo.s32 	%r3, %r1, %r24;
$L__BB76_2:
	ld.param.u64 	%rd32, [_Z38gpuKernelAtomDecompositionQuadruplet3DIdEvPT_S1_S1_S1_PiS2_i_param_5];
	ld.param.u64 	%rd31, [_Z38gpuKernelAtomDecompositionQuadruplet3DIdEvPT_S1_S1_S1_PiS2_i_param_4];
	cvta.to.global.u64 	%rd10, %rd31;
	mul.wide.s32 	%rd11, %r34, 4;
	add.s64 	%rd12, %rd10, %rd11;
	ld.global.u32 	%r5, [%rd12];
	cvta.to.global.u64 	%rd13, %rd32;
	add.s64 	%rd14, %rd13, %rd11;
	ld.global.u32 	%r6, [%rd14];
	ld.global.u32 	%r7, [%rd14+4];
	sub.s32 	%r8, %r7, %r6;
	setp.lt.s32 	%p2, %r8, 1;
	mov.f64 	%fd165, 0d0000000000000000;
	mov.f64 	%fd166, %fd165;
	mov.f64 	%fd167, %fd165;
	@%p2 bra 	$L__BB76_11;
	sub.s32 	%r26, %r6, %r7;
	setp.gt.u32 	%p3, %r26, -4;
	mov.f64 	%fd167, 0d0000000000000000;
	mov.b32 	%r38, 0;
	mov.f64 	%fd166, %fd167;
	mov.f64 	%fd165, %fd167;
	@%p3 bra 	$L__BB76_6;
	and.b32  	%r27, %r8, 2147483644;
	neg.s32 	%r36, %r27;
	mul.lo.s32 	%r35, %r6, 3;
	mov.f64 	%fd167, 0d0000000000000000;
$L__BB76_5:
	.pragma "nounroll";
	and.b32  	%r38, %r8, 2147483644;
	mul.wide.s32 	%rd15, %r35, 8;
	add.s64 	%rd16, %rd3, %rd15;
	ld.global.f64 	%fd32, [%rd16];
	add.s64 	%rd17, %rd2, %rd15;
	ld.global.f64 	%fd33, [%rd17];
	add.f64 	%fd34, %fd32, %fd33;
	add.s64 	%rd18, %rd1, %rd15;
	ld.global.f64 	%fd35, [%rd18];
	add.f64 	%fd36, %fd34, %fd35;
	sub.f64 	%fd37, %fd165, %fd36;
	ld.global.f64 	%fd38, [%rd16+8];
	ld.global.f64 	%fd39, [%rd17+8];
	add.f64 	%fd40, %fd38, %fd39;
	ld.global.f64 	%fd41, [%rd18+8];
	add.f64 	%fd42, %fd40, %fd41;
	sub.f64 	%fd43, %fd166, %fd42;
	ld.global.f64 	%fd44, [%rd16+16];
	ld.global.f64 	%fd45, [%rd17+16];
	add.f64 	%fd46, %fd44, %fd45;
	ld.global.f64 	%fd47, [%rd18+16];
	add.f64 	%fd48, %fd46, %fd47;
	sub.f64 	%fd49, %fd167, %fd48;
	ld.global.f64 	%fd50, [%rd16+24];
	ld.global.f64 	%fd51, [%rd17+24];
	add.f64 	%fd52, %fd50, %fd51;
	ld.global.f64 	%fd53, [%rd18+24];
	add.f64 	%fd54, %fd52, %fd53;
	sub.f64 	%fd55, %fd37, %fd54;
	ld.global.f64 	%fd56, [%rd16+32];
	ld.global.f64 	%fd57, [%rd17+32];
	add.f64 	%fd58, %fd56, %fd57;
	ld.global.f64 	%fd59, [%rd18+32];
	add.f64 	%fd60, %fd58, %fd59;
	sub.f64 	%fd61, %fd43, %fd60;
	ld.global.f64 	%fd62, [%rd16+40];
	ld.global.f64 	%fd63, [%rd17+40];
	add.f64 	%fd64, %fd62, %fd63;
	ld.global.f64 	%fd65, [%rd18+40];
	add.f64 	%fd66, %fd64, %fd65;
	sub.f64 	%fd67, %fd49, %fd66;
	ld.global.f64 	%fd68, [%rd16+48];
	ld.global.f64 	%fd69, [%rd17+48];
	add.f64 	%fd70, %fd68, %fd69;
	ld.global.f64 	%fd71, [%rd18+48];
	add.f64 	%fd72, %fd70, %fd71;
	sub.f64 	%fd73, %fd55, %fd72;
	ld.global.f64 	%fd74, [%rd16+56];
	ld.global.f64 	%fd75, [%rd17+56];
	add.f64 	%fd76, %fd74, %fd75;
	ld.global.f64 	%fd77, [%rd18+56];
	add.f64 	%fd78, %fd76, %fd77;
	sub.f64 	%fd79, %fd61, %fd78;
	ld.global.f64 	%fd80, [%rd16+64];
	ld.global.f64 	%fd81, [%rd17+64];
	add.f64 	%fd82, %fd80, %fd81;
	ld.global.f64 	%fd83, [%rd18+64];
	add.f64 	%fd84, %fd82, %fd83;
	sub.f64 	%fd85, %fd67, %fd84;
	ld.global.f64 	%fd86, [%rd16+72];
	ld.global.f64 	%fd87, [%rd17+72];
	add.f64 	%fd88, %fd86, %fd87;
	ld.global.f64 	%fd89, [%rd18+72];
	add.f64 	%fd90, %fd88, %fd89;
	sub.f64 	%fd165, %fd73, %fd90;
	ld.global.f64 	%fd91, [%rd16+80];
	ld.global.f64 	%fd92, [%rd17+80];
	add.f64 	%fd93, %fd91, %fd92;
	ld.global.f64 	%fd94, [%rd18+80];
	add.f64 	%fd95, %fd93, %fd94;
	sub.f64 	%fd166, %fd79, %fd95;
	ld.global.f64 	%fd96, [%rd16+88];
	ld.global.f64 	%fd97, [%rd17+88];
	add.f64 	%fd98, %fd96, %fd97;
	ld.global.f64 	%fd99, [%rd18+88];
	add.f64 	%fd100, %fd98, %fd99;
	sub.f64 	%fd167, %fd85, %fd100;
	add.s32 	%r36, %r36, 4;
	add.s32 	%r35, %r35, 12;
	setp.ne.s32 	%p4, %r36, 0;
	@%p4 bra 	$L__BB76_5;
$L__BB76_6:
	and.b32  	%r17, %r8, 3;
	setp.eq.s32 	%p5, %r17, 0;
	@%p5 bra 	$L__BB76_11;
	setp.eq.s32 	%p6, %r17, 1;
	@%p6 bra 	$L__BB76_9;
	add.s32 	%r28, %r38, %r6;
	mul.lo.s32 	%r29, %r28, 3;
	mul.wide.s32 	%rd19, %r29, 8;
	add.s64 	%rd20, %rd3, %rd19;
	ld.global.f64 	%fd102, [%rd20];
	add.s64 	%rd21, %rd2, %rd19;
	ld.global.f64 	%fd103, [%rd21];
	add.f64 	%fd104, %fd102, %fd103;
	add.s64 	%rd22, %rd1, %rd19;
	ld.global.f64 	%fd105, [%rd22];
	add.f64 	%fd106, %fd104, %fd105;
	sub.f64 	%fd107, %fd165, %fd106;
	ld.global.f64 	%fd108, [%rd20+8];
	ld.global.f64 	%fd109, [%rd21+8];
	add.f64 	%fd110, %fd108, %fd109;
	ld.global.f64 	%fd111, [%rd22+8];
	add.f64 	%fd112, %fd110, %fd111;
	sub.f64 	%fd113, %fd166, %fd112;
	ld.global.f64 	%fd114, [%rd20+16];
	ld.global.f64 	%fd115, [%rd21+16];
	add.f64 	%fd116, %fd114, %fd115;
	ld.global.f64 	%fd117, [%rd22+16];
	add.f64 	%fd118, %fd116, %fd117;
	sub.f64 	%fd119, %fd167, %fd118;
	ld.global.f64 	%fd120, [%rd20+24];
	ld.global.f64 	%fd121, [%rd21+24];
	add.f64 	%fd122, %fd120, %fd121;
	ld.global.f64 	%fd123, [%rd22+24];
	add.f64 	%fd124, %fd122, %fd123;
	sub.f64 	%fd165, %fd107, %fd124;
	ld.global.f64 	%fd125, [%rd20+32];
	ld.global.f64 	%fd126, [%rd21+32];
	add.f64 	%fd127, %fd125, %fd126;
	ld.global.f64 	%fd128, [%rd22+32];
	add.f64 	%fd129, %fd127, %fd128;
	sub.f64 	%fd166, %fd113, %fd129;
	ld.global.f64 	%fd130, [%rd20+40];
	ld.global.f64 	%fd131, [%rd21+40];
	add.f64 	%fd132, %fd130, %fd131;
	ld.global.f64 	%fd133, [%rd22+40];
	add.f64 	%fd134, %fd132, %fd133;
	sub.f64 	%fd167, %fd119, %fd134;
	add.s32 	%r38, %r38, 2;
$L__BB76_9:
	and.b32  	%r30, %r8, 1;
	setp.eq.b32 	%p7, %r30, 1;
	not.pred 	%p8, %p7;
	@%p8 bra 	$L__BB76_11;
	add.s32 	%r31, %r38, %r6;
	mul.lo.s32 	%r32, %r31, 3;
	mul.wide.s32 	%rd23, %r32, 8;
	add.s64 	%rd24, %rd3, %rd23;
	ld.global.f64 	%fd135, [%rd24];
	add.s64 	%rd25, %rd2, %rd23;
	ld.global.f64 	%fd136, [%rd25];
	add.f64 	%fd137, %fd135, %fd136;
	add.s64 	%rd26, %rd1, %rd23;
	ld.global.f64 	%fd138, [%rd26];
	add.f64 	%fd139, %fd137, %fd138;
	sub.f64 	%fd165, %fd165, %fd139;
	ld.global.f64 	%fd140, [%rd24+8];
	ld.global.f64 	%fd141, [%rd25+8];
	add.f64 	%fd142, %fd140, %fd141;
	ld.global.f64 	%fd143, [%rd26+8];
	add.f64 	%fd144, %fd142, %fd143;
	sub.f64 	%fd166, %fd166, %fd144;
	ld.global.f64 	%fd145, [%rd24+16];
	ld.global.f64 	%fd146, [%rd25+16];
	add.f64 	%fd147, %fd145, %fd146;
	ld.global.f64 	%fd148, [%rd26+16];
	add.f64 	%fd149, %fd147, %fd148;
	sub.f64 	%fd167, %fd167, %fd149;
$L__BB76_11:
	ld.param.u64 	%rd30, [_Z38gpuKernelAtomDecompositionQuadruplet3DIdEvPT_S1_S1_S1_PiS2_i_param_0];
	mul.lo.s32 	%r33, %r5, 3;
	cvta.to.global.u64 	%rd27, %rd30;
	mul.wide.s32 	%rd28, %r33, 8;
	add.s64 	%rd29, %rd27, %rd28;
	st.global.f64 	[%rd29], %fd165;
	st.global.f64 	[%rd29+8], %fd166;
	st.global.f64 	[%rd29+16], %fd167;
	add.s32 	%r34, %r34, %r3;
	setp.lt.s32 	%p9, %r34, %r21;
	@%p9 bra 	$L__BB76_2;
$L__BB76_12:
	ret;

}
	// .globl	_Z38gpuKernelAtomDecompositionQuadruplet3DIfEvPT_S1_S1_S1_PiS2_i
.visible .entry _Z38gpuKernelAtomDecompositionQuadruplet3DIfEvPT_S1_S1_S1_PiS2_i(
	.param .u64 .ptr .align 1 _Z38gpuKernelAtomDecompositionQuadruplet3DIfEvPT_S1_S1_S1_PiS2_i_param_0,
	.param .u64 .ptr .align 1 _Z38gpuKernelAtomDecompositionQuadruplet3DIfEvPT_S1_S1_S1_PiS2_i_param_1,
	.param .u64 .ptr .align 1 _Z38gpuKernelAtomDecompositionQuadruplet3DIfEvPT_S1_S1_S1_PiS2_i_param_2,
	.param .u64 .ptr .align 1 _Z38gpuKernelAtomDecompositionQuadruplet3DIfEvPT_S1_S1_S1_PiS2_i_param_3,
	.param .u64 .ptr .align 1 _Z38gpuKernelAtomDecompositionQuadruplet3DIfEvPT_S1_S1_S1_PiS2_i_param_4,
	.param .u64 .ptr .align 1 _Z38gpuKernelAtomDecompositionQuadruplet3DIfEvPT_S1_S1_S1_PiS2_i_param_5,
	.param .u32 _Z38gpuKernelAtomDecompositionQuadruplet3DIfEvPT_S1_S1_S1_PiS2_i_param_6
)
{
	.reg .pred 	%p<10>;
	.reg .b32 	%r<39>;
	.reg .b32 	%f<168>;
	.reg .b64 	%rd<31>;

	ld.param.u64 	%rd6, [_Z38gpuKernelAtomDecompositionQuadruplet3DIfEvPT_S1_S1_S1_PiS2_i_param_0];
	ld.param.u64 	%rd9, [_Z38gpuKernelAtomDecompositionQuadruplet3DIfEvPT_S1_S1_S1_PiS2_i_param_1];
	ld.param.u64 	%rd10, [_Z38gpuKernelAtomDecompositionQuadruplet3DIfEvPT_S1_S1_S1_PiS2_i_param_2];
	ld.param.u64 	%rd11, [_Z38gpuKernelAtomDecompositionQuadruplet3DIfEvPT_S1_S1_S1_PiS2_i_param_3];
	ld.param.u64 	%rd7, [_Z38gpuKernelAtomDecompositionQuadruplet3DIfEvPT_S1_S1_S1_PiS2_i_param_4];
	ld.param.u32 	%r21, [_Z38gpuKernelAtomDecompositionQuadruplet3DIfEvPT_S1_S1_S1_PiS2_i_param_6];
	cvta.to.global.u64 	%rd1, %rd11;
	cvta.to.global.u64 	%rd2, %rd10;
	cvta.to.global.u64 	%rd3, %rd9;
	mov.u32 	%r22, %tid.x;
	mov.u32 	%r23, %ctaid.x;
	mov.u32 	%r1, %ntid.x;
	mad.lo.s32 	%r34, %r23, %r1, %r22;
	setp.ge.s32 	%p1, %r34, %r21;
	@%p1 bra 	$L__BB77_12;
	mov.u32 	%r24, %nctaid.x;
	mul.lo.s32 	%r3, %r1, %r24;
	cvta.to.global.u64 	%rd4, %rd7;
	cvta.to.global.u64 	%rd5, %rd6;
$L__BB77_2:
	ld.param.u64 	%rd30, [_Z38gpuKernelAtomDecompositionQuadruplet3DIfEvPT_S1_S1_S1_PiS2_i_param_5];
	mul.wide.s32 	%rd12, %r34, 4;
	add.s64 	%rd13, %rd4, %rd12;
	ld.global.u32 	%r5, [%rd13];
	cvta.to.global.u64 	%rd14, %rd30;
	add.s64 	%rd15, %rd14, %rd12;
	ld.global.u32 	%r6, [%rd15];
	ld.global.u32 	%r7, [%rd15+4];
	sub.s32 	%r8, %r7, %r6;
	setp.lt.s32 	%p2, %r8, 1;
	mov.f32 	%f165, 0f00000000;
	mov.f32 	%f166, %f165;
	mov.f32 	%f167, %f165;
	@%p2 bra 	$L__BB77_11;
	sub.s32 	%r26, %r6, %r7;
	setp.gt.u32 	%p3, %r26, -4;
	mov.f32 	%f167, 0f00000000;
	mov.b32 	%r38, 0;
	mov.f32 	%f166, %f167;
	mov.f32 	%f165, %f167;
	@%p3 bra 	$L__BB77_6;
	and.b32  	%r38, %r8, 2147483644;
	neg.s32 	%r36, %r38;
	mul.lo.s32 	%r35, %r6, 3;
	mov.f32 	%f167, 0f00000000;
$L__BB77_5:
	.pragma "nounroll";
	mul.wide.s32 	%rd16, %r35, 4;
	add.s64 	%rd17, %rd3, %rd16;
	ld.global.f32 	%f32, [%rd17];
	add.s64 	%rd18, %rd2, %rd16;
	ld.global.f32 	%f33, [%rd18];
	add.f32 	%f34, %f32, %f33;
	add.s64 	%rd19, %rd1, %rd16;
	ld.global.f32 	%f35, [%rd19];
	add.f32 	%f36, %f34, %f35;
	sub.f32 	%f37, %f165, %f36;
	ld.global.f32 	%f38, [%rd17+4];
	ld.global.f32 	%f39, [%rd18+4];
	add.f32 	%f40, %f38, %f39;
	ld.global.f32 	%f41, [%rd19+4];
	add.f32 	%f42, %f40, %f41;
	sub.f32 	%f43, %f166, %f42;
	ld.global.f32 	%f44, [%rd17+8];
	ld.global.f32 	%f45, [%rd18+8];
	add.f32 	%f46, %f44, %f45;
	ld.global.f32 	%f47, [%rd19+8];
	add.f32 	%f48, %f46, %f47;
	sub.f32 	%f49, %f167, %f48;
	ld.global.f32 	%f50, [%rd17+12];
	ld.global.f32 	%f51, [%rd18+12];
	add.f32 	%f52, %f50, %f51;
	ld.global.f32 	%f53, [%rd19+12];
	add.f32 	%f54, %f52, %f53;
	sub.f32 	%f55, %f37, %f54;
	ld.global.f32 	%f56, [%rd17+16];
	ld.global.f32 	%f57, [%rd18+16];
	add.f32 	%f58, %f56, %f57;
	ld.global.f32 	%f59, [%rd19+16];
	add.f32 	%f60, %f58, %f59;
	sub.f32 	%f61, %f43, %f60;
	ld.global.f32 	%f62, [%rd17+20];
	ld.global.f32 	%f63, [%rd18+20];
	add.f32 	%f64, %f62, %f63;
	ld.global.f32 	%f65, [%rd19+20];
	add.f32 	%f66, %f64, %f65;
	sub.f32 	%f67, %f49, %f66;
	ld.global.f32 	%f68, [%rd17+24];
	ld.global.f32 	%f69, [%rd18+24];
	add.f32 	%f70, %f68, %f69;
	ld.global.f32 	%f71, [%rd19+24];
	add.f32 	%f72, %f70, %f71;
	sub.f32 	%f73, %f55, %f72;
	ld.global.f32 	%f74, [%rd17+28];
	ld.global.f32 	%f75, [%rd18+28];
	add.f32 	%f76, %f74, %f75;
	ld.global.f32 	%f77, [%rd19+28];
	add.f32 	%f78, %f76, %f77;
	sub.f32 	%f79, %f61, %f78;
	ld.global.f32 	%f80, [%rd17+32];
	ld.global.f32 	%f81, [%rd18+32];
	add.f32 	%f82, %f80, %f81;
	ld.global.f32 	%f83, [%rd19+32];
	add.f32 	%f84, %f82, %f83;
	sub.f32 	%f85, %f67, %f84;
	ld.global.f32 	%f86, [%rd17+36];
	ld.global.f32 	%f87, [%rd18+36];
	add.f32 	%f88, %f86, %f87;
	ld.global.f32 	%f89, [%rd19+36];
	add.f32 	%f90, %f88, %f89;
	sub.f32 	%f165, %f73, %f90;
	ld.global.f32 	%f91, [%rd17+40];
	ld.global.f32 	%f92, [%rd18+40];
	add.f32 	%f93, %f91, %f92;
	ld.global.f32 	%f94, [%rd19+40];
	add.f32 	%f95, %f93, %f94;
	sub.f32 	%f166, %f79, %f95;
	ld.global.f32 	%f96, [%rd17+44];
	ld.global.f32 	%f97, [%rd18+44];
	add.f32 	%f98, %f96, %f97;
	ld.global.f32 	%f99, [%rd19+44];
	add.f32 	%f100, %f98, %f99;
	sub.f32 	%f167, %f85, %f100;
	add.s32 	%r36, %r36, 4;
	add.s32 	%r35, %r35, 12;
	setp.ne.s32 	%p4, %r36, 0;
	@%p4 bra 	$L__BB77_5;
$L__BB77_6:
	and.b32  	%r17, %r8, 3;
	setp.eq.s32 	%p5, %r17, 0;
	@%p5 bra 	$L__BB77_11;
	setp.eq.s32 	%p6, %r17, 1;
	@%p6 bra 	$L__BB77_9;
	add.s32 	%r28, %r38, %r6;
	mul.lo.s32 	%r29, %r28, 3;
	mul.wide.s32 	%rd20, %r29, 4;
	add.s64 	%rd21, %rd3, %rd20;
	ld.global.f32 	%f102, [%rd21];
	add.s64 	%rd22, %rd2, %rd20;
	ld.global.f32 	%f103, [%rd22];
	add.f32 	%f104, %f102, %f103;
	add.s64 	%rd23, %rd1, %rd20;
	ld.global.f32 	%f105, [%rd23];
	add.f32 	%f106, %f104, %f105;
	sub.f32 	%f107, %f165, %f106;
	ld.global.f32 	%f108, [%rd21+4];
	ld.global.f32 	%f109, [%rd22+4];
	add.f32 	%f110, %f108, %f109;
	ld.global.f32 	%f111, [%rd23+4];
	add.f32 	%f112, %f110, %f111;
	sub.f32 	%f113, %f166, %f112;
	ld.global.f32 	%f114, [%rd21+8];
	ld.global.f32 	%f115, [%rd22+8];
	add.f32 	%f116, %f114, %f115;
	ld.global.f32 	%f117, [%rd23+8];
	add.f32 	%f118, %f116, %f117;
	sub.f32 	%f119, %f167, %f118;
	ld.global.f32 	%f120, [%rd21+12];
	ld.global.f32 	%f121, [%rd22+12];
	add.f32 	%f122, %f120, %f121;
	ld.global.f32 	%f123, [%rd23+12];
	add.f32 	%f124, %f122, %f123;
	sub.f32 	%f165, %f107, %f124;
	ld.global.f32 	%f125, [%rd21+16];
	ld.global.f32 	%f126, [%rd22+16];
	add.f32 	%f127, %f125, %f126;
	ld.global.f32 	%f128, [%rd23+16];
	add.f32 	%f129, %f127, %f128;
	sub.f32 	%f166, %f113, %f129;
	ld.global.f32 	%f130, [%rd21+20];
	ld.global.f32 	%f131, [%rd22+20];
	add.f32 	%f132, %f130, %f131;
	ld.global.f32 	%f133, [%rd23+20];
	add.f32 	%f134, %f132, %f133;
	sub.f32 	%f167, %f119, %f134;
	add.s32 	%r38, %r38, 2;
$L__BB77_9:
	and.b32  	%r30, %r8, 1;
	setp.eq.b32 	%p7, %r30, 1;
	not.pred 	%p8, %p7;
	@%p8 bra 	$L__BB77_11;
	add.s32 	%r31, %r38, %r6;
	mul.lo.s32 	%r32, %r31, 3;
	mul.wide.s32 	%rd24, %r32, 4;
	add.s64 	%rd25, %rd3, %rd24;
	ld.global.f32 	%f135, [%rd25];
	add.s64 	%rd26, %rd2, %rd24;
	ld.global.f32 	%f136, [%rd26];
	add.f32 	%f137, %f135, %f136;
	add.s64 	%rd27, %rd1, %rd24;
	ld.global.f32 	%f138, [%rd27];
	add.f32 	%f139, %f137, %f138;
	sub.f32 	%f165, %f165, %f139;
	ld.global.f32 	%f140, [%rd25+4];
	ld.global.f32 	%f141, [%rd26+4];
	add.f32 	%f142, %f140, %f141;
	ld.global.f32 	%f143, [%rd27+4];
	add.f32 	%f144, %f142, %f143;
	sub.f32 	%f166, %f166, %f144;
	ld.global.f32 	%f145, [%rd25+8];
	ld.global.f32 	%f146, [%rd26+8];
	add.f32 	%f147, %f145, %f146;
	ld.global.f32 	%f148, [%rd27+8];
	add.f32 	%f149, %f147, %f148;
	sub.f32 	%f167, %f167, %f149;
$L__BB77_11:
	mul.lo.s32 	%r33, %r5, 3;
	mul.wide.s32 	%rd28, %r33, 4;
	add.s64 	%rd29, %rd5, %rd28;
	st.global.f32 	[%rd29], %f165;
	st.global.f32 	[%rd29+4], %f166;
	st.global.f32 	[%rd29+8], %f167;
	add.s32 	%r34, %r34, %r3;
	setp.lt.s32 	%p9, %r34, %r21;
	@%p9 bra 	$L__BB77_2;
$L__BB77_12:
	ret;

}


// ===== COMPILED SASS (sm_100) =====

	.target	sm_100

	.elftype	@"ET_EXEC"


//--------------------- .note.nv.tkinfo           --------------------------
	.section	.note.nv.tkinfo,"",@"SHT_NOTE"
	.sectionflags	@"SHF_NOTE_NV_TKINFO"
	.tkinfo
        /*0018*/ 	.word	0x00000002
        /*0030*/ 	.string	""
        /*0030*/ 	.string	"ptxas"
        /*0030*/ 	.string	"Cuda compilation tools, release 13.0, V13.0.88"
        /*0030*/ 	.string	"Build cuda_13.0.r13.0/compiler.36424714_0"
        /*0030*/ 	.string	"-arch sm_100 -m 64 "



//--------------------- .note.nv.cuinfo           --------------------------
	.section	.note.nv.cuinfo,"",@"SHT_NOTE"
	.sectionflags	@"SHF_NOTE_NV_CUINFO"
        /*0018*/ 	.short	0x0002
        /*001a*/ 	.short	0x0064
        /*001c*/ 	.short	0x0082
	.zero		2


//--------------------- .nv.info                  --------------------------
	.section	.nv.info,"",@"SHT_CUDA_INFO"
	.align	4


	//----- nvinfo : EIATTR_REGCOUNT
	.align		4
        /*0000*/ 	.byte	0x04, 0x2f
        /*0002*/ 	.short	(.L_1 - .L_0)
	.align		4
.L_0:
        /*0004*/ 	.word	index@(_Z28gpuKernelSingleDecompositionIdEvPT_S1_Piii)
        /*0008*/ 	.word	0x0000000e


	//----- nvinfo : EIATTR_FRAME_SIZE
	.align		4
.L_1:
        /*000c*/ 	.byte	0x04, 0x11
        /*000e*/ 	.short	(.L_3 - .L_2)
	.align		4
.L_2:
        /*0010*/ 	.word	index@(_Z28gpuKernelSingleDecompositionIdEvPT_S1_Piii)
        /*0014*/ 	.word	0x00000000


	//----- nvinfo : EIATTR_REGCOUNT
	.align		4
.L_3:
        /*0018*/ 	.byte	0x04, 0x2f
        /*001a*/ 	.short	(.L_5 - .L_4)
	.align		4
.L_4:
        /*001c*/ 	.word	index@(_Z28gpuKernelSingleDecompositionIfEvPT_S1_Piii)
        /*0020*/ 	.word	0x0000000e


	//----- nvinfo : EIATTR_FRAME_SIZE
	.align		4
.L_5:
        /*0024*/ 	.byte	0x04, 0x11
        /*0026*/ 	.short	(.L_7 - .L_6)
	.align		4
.L_6:
        /*0028*/ 	.word	index@(_Z28gpuKernelSingleDecompositionIfEvPT_S1_Piii)
        /*002c*/ 	.word	0x00000000


	//----- nvinfo : EIATTR_REGCOUNT
	.align		4
.L_7:
        /*0030*/ 	.byte	0x04, 0x2f
        /*0032*/ 	.short	(.L_9 - .L_8)
	.align		4
.L_8:
        /*0034*/ 	.word	index@(_Z35gpuKernelFullNeighPairDecompositionIdEvPT_S1_Piii)
        /*0038*/ 	.word	0x00000014


	//----- nvinfo : EIATTR_FRAME_SIZE
	.align		4
.L_9:
        /*003c*/ 	.byte	0x04, 0x11
        /*003e*/ 	.short	(.L_11 - .L_10)
	.align		4
.L_10:
        /*0040*/ 	.word	index@(_Z35gpuKernelFullNeighPairDecompositionIdEvPT_S1_Piii)
        /*0044*/ 	.word	0x00000000


	//----- nvinfo : EIATTR_REGCOUNT
	.align		4
.L_11:
        /*0048*/ 	.byte	0x04, 0x2f
        /*004a*/ 	.short	(.L_13 - .L_12)
	.align		4
.L_12:
        /*004c*/ 	.word	index@(_Z35gpuKernelFullNeighPairDecompositionIfEvPT_S1_Piii)
        /*0050*/ 	.word	0x00000014


	//----- nvinfo : EIATTR_FRAME_SIZE
	.align		4
.L_13:
        /*0054*/ 	.byte	0x04, 0x11
        /*0056*/ 	.short	(.L_15 - .L_14)
	.align		4
.L_14:
        /*0058*/ 	.word	index@(_Z35gpuKernelFullNeighPairDecompositionIfEvPT_S1_Piii)
        /*005c*/ 	.word	0x00000000


	//----- nvinfo : EIATTR_REGCOUNT
	.align		4
.L_15:
        /*0060*/ 	.byte	0x04, 0x2f
        /*0062*/ 	.short	(.L_17 - .L_16)
	.align		4
.L_16:
        /*0064*/ 	.word	index@(_Z36gpuKernelCenterAtomPairDecompositionIdEvPT_S1_PiS2_ii)
        /*0068*/ 	.word	0x00000016


	//----- nvinfo : EIATTR_FRAME_SIZE
	.align		4
.L_17:
        /*006c*/ 	.byte	0x04, 0x11
        /*006e*/ 	.short	(.L_19 - .L_18)
	.align		4
.L_18:
        /*0070*/ 	.word	index@(_Z36gpuKernelCenterAtomPairDecompositionIdEvPT_S1_PiS2_ii)
        /*0074*/ 	.word	0x00000000


	//----- nvinfo : EIATTR_REGCOUNT
	.align		4
.L_19:
        /*0078*/ 	.byte	0x04, 0x2f
        /*007a*/ 	.short	(.L_21 - .L_20)
	.align		4
.L_20:
        /*007c*/ 	.word	index@(_Z36gpuKernelCenterAtomPairDecompositionIfEvPT_S1_PiS2_ii)
        /*0080*/ 	.word	0x00000019


	//----- nvinfo : EIATTR_FRAME_SIZE
	.align		4
.L_21:
        /*0084*/ 	.byte	0x04, 0x11
        /*0086*/ 	.short	(.L_23 - .L_22)
	.align		4
.L_22:
        /*0088*/ 	.word	index@(_Z36gpuKernelCenterAtomPairDecompositionIfEvPT_S1_PiS2_ii)
        /*008c*/ 	.word	0x00000000


	//----- nvinfo : EIATTR_REGCOUNT
	.align		4
.L_23:
        /*0090*/ 	.byte	0x04, 0x2f
        /*0092*/ 	.short	(.L_25 - .L_24)
	.align		4
.L_24:
        /*0094*/ 	.word	index@(_Z35gpuKernelHalfNeighPairDecompositionIdEvPT_S1_PiS2_ii)
        /*0098*/ 	.word	0x00000016


	//----- nvinfo : EIATTR_FRAME_SIZE
	.align		4
.L_25:
        /*009c*/ 	.byte	0x04, 0x11
        /*009e*/ 	.short	(.L_27 - .L_26)
	.align		4
.L_26:
        /*00a0*/ 	.word	index@(_Z35gpuKernelHalfNeighPairDecompositionIdEvPT_S1_PiS2_ii)
        /*00a4*/ 	.word	0x00000000


	//----- nvinfo : EIATTR_REGCOUNT
	.align		4
.L_27:
        /*00a8*/ 	.byte	0x04, 0x2f
        /*00aa*/ 	.short	(.L_29 - .L_28)
	.align		4
.L_28:
        /*00ac*/ 	.word	index@(_Z35gpuKernelHalfNeighPairDecompositionIfEvPT_S1_PiS2_ii)
        /*00b0*/ 	.word	0x00000012


	//----- nvinfo : EIATTR_FRAME_SIZE
	.align		4
.L_29:
        /*00b4*/ 	.byte	0x04, 0x11
        /*00b6*/ 	.short	(.L_31 - .L_30)
	.align		4
.L_30:
        /*00b8*/ 	.word	index@(_Z35gpuKernelHalfNeighPairDecompositionIfEvPT_S1_PiS2_ii)
        /*00bc*/ 	.word	0x00000000


	//----- nvinfo : EIATTR_REGCOUNT
	.align		4
.L_31:
        /*00c0*/ 	.byte	0x04, 0x2f
        /*00c2*/ 	.short	(.L_33 - .L_32)
	.align		4
.L_32:
        /*00c4*/ 	.word	index@(_Z38gpuKernelNeighborAtomPairDecompositionIdEvPT_S1_PiS2_S2_ii)
        /*00c8*/ 	.word	0x0000001a


	//----- nvinfo : EIATTR_FRAME_SIZE
	.align		4
.L_33:
        /*00cc*/ 	.byte	0x04, 0x11
        /*00ce*/ 	.short	(.L_35 - .L_34)
	.align		4
.L_34:
        /*00d0*/ 	.word	index@(_Z38gpuKernelNeighborAtomPairDecompositionIdEvPT_S1_PiS2_S2_ii)
        /*00d4*/ 	.word	0x00000000


	//----- nvinfo : EIATTR_REGCOUNT
	.align		4
.L_35:
        /*00d8*/ 	.byte	0x04, 0x2f
        /*00da*/ 	.short	(.L_37 - .L_36)
	.align		4
.L_36:
        /*00dc*/ 	.word	index@(_Z38gpuKernelNeighborAtomPairDecompositionIfEvPT_S1_PiS2_S2_ii)
        /*00e0*/ 	.word	0x0000001e


	//----- nvinfo : EIATTR_FRAME_SIZE
	.align		4
.L_37:
        /*00e4*/ 	.byte	0x04, 0x11
        /*00e6*/ 	.short	(.L_39 - .L_38)
	.align		4
.L_38:
        /*00e8*/ 	.word	index@(_Z38gpuKernelNeighborAtomPairDecompositionIfEvPT_S1_PiS2_S2_ii)
        /*00ec*/ 	.word	0x00000000


	//----- nvinfo : EIATTR_REGCOUNT
	.align		4
.L_39:
        /*00f0*/ 	.byte	0x04, 0x2f
        /*00f2*/ 	.short	(.L_41 - .L_40)
	.align		4
.L_40:
        /*00f4*/ 	.word	index@(_Z29gpuKernelTripletDecompositionIdEvPT_S1_PiS2_S2_ii)
        /*00f8*/ 	.word	0x00000024


	//----- nvinfo : EIATTR_FRAME_SIZE
	.align		4
.L_41:
        /*00fc*/ 	.byte	0x04, 0x11
        /*00fe*/ 	.short	(.L_43 - .L_42)
	.align		4
.L_42:
        /*0100*/ 	.word	index@($__internal_11_$__cuda_sm20_div_rn_f64_full)
        /*0104*/ 	.word	0x00000000


	//----- nvinfo : EIATTR_FRAME_SIZE
	.align		4
.L_43:
        /*0108*/ 	.byte	0x04, 0x11
        /*010a*/ 	.short	(.L_45 - .L_44)
	.align		4
.L_44:
        /*010c*/ 	.word	index@(_Z29gpuKernelTripletDecompositionIdEvPT_S1_PiS2_S2_ii)
        /*0110*/ 	.word	0x00000000


	//----- nvinfo : EIATTR_REGCOUNT
	.align		4
.L_45:
        /*0114*/ 	.byte	0x04, 0x2f
        /*0116*/ 	.short	(.L_47 - .L_46)
	.align		4
.L_46:
        /*0118*/ 	.word	index@(_Z29gpuKernelTripletDecompositionIfEvPT_S1_PiS2_S2_ii)
        /*011c*/ 	.word	0x0000001c


	//----- nvinfo : EIATTR_FRAME_SIZE
	.align		4
.L_47:
        /*0120*/ 	.byte	0x04, 0x11
        /*0122*/ 	.short	(.L_49 - .L_48)
	.align		4
.L_48:
        /*0124*/ 	.word	index@($__internal_10_$__cuda_sm3x_div_rn_noftz_f32_slowpath)
        /*0128*/ 	.word	0x00000000


	//----- nvinfo : EIATTR_FRAME_SIZE
	.align		4
.L_49:
        /*012c*/ 	.byte	0x04, 0x11
        /*012e*/ 	.short	(.L_51 - .L_50)
	.align		4
.L_50:
        /*0130*/ 	.word	index@(_Z29gpuKernelTripletDecompositionIfEvPT_S1_PiS2_S2_ii)
        /*0134*/ 	.word	0x00000000


	//----- nvinfo : EIATTR_REGCOUNT
	.align		4
.L_51:
        /*0138*/ 	.byte	0x04, 0x2f
        /*013a*/ 	.short	(.L_53 - .L_52)
	.align		4
.L_52:
        /*013c*/ 	.word	index@(_Z39gpuKernelCenterAtomTripletDecompositionIdEvPT_S1_PiS2_ii)
        /*0140*/ 	.word	0x00000026


	//----- nvinfo : EIATTR_FRAME_SIZE
	.align		4
.L_53:
        /*0144*/ 	.byte	0x04, 0x11
        /*0146*/ 	.short	(.L_55 - .L_54)
	.align		4
.L_54:
        /*0148*/ 	.word	index@($__internal_9_$__cuda_sm20_div_rn_f64_full)
        /*014c*/ 	.word	0x00000000


	//----- nvinfo : EIATTR_FRAME_SIZE
	.align		4
.L_55:
        /*0150*/ 	.byte	0x04, 0x11
        /*0152*/ 	.short	(.L_57 - .L_56)
	.align		4
.L_56:
        /*0154*/ 	.word	index@(_Z39gpuKernelCenterAtomTripletDecompositionIdEvPT_S1_PiS2_ii)
        /*0158*/ 	.word	0x00000000


	//----- nvinfo : EIATTR_REGCOUNT
	.align		4
.L_57:
        /*015c*/ 	.byte	0x04, 0x2f
        /*015e*/ 	.short	(.L_59 - .L_58)
	.align		4
.L_58:
        /*0160*/ 	.word	index@(_Z39gpuKernelCenterAtomTripletDecompositionIfEvPT_S1_PiS2_ii)
        /*0164*/ 	.word	0x00000028


	//----- nvinfo : EIATTR_FRAME_SIZE
	.align		4
.L_59:
        /*0168*/ 	.byte	0x04, 0x11
        /*016a*/ 	.short	(.L_61 - .L_60)
	.align		4
.L_60:
        /*016c*/ 	.word	index@($__internal_8_$__cuda_sm20_div_rn_f64_full)
        /*0170*/ 	.word	0x00000000


	//----- nvinfo : EIATTR_FRAME_SIZE
	.align		4
.L_61:
        /*0174*/ 	.byte	0x04, 0x11
        /*0176*/ 	.short	(.L_63 - .L_62)
	.align		4
.L_62:
        /*0178*/ 	.word	index@(_Z39gpuKernelCenterAtomTripletDecompositionIfEvPT_S1_PiS2_ii)
        /*017c*/ 	.word	0x00000000


	//----- nvinfo : EIATTR_REGCOUNT
	.align		4
.L_63:
        /*0180*/ 	.byte	0x04, 0x2f
        /*0182*/ 	.short	(.L_65 - .L_64)
	.align		4
.L_64:
        /*0184*/ 	.word	index@(_Z41gpuKernelNeighborAtomTripletDecompositionIdEvPT_S1_PiS2_S2_ii)
        /*0188*/ 	.word	0x00000026


	//----- nvinfo : EIATTR_FRAME_SIZE
	.align		4
.L_65:
        /*018c*/ 	.byte	0x04, 0x11
        /*018e*/ 	.short	(.L_67 - .L_66)
	.align		4
.L_66:
        /*0190*/ 	.word	index@($__internal_7_$__cuda_sm20_div_rn_f64_full)
        /*0194*/ 	.word	0x00000000


	//----- nvinfo : EIATTR_FRAME_SIZE
	.align		4
.L_67:
        /*0198*/ 	.byte	0x04, 0x11
        /*019a*/ 	.short	(.L_69 - .L_68)
	.align		4
.L_68:
        /*019c*/ 	.word	index@(_Z41gpuKernelNeighborAtomTripletDecompositionIdEvPT_S1_PiS2_S2_ii)
        /*01a0*/ 	.word	0x00000000


	//----- nvinfo : EIATTR_REGCOUNT
	.align		4
.L_69:
        /*01a4*/ 	.byte	0x04, 0x2f
        /*01a6*/ 	.short	(.L_71 - .L_70)
	.align		4
.L_70:
        /*01a8*/ 	.word	index@(_Z41gpuKernelNeighborAtomTripletDecompositionIfEvPT_S1_PiS2_S2_ii)
        /*01ac*/ 	.word	0x00000026


	//----- nvinfo : EIATTR_FRAME_SIZE
	.align		4
.L_71:
        /*01b0*/ 	.byte	0x04, 0x11
        /*01b2*/ 	.short	(.L_73 - .L_72)
	.align		4
.L_72:
        /*01b4*/ 	.word	index@($__internal_6_$__cuda_sm20_div_rn_f64_full)
        /*01b8*/ 	.word	0x00000000


	//----- nvinfo : EIATTR_FRAME_SIZE
	.align		4
.L_73:
        /*01bc*/ 	.byte	0x04, 0x11
        /*01be*/ 	.short	(.L_75 - .L_74)
	.align		4
.L_74:
        /*01c0*/ 	.word	index@(_Z41gpuKernelNeighborAtomTripletDecompositionIfEvPT_S1_PiS2_S2_ii)
        /*01c4*/ 	.word	0x00000000


	//----- nvinfo : EIATTR_REGCOUNT
	.align		4
.L_75:
        /*01c8*/ 	.byte	0x04, 0x2f
        /*01ca*/ 	.short	(.L_77 - .L_76)
	.align		4
.L_76:
        /*01cc*/ 	.word	index@(_Z32gpuKernelQuadrupletDecompositionIdEvPT_S1_PiS2_S2_S2_ii)
        /*01d0*/ 	.word	0x00000020


	//----- nvinfo : EIATTR_FRAME_SIZE
	.align		4
.L_77:
        /*01d4*/ 	.byte	0x04, 0x11
        /*01d6*/ 	.short	(.L_79 - .L_78)
	.align		4
.L_78:
        /*01d8*/ 	.word	index@(_Z32gpuKernelQuadrupletDecompositionIdEvPT_S1_PiS2_S2_S2_ii)
        /*01dc*/ 	.word	0x00000000


	//----- nvinfo : EIATTR_REGCOUNT
	.align		4
.L_79:
        /*01e0*/ 	.byte	0x04, 0x2f
        /*01e2*/ 	.short	(.L_81 - .L_80)
	.align		4
.L_80:
        /*01e4*/ 	.word	index@(_Z32gpuKernelQuadrupletDecompositionIfEvPT_S1_PiS2_S2_S2_ii)
        /*01e8*/ 	.word	0x00000020


	//----- nvinfo : EIATTR_FRAME_SIZE
	.align		4
.L_81:
        /*01ec*/ 	.byte	0x04, 0x11
        /*01ee*/ 	.short	(.L_83 - .L_82)
	.align		4
.L_82:
        /*01f0*/ 	.word	index@(_Z32gpuKernelQuadrupletDecompositionIfEvPT_S1_PiS2_S2_S2_ii)
        /*01f4*/ 	.word	0x00000000


	//----- nvinfo : EIATTR_REGCOUNT
	.align		4
.L_83:
        /*01f8*/ 	.byte	0x04, 0x2f
        /*01fa*/ 	.short	(.L_85 - .L_84)
	.align		4
.L_84:
        /*01fc*/ 	.word	index@(_Z42gpuKernelCenterAtomQuadrupletDecompositionIdEvPT_S1_PiS2_ii)
        /*0200*/ 	.word	0x00000016


	//----- nvinfo : EIATTR_FRAME_SIZE
	.align		4
.L_85:
        /*0204*/ 	.byte	0x04, 0x11
        /*0206*/ 	.short	(.L_87 - .L_86)
	.align		4
.L_86:
        /*0208*/ 	.word	index@(_Z42gpuKernelCenterAtomQuadrupletDecompositionIdEvPT_S1_PiS2_ii)
        /*020c*/ 	.word	0x00000000


	//----- nvinfo : EIATTR_REGCOUNT
	.align		4
.L_87:
        /*0210*/ 	.byte	0x04, 0x2f
        /*0212*/ 	.short	(.L_89 - .L_88)
	.align		4
.L_88:
        /*0214*/ 	.word	index@(_Z42gpuKernelCenterAtomQuadrupletDecompositionIfEvPT_S1_PiS2_ii)
        /*0218*/ 	.word	0x00000019


	//----- nvinfo : EIATTR_FRAME_SIZE
	.align		4
.L_89:
        /*021c*/ 	.byte	0x04, 0x11
        /*021e*/ 	.short	(.L_91 - .L_90)
	.align		4
.L_90:
        /*0220*/ 	.word	index@(_Z42gpuKernelCenterAtomQuadrupletDecompositionIfEvPT_S1_PiS2_ii)
        /*0224*/ 	.word	0x00000000


	//----- nvinfo : EIATTR_REGCOUNT
	.align		4
.L_91:
        /*0228*/ 	.byte	0x04, 0x2f
        /*022a*/ 	.short	(.L_93 - .L_92)
	.align		4
.L_92:
        /*022c*/ 	.word	index@(_Z44gpuKernelNeighborAtomQuadrupletDecompositionIdEvPT_S1_PiS2_S2_ii)
        /*0230*/ 	.word	0x0000001a


	//----- nvinfo : EIATTR_FRAME_SIZE
	.align		4
.L_93:
        /*0234*/ 	.byte	0x04, 0x11
        /*0236*/ 	.short	(.L_95 - .L_94)
	.align		4
.L_94:
        /*0238*/ 	.word	index@(_Z44gpuKernelNeighborAtomQuadrupletDecompositionIdEvPT_S1_PiS2_S2_ii)
        /*023c*/ 	.word	0x00000000


	//----- nvinfo : EIATTR_REGCOUNT
	.align		4
.L_95:
        /*0240*/ 	.byte	0x04, 0x2f
        /*0242*/ 	.short	(.L_97 - .L_96)
	.align		4
.L_96:
        /*0244*/ 	.word	index@(_Z44gpuKernelNeighborAtomQuadrupletDecompositionIfEvPT_S1_PiS2_S2_ii)
        /*0248*/ 	.word	0x0000001e


	//----- nvinfo : EIATTR_FRAME_SIZE
	.align		4
.L_97:
        /*024c*/ 	.byte	0x04, 0x11
        /*024e*/ 	.short	(.L_99 - .L_98)
	.align		4
.L_98:
        /*0250*/ 	.word	index@(_Z44gpuKernelNeighborAtomQuadrupletDecompositionIfEvPT_S1_PiS2_S2_ii)
        /*0254*/ 	.word	0x00000000


	//----- nvinfo : EIATTR_REGCOUNT
	.align		4
.L_99:
        /*0258*/ 	.byte	0x04, 0x2f
        /*025a*/ 	.short	(.L_101 - .L_100)
	.align		4
.L_100:
        /*025c*/ 	.word	index@(_Z28gpuKernelSingleDecompositionIdEvPT_S1_S1_S1_Piii)
        /*0260*/ 	.word	0x00000018


	//----- nvinfo : EIATTR_FRAME_SIZE
	.align		4
.L_101:
        /*0264*/ 	.byte	0x04, 0x11
        /*0266*/ 	.short	(.L_103 - .L_102)
	.align		4
.L_102:
        /*0268*/ 	.word	index@(_Z28gpuKernelSingleDecompositionIdEvPT_S1_S1_S1_Piii)
        /*026c*/ 	.word	0x00000000


	//----- nvinfo : EIATTR_REGCOUNT
	.align		4
.L_103:
        /*0270*/ 	.byte	0x04, 0x2f
        /*0272*/ 	.short	(.L_105 - .L_104)
	.align		4
.L_104:
        /*0274*/ 	.word	index@(_Z28gpuKernelSingleDecompositionIfEvPT_S1_S1_S1_Piii)
        /*0278*/ 	.word	0x00000016


	//----- nvinfo : EIATTR_FRAME_SIZE
	.align		4
.L_105:
        /*027c*/ 	.byte	0x04, 0x11
        /*027e*/ 	.short	(.L_107 - .L_106)
	.align		4
.L_106:
        /*0280*/ 	.word	index@(_Z28gpuKernelSingleDecompositionIfEvPT_S1_S1_S1_Piii)
        /*0284*/ 	.word	0x00000000


	//----- nvinfo : EIATTR_REGCOUNT
	.align		4
.L_107:
        /*0288*/ 	.byte	0x04, 0x2f
        /*028a*/ 	.short	(.L_109 - .L_108)
	.align		4
.L_108:
        /*028c*/ 	.word	index@(_Z36gpuKernelCenterAtomPairDecompositionIdEvPT_S1_S1_S1_PiS2_ii)
        /*0290*/ 	.word	0x0000001e


	//----- nvinfo : EIATTR_FRAME_SIZE
	.align		4
.L_109:
        /*0294*/ 	.byte	0x04, 0x11
        /*0296*/ 	.short	(.L_111 - .L_110)
	.align		4
.L_110:
        /*0298*/ 	.word	index@(_Z36gpuKernelCenterAtomPairDecompositionIdEvPT_S1_S1_S1_PiS2_ii)
        /*029c*/ 	.word	0x00000000


	//----- nvinfo : EIATTR_REGCOUNT
	.align		4
.L_111:
        /*02a0*/ 	.byte	0x04, 0x2f
        /*02a2*/ 	.short	(.L_113 - .L_112)
	.align		4
.L_112:
        /*02a4*/ 	.word	index@(_Z36gpuKernelCenterAtomPairDecompositionIfEvPT_S1_S1_S1_PiS2_ii)
        /*02a8*/ 	.word	0x0000001b


	//----- nvinfo : EIATTR_FRAME_SIZE
	.align		4
.L_113:
        /*02ac*/ 	.byte	0x04, 0x11
        /*02ae*/ 	.short	(.L_115 - .L_114)
	.align		4
.L_114:
        /*02b0*/ 	.word	index@(_Z36gpuKernelCenterAtomPairDecompositionIfEvPT_S1_S1_S1_PiS2_ii)
        /*02b4*/ 	.word	0x00000000


	//----- nvinfo : EIATTR_REGCOUNT
	.align		4
.L_115:
        /*02b8*/ 	.byte	0x04, 0x2f
        /*02ba*/ 	.short	(.L_117 - .L_116)
	.align		4
.L_116:
        /*02bc*/ 	.word	index@(_Z38gpuKernelNeighborAtomPairDecompositionIdEvPT_S1_S1_S1_PiS2_S2_ii)
        /*02c0*/ 	.word	0x0000001c


	//----- nvinfo : EIATTR_FRAME_SIZE
	.align		4
.L_117:
        /*02c4*/ 	.byte	0x04, 0x11
        /*02c6*/ 	.short	(.L_119 - .L_118)
	.align		4
.L_118:
        /*02c8*/ 	.word	index@(_Z38gpuKernelNeighborAtomPairDecompositionIdEvPT_S1_S1_S1_PiS2_S2_ii)
        /*02cc*/ 	.word	0x00000000


	//----- nvinfo : EIATTR_REGCOUNT
	.align		4
.L_119:
        /*02d0*/ 	.byte	0x04, 0x2f
        /*02d2*/ 	.short	(.L_121 - .L_120)
	.align		4
.L_120:
        /*02d4*/ 	.word	index@(_Z38gpuKernelNeighborAtomPairDecompositionIfEvPT_S1_S1_S1_PiS2_S2_ii)
        /*02d8*/ 	.word	0x0000001e


	//----- nvinfo : EIATTR_FRAME_SIZE
	.align		4
.L_121:
        /*02dc*/ 	.byte	0x04, 0x11
        /*02de*/ 	.short	(.L_123 - .L_122)
	.align		4
.L_122:
        /*02e0*/ 	.word	index@(_Z38gpuKernelNeighborAtomPairDecompositionIfEvPT_S1_S1_S1_PiS2_S2_ii)
        /*02e4*/ 	.word	0x00000000


	//----- nvinfo : EIATTR_REGCOUNT
	.align		4
.L_123:
        /*02e8*/ 	.byte	0x04, 0x2f
        /*02ea*/ 	.short	(.L_125 - .L_124)
	.align		4
.L_124:
        /*02ec*/ 	.word	index@(_Z35gpuKernelFullNeighPairDecompositionIdEvPT_S1_S1_S1_Piii)
        /*02f0*/ 	.word	0x00000018


	//----- nvinfo : EIATTR_FRAME_SIZE
	.align		4
.L_125:
        /*02f4*/ 	.byte	0x04, 0x11
        /*02f6*/ 	.short	(.L_127 - .L_126)
	.align		4
.L_126:
        /*02f8*/ 	.word	index@(_Z35gpuKernelFullNeighPairDecompositionIdEvPT_S1_S1_S1_Piii)
        /*02fc*/ 	.word	0x00000000


	//----- nvinfo : EIATTR_REGCOUNT
	.align		4
.L_127:
        /*0300*/ 	.byte	0x04, 0x2f
        /*0302*/ 	.short	(.L_129 - .L_128)
	.align		4
.L_128:
        /*0304*/ 	.word	index@(_Z35gpuKernelFullNeighPairDecompositionIfEvPT_S1_S1_S1_Piii)
        /*0308*/ 	.word	0x00000016


	//----- nvinfo : EIATTR_FRAME_SIZE
	.align		4
.L_129:
        /*030c*/ 	.byte	0x04, 0x11
        /*030e*/ 	.short	(.L_131 - .L_130)
	.align		4
.L_130:
        /*0310*/ 	.word	index@(_Z35gpuKernelFullNeighPairDecompositionIfEvPT_S1_S1_S1_Piii)
        /*0314*/ 	.word	0x00000000


	//----- nvinfo : EIATTR_REGCOUNT
	.align		4
.L_131:
        /*0318*/ 	.byte	0x04, 0x2f
        /*031a*/ 	.short	(.L_133 - .L_132)
	.align		4
.L_132:
        /*031c*/ 	.word	index@(_Z35gpuKernelHalfNeighPairDecompositionIdEvPT_S1_S1_S1_PiS2_ii)
        /*0320*/ 	.word	0x00000020


	//----- nvinfo : EIATTR_FRAME_SIZE
	.align		4
.L_133:
        /*0324*/ 	.byte	0x04, 0x11
        /*0326*/ 	.short	(.L_135 - .L_134)
	.align		4
.L_134:
        /*0328*/ 	.word	index@(_Z35gpuKernelHalfNeighPairDecompositionIdEvPT_S1_S1_S1_PiS2_ii)
        /*032c*/ 	.word	0x00000000


	//----- nvinfo : EIATTR_REGCOUNT
	.align		4
.L_135:
        /*0330*/ 	.byte	0x04, 0x2f
        /*0332*/ 	.short	(.L_137 - .L_136)
	.align		4
.L_136:
        /*0334*/ 	.word	index@(_Z35gpuKernelHalfNeighPairDecompositionIfEvPT_S1_S1_S1_PiS2_ii)
        /*0338*/ 	.word	0x00000020


	//----- nvinfo : EIATTR_FRAME_SIZE
	.align		4
.L_137:
        /*033c*/ 	.byte	0x04, 0x11
        /*033e*/ 	.short	(.L_139 - .L_138)
	.align		4
.L_138:
        /*0340*/ 	.word	index@(_Z35gpuKernelHalfNeighPairDecompositionIfEvPT_S1_S1_S1_PiS2_ii)
        /*0344*/ 	.word	0x00000000


	//----- nvinfo : EIATTR_REGCOUNT
	.align		4
.L_139:
        /*0348*/ 	.byte	0x04, 0x2f
        /*034a*/ 	.short	(.L_141 - .L_140)
	.align		4
.L_140:
        /*034c*/ 	.word	index@(_Z29gpuKernelTripletDecompositionIdEvPT_S1_S1_S1_S1_PiS2_S2_ii)
        /*0350*/ 	.word	0x00000028


	//----- nvinfo : EIATTR_FRAME_SIZE
	.align		4
.L_141:
        /*0354*/ 	.byte	0x04, 0x11
        /*0356*/ 	.short	(.L_143 - .L_142)
	.align		4
.L_142:
        /*0358*/ 	.word	index@($__internal_5_$__cuda_sm20_div_rn_f64_full)
        /*035c*/ 	.word	0x00000000


	//----- nvinfo : EIATTR_FRAME_SIZE
	.align		4
.L_143:
        /*0360*/ 	.byte	0x04, 0x11
        /*0362*/ 	.short	(.L_145 - .L_144)
	.align		4
.L_144:
        /*0364*/ 	.word	index@(_Z29gpuKernelTripletDecompositionIdEvPT_S1_S1_S1_S1_PiS2_S2_ii)
        /*0368*/ 	.word	0x00000000


	//----- nvinfo : EIATTR_REGCOUNT
	.align		4
.L_145:
        /*036c*/ 	.byte	0x04, 0x2f
        /*036e*/ 	.short	(.L_147 - .L_146)
	.align		4
.L_146:
        /*0370*/ 	.word	index@(_Z29gpuKernelTripletDecompositionIfEvPT_S1_S1_S1_S1_PiS2_S2_ii)
        /*0374*/ 	.word	0x00000020


	//----- nvinfo : EIATTR_FRAME_SIZE
	.align		4
.L_147:
        /*0378*/ 	.byte	0x04, 0x11
        /*037a*/ 	.short	(.L_149 - .L_148)
	.align		4
.L_148:
        /*037c*/ 	.word	index@($__internal_4_$__cuda_sm3x_div_rn_noftz_f32_slowpath)
        /*0380*/ 	.word	0x00000000


	//----- nvinfo : EIATTR_FRAME_SIZE
	.align		4
.L_149:
        /*0384*/ 	.byte	0x04, 0x11
        /*0386*/ 	.short	(.L_151 - .L_150)
	.align		4
.L_150:
        /*0388*/ 	.word	index@(_Z29gpuKernelTripletDecompositionIfEvPT_S1_S1_S1_S1_PiS2_S2_ii)
        /*038c*/ 	.word	0x00000000


	//----- nvinfo : EIATTR_REGCOUNT
	.align		4
.L_151:
        /*0390*/ 	.byte	0x04, 0x2f
        /*0392*/ 	.short	(.L_153 - .L_152)
	.align		4
.L_152:
        /*0394*/ 	.word	index@(_Z39gpuKernelCenterAtomTripletDecompositionIdEvPT_S1_S1_S1_S1_PiS2_ii)
        /*0398*/ 	.word	0x00000026


	//----- nvinfo : EIATTR_FRAME_SIZE
	.align		4
.L_153:
        /*039c*/ 	.byte	0x04, 0x11
        /*039e*/ 	.short	(.L_155 - .L_154)
	.align		4
.L_154:
        /*03a0*/ 	.word	index@($__internal_3_$__cuda_sm20_div_rn_f64_full)
        /*03a4*/ 	.word	0x00000000


	//----- nvinfo : EIATTR_FRAME_SIZE
	.align		4
.L_155:
        /*03a8*/ 	.byte	0x04, 0x11
        /*03aa*/ 	.short	(.L_157 - .L_156)
	.align		4
.L_156:
        /*03ac*/ 	.word	index@(_Z39gpuKernelCenterAtomTripletDecompositionIdEvPT_S1_S1_S1_S1_PiS2_ii)
        /*03b0*/ 	.word	0x00000000


	//----- nvinfo : EIATTR_REGCOUNT
	.align		4
.L_157:
        /*03b4*/ 	.byte	0x04, 0x2f
        /*03b6*/ 	.short	(.L_159 - .L_158)
	.align		4
.L_158:
        /*03b8*/ 	.word	index@(_Z39gpuKernelCenterAtomTripletDecompositionIfEvPT_S1_S1_S1_S1_PiS2_ii)
        /*03bc*/ 	.word	0x00000026


	//----- nvinfo : EIATTR_FRAME_SIZE
	.align		4
.L_159:
        /*03c0*/ 	.byte	0x04, 0x11
        /*03c2*/ 	.short	(.L_161 - .L_160)
	.align		4
.L_160:
        /*03c4*/ 	.word	index@($__internal_2_$__cuda_sm20_div_rn_f64_full)
        /*03c8*/ 	.word	0x00000000


	//----- nvinfo : EIATTR_FRAME_SIZE
	.align		4
.L_161:
        /*03cc*/ 	.byte	0x04, 0x11
        /*03ce*/ 	.short	(.L_163 - .L_162)
	.align		4
.L_162:
        /*03d0*/ 	.word	index@(_Z39gpuKernelCenterAtomTripletDecompositionIfEvPT_S1_S1_S1_S1_PiS2_ii)
        /*03d4*/ 	.word	0x00000000


	//----- nvinfo : EIATTR_REGCOUNT
	.align		4
.L_163:
        /*03d8*/ 	.byte	0x04, 0x2f
        /*03da*/ 	.short	(.L_165 - .L_164)
	.align		4
.L_164:
        /*03dc*/ 	.word	index@(_Z41gpuKernelNeighborAtomTripletDecompositionIdEvPT_S1_S1_S1_PiS2_S2_ii)
        /*03e0*/ 	.word	0x00000028


	//----- nvinfo : EIATTR_FRAME_SIZE
	.align		4
.L_165:
        /*03e4*/ 	.byte	0x04, 0x11
        /*03e6*/ 	.short	(.L_167 - .L_166)
	.align		4
.L_166:
        /*03e8*/ 	.word	index@($__internal_1_$__cuda_sm20_div_rn_f64_full)
        /*03ec*/ 	.word	0x00000000


	//----- nvinfo : EIATTR_FRAME_SIZE
	.align		4
.L_167:
        /*03f0*/ 	.byte	0x04, 0x11
        /*03f2*/ 	.short	(.L_169 - .L_168)
	.align		4
.L_168:
        /*03f4*/ 	.word	index@(_Z41gpuKernelNeighborAtomTripletDecompositionIdEvPT_S1_S1_S1_PiS2_S2_ii)
        /*03f8*/ 	.word	0x00000000


	//----- nvinfo : EIATTR_REGCOUNT
	.align		4
.L_169:
        /*03fc*/ 	.byte	0x04, 0x2f
        /*03fe*/ 	.short	(.L_171 - .L_170)
	.align		4
.L_170:
        /*0400*/ 	.word	index@(_Z41gpuKernelNeighborAtomTripletDecompositionIfEvPT_S1_S1_S1_PiS2_S2_ii)
        /*0404*/ 	.word	0x00000028


	//----- nvinfo : EIATTR_FRAME_SIZE
	.align		4
.L_171:
        /*0408*/ 	.byte	0x04, 0x11
        /*040a*/ 	.short	(.L_173 - .L_172)
	.align		4
.L_172:
        /*040c*/ 	.word	index@($__internal_0_$__cuda_sm20_div_rn_f64_full)
        /*0410*/ 	.word	0x00000000


	//----- nvinfo : EIATTR_FRAME_SIZE
	.align		4
.L_173:
        /*0414*/ 	.byte	0x04, 0x11
        /*0416*/ 	.short	(.L_175 - .L_174)
	.align		4
.L_174:
        /*0418*/ 	.word	index@(_Z41gpuKernelNeighborAtomTripletDecompositionIfEvPT_S1_S1_S1_PiS2_S2_ii)
        /*041c*/ 	.word	0x00000000


	//----- nvinfo : EIATTR_REGCOUNT
	.align		4
.L_175:
        /*0420*/ 	.byte	0x04, 0x2f
        /*0422*/ 	.short	(.L_177 - .L_176)
	.align		4
.L_176:
        /*0424*/ 	.word	index@(_Z32gpuKernelQuadrupletDecompositionIdEvPT_S1_S1_S1_S1_S1_PiS2_S2_S2_ii)
        /*0428*/ 	.word	0x00000028


	//----- nvinfo : EIATTR_FRAME_SIZE
	.align		4
.L_177:
        /*042c*/ 	.byte	0x04, 0x11
        /*042e*/ 	.short	(.L_179 - .L_178)
	.align		4
.L_178:
        /*0430*/ 	.word	index@(_Z32gpuKernelQuadrupletDecompositionIdEvPT_S1_S1_S1_S1_S1_PiS2_S2_S2_ii)
        /*0434*/ 	.word	0x00000000


	//----- nvinfo : EIATTR_REGCOUNT
	.align		4
.L_179:
        /*0438*/ 	.byte	0x04, 0x2f
        /*043a*/ 	.short	(.L_181 - .L_180)
	.align		4
.L_180:
        /*043c*/ 	.word	index@(_Z32gpuKernelQuadrupletDecompositionIfEvPT_S1_S1_S1_S1_S1_PiS2_S2_S2_ii)
        /*0440*/ 	.word	0x00000028


	//----- nvinfo : EIATTR_FRAME_SIZE
	.align		4
.L_181:
        /*0444*/ 	.byte	0x04, 0x11
        /*0446*/ 	.short	(.L_183 - .L_182)
	.align		4
.L_182:
        /*0448*/ 	.word	index@(_Z32gpuKernelQuadrupletDecompositionIfEvPT_S1_S1_S1_S1_S1_PiS2_S2_S2_ii)
        /*044c*/ 	.word	0x00000000


	//----- nvinfo : EIATTR_REGCOUNT
	.align		4
.L_183:
        /*0450*/ 	.byte	0x04, 0x2f
        /*0452*/ 	.short	(.L_185 - .L_184)
	.align		4
.L_184:
        /*0454*/ 	.word	index@(_Z42gpuKernelCenterAtomQuadrupletDecompositionIdEvPT_S1_S1_S1_S1_S1_PiS2_ii)
        /*0458*/ 	.word	0x00000020


	//----- nvinfo : EIATTR_FRAME_SIZE
	.align		4
.L_185:
        /*045c*/ 	.byte	0x04, 0x11
        /*045e*/ 	.short	(.L_187 - .L_186)
	.align		4
.L_186:
        /*0460*/ 	.word	index@(_Z42gpuKernelCenterAtomQuadrupletDecompositionIdEvPT_S1_S1_S1_S1_S1_PiS2_ii)
        /*0464*/ 	.word	0x00000000


	//----- nvinfo : EIATTR_REGCOUNT
	.align		4
.L_187:
        /*0468*/ 	.byte	0x04, 0x2f
        /*046a*/ 	.short	(.L_189 - .L_188)
	.align		4
.L_188:
        /*046c*/ 	.word	index@(_Z42gpuKernelCenterAtomQuadrupletDecompositionIfEvPT_S1_S1_S1_S1_S1_PiS2_ii)
        /*0470*/ 	.word	0x00000020


	//----- nvinfo : EIATTR_FRAME_SIZE
	.align		4
.L_189:
        /*0474*/ 	.byte	0x04, 0x11
        /*0476*/ 	.short	(.L_191 - .L_190)
	.align		4
.L_190:
        /*0478*/ 	.word	index@(_Z42gpuKernelCenterAtomQuadrupletDecompositionIfEvPT_S1_S1_S1_S1_S1_PiS2_ii)
        /*047c*/ 	.word	0x00000000


	//----- nvinfo : EIATTR_REGCOUNT
	.align		4
.L_191:
        /*0480*/ 	.byte	0x04, 0x2f
        /*0482*/ 	.short	(.L_193 - .L_192)
	.align		4
.L_192:
        /*0484*/ 	.word	index@(_Z44gpuKernelNeighborAtomQuadrupletDecompositionIdEvPT_S1_S1_S1_PiS2_S2_ii)
        /*0488*/ 	.word	0x0000001c


	//----- nvinfo : EIATTR_FRAME_SIZE
	.align		4
.L_193:
        /*048c*/ 	.byte	0x04, 0x11
        /*048e*/ 	.short	(.L_195 - .L_194)
	.align		4
.L_194:
        /*0490*/ 	.word	index@(_Z44gpuKernelNeighborAtomQuadrupletDecompositionIdEvPT_S1_S1_S1_PiS2_S2_ii)
        /*0494*/ 	.word	0x00000000


	//----- nvinfo : EIATTR_REGCOUNT
	.align		4
.L_195:
        /*0498*/ 	.byte	0x04, 0x2f
        /*049a*/ 	.short	(.L_197 - .L_196)
	.align		4
.L_196:
        /*049c*/ 	.word	index@(_Z44gpuKernelNeighborAtomQuadrupletDecompositionIfEvPT_S1_S1_S1_PiS2_S2_ii)
        /*04a0*/ 	.word	0x0000001e


	//----- nvinfo : EIATTR_FRAME_SIZE
	.align		4
.L_197:
        /*04a4*/ 	.byte	0x04, 0x11
        /*04a6*/ 	.short	(.L_199 - .L_198)
	.align		4
.L_198:
        /*04a8*/ 	.word	index@(_Z44gpuKernelNeighborAtomQuadrupletDecompositionIfEvPT_S1_S1_S1_PiS2_S2_ii)
        /*04ac*/ 	.word	0x00000000


	//----- nvinfo : EIATTR_REGCOUNT
	.align		4
.L_199:
        /*04b0*/ 	.byte	0x04, 0x2f
        /*04b2*/ 	.short	(.L_201 - .L_200)
	.align		4
.L_200:
        /*04b4*/ 	.word	index@(_Z34gpuKernelTripletForceDecompositionIdEvPT_S1_S1_PiS2_ii)
        /*04b8*/ 	.word	0x00000020


	//----- nvinfo : EIATTR_FRAME_SIZE
	.align		4
.L_201:
        /*04bc*/ 	.byte	0x04, 0x11
        /*04be*/ 	.short	(.L_203 - .L_202)
	.align		4
.L_202:
        /*04c0*/ 	.word	index@(_Z34gpuKernelTripletForceDecompositionIdEvPT_S1_S1_PiS2_ii)
        /*04c4*/ 	.word	0x00000000


	//----- nvinfo : EIATTR_REGCOUNT
	.align		4
.L_203:
        /*04c8*/ 	.byte	0x04, 0x2f
        /*04ca*/ 	.short	(.L_205 - .L_204)
	.align		4
.L_204:
        /*04cc*/ 	.word	index@(_Z34gpuKernelTripletForceDecompositionIfEvPT_S1_S1_PiS2_ii)
        /*04d0*/ 	.word	0x0000001e


	//----- nvinfo : EIATTR_FRAME_SIZE
	.align		4
.L_205:
        /*04d4*/ 	.byte	0x04, 0x11
        /*04d6*/ 	.short	(.L_207 - .L_206)
	.align		4
.L_206:
        /*04d8*/ 	.word	index@(_Z34gpuKernelTripletForceDecompositionIfEvPT_S1_S1_PiS2_ii)
        /*04dc*/ 	.word	0x00000000


	//----- nvinfo : EIATTR_REGCOUNT
	.align		4
.L_207:
        /*04e0*/ 	.byte	0x04, 0x2f
        /*04e2*/ 	.short	(.L_209 - .L_208)
	.align		4
.L_208:
        /*04e4*/ 	.word	index@(_Z33gpuKernelHalfForceDecomposition2DIdEvPT_S1_PiS2_i)
        /*04e8*/ 	.word	0x00000016


	//----- nvinfo : EIATTR_FRAME_SIZE
	.align		4
.L_209:
        /*04ec*/ 	.byte	0x04, 0x11
        /*04ee*/ 	.short	(.L_211 - .L_210)
	.align		4
.L_210:
        /*04f0*/ 	.word	index@(_Z33gpuKernelHalfForceDecomposition2DIdEvPT_S1_PiS2_i)
        /*04f4*/ 	.word	0x00000000


	//----- nvinfo : EIATTR_REGCOUNT
	.align		4
.L_211:
        /*04f8*/ 	.byte	0x04, 0x2f
        /*04fa*/ 	.short	(.L_213 - .L_212)
	.align		4
.L_212:
        /*04fc*/ 	.word	index@(_Z33gpuKernelHalfForceDecomposition2DIfEvPT_S1_PiS2_i)
        /*0500*/ 	.word	0x00000016


	//----- nvinfo : EIATTR_FRAME_SIZE
	.align		4
.L_213:
        /*0504*/ 	.byte	0x04, 0x11
        /*0506*/ 	.short	(.L_215 - .L_214)
	.align		4
.L_214:
        /*0508*/ 	.word	index@(_Z33gpuKernelHalfForceDecomposition2DIfEvPT_S1_PiS2_i)
        /*050c*/ 	.word	0x00000000


	//----- nvinfo : EIATTR_REGCOUNT
	.align		4
.L_215:
        /*0510*/ 	.byte	0x04, 0x2f
        /*0512*/ 	.short	(.L_217 - .L_216)
	.align		4
.L_216:
        /*0514*/ 	.word	index@(_Z33gpuKernelFullForceDecomposition2DIdEvPT_S1_PiS2_i)
        /*0518*/ 	.word	0x00000016


	//----- nvinfo : EIATTR_FRAME_SIZE
	.align		4
.L_217:
        /*051c*/ 	.byte	0x04, 0x11
        /*051e*/ 	.short	(.L_219 - .L_218)
	.align		4
.L_218:
        /*0520*/ 	.word	index@(_Z33gpuKernelFullForceDecomposition2DIdEvPT_S1_PiS2_i)
        /*0524*/ 	.word	0x00000000


	//----- nvinfo : EIATTR_REGCOUNT
	.align		4
.L_219:
        /*0528*/ 	.byte	0x04, 0x2f
        /*052a*/ 	.short	(.L_221 - .L_220)
	.align		4
.L_220:
        /*052c*/ 	.word	index@(_Z33gpuKernelFullForceDecomposition2DIfEvPT_S1_PiS2_i)
        /*0530*/ 	.word	0x00000016


	//----- nvinfo : EIATTR_FRAME_SIZE
	.align		4
.L_221:
        /*0534*/ 	.byte	0x04, 0x11
        /*0536*/ 	.short	(.L_223 - .L_222)
	.align		4
.L_222:
        /*0538*/ 	.word	index@(_Z33gpuKernelFullForceDecomposition2DIfEvPT_S1_PiS2_i)
        /*053c*/ 	.word	0x00000000


	//----- nvinfo : EIATTR_REGCOUNT
	.align		4
.L_223:
        /*0540*/ 	.byte	0x04, 0x2f
        /*0542*/ 	.short	(.L_225 - .L_224)
	.align		4
.L_224:
        /*0544*/ 	.word	index@(_Z29gpuKernelIAtomDecomposition2DIdEvPT_S1_PiS2_i)
        /*0548*/ 	.word	0x00000020


	//----- nvinfo : EIATTR_FRAME_SIZE
	.align		4
.L_225:
        /*054c*/ 	.byte	0x04, 0x11
        /*054e*/ 	.short	(.L_227 - .L_226)
	.align		4
.L_226:
        /*0550*/ 	.word	index@(_Z29gpuKernelIAtomDecomposition2DIdEvPT_S1_PiS2_i)
        /*0554*/ 	.word	0x00000000


	//----- nvinfo : EIATTR_REGCOUNT
	.align		4
.L_227:
        /*0558*/ 	.byte	0x04, 0x2f
        /*055a*/ 	.short	(.L_229 - .L_228)
	.align		4
.L_228:
        /*055c*/ 	.word	index@(_Z29gpuKernelIAtomDecomposition2DIfEvPT_S1_PiS2_i)
        /*0560*/ 	.word	0x0000001e


	//----- nvinfo : EIATTR_FRAME_SIZE
	.align		4
.L_229:
        /*0564*/ 	.byte	0x04, 0x11
        /*0566*/ 	.short	(.L_231 - .L_230)
	.align		4
.L_230:
        /*0568*/ 	.word	index@(_Z29gpuKernelIAtomDecomposition2DIfEvPT_S1_PiS2_i)
        /*056c*/ 	.word	0x00000000


	//----- nvinfo : EIATTR_REGCOUNT
	.align		4
.L_231:
        /*0570*/ 	.byte	0x04, 0x2f
        /*0572*/ 	.short	(.L_233 - .L_232)
	.align		4
.L_232:
        /*0574*/ 	.word	index@(_Z29gpuKernelJAtomDecomposition2DIdEvPT_S1_PiS2_S2_i)
        /*0578*/ 	.word	0x00000020


	//----- nvinfo : EIATTR_FRAME_SIZE
	.align		4
.L_233:
        /*057c*/ 	.byte	0x04, 0x11
        /*057e*/ 	.short	(.L_235 - .L_234)
	.align		4
.L_234:
        /*0580*/ 	.word	index@(_Z29gpuKernelJAtomDecomposition2DIdEvPT_S1_PiS2_S2_i)
        /*0584*/ 	.word	0x00000000


	//----- nvinfo : EIATTR_REGCOUNT
	.align		4
.L_235:
        /*0588*/ 	.byte	0x04, 0x2f
        /*058a*/ 	.short	(.L_237 - .L_236)
	.align		4
.L_236:
        /*058c*/ 	.word	index@(_Z29gpuKernelJAtomDecomposition2DIfEvPT_S1_PiS2_S2_i)
        /*0590*/ 	.word	0x00000020


	//----- nvinfo : EIATTR_FRAME_SIZE
	.align		4
.L_237:
        /*0594*/ 	.byte	0x04, 0x11
        /*0596*/ 	.short	(.L_239 - .L_238)
	.align		4
.L_238:
        /*0598*/ 	.word	index@(_Z29gpuKernelJAtomDecomposition2DIfEvPT_S1_PiS2_S2_i)
        /*059c*/ 	.word	0x00000000


	//----- nvinfo : EIATTR_REGCOUNT
	.align		4
.L_239:
        /*05a0*/ 	.byte	0x04, 0x2f
        /*05a2*/ 	.short	(.L_241 - .L_240)
	.align		4
.L_240:
        /*05a4*/ 	.word	index@(_Z36gpuKernelForceDecompositionTriplet2DIdEvPT_S1_S1_PiS2_S2_i)
        /*05a8*/ 	.word	0x0000001a


	//----- nvinfo : EIATTR_FRAME_SIZE
	.align		4
.L_241:
        /*05ac*/ 	.byte	0x04, 0x11
        /*05ae*/ 	.short	(.L_243 - .L_242)
	.align		4
.L_242:
        /*05b0*/ 	.word	index@(_Z36gpuKernelForceDecompositionTriplet2DIdEvPT_S1_S1_PiS2_S2_i)
        /*05b4*/ 	.word	0x00000000


	//----- nvinfo : EIATTR_REGCOUNT
	.align		4
.L_243:
        /*05b8*/ 	.byte	0x04, 0x2f
        /*05ba*/ 	.short	(.L_245 - .L_244)
	.align		4
.L_244:
        /*05bc*/ 	.word	index@(_Z36gpuKernelForceDecompositionTriplet2DIfEvPT_S1_S1_PiS2_S2_i)
        /*05c0*/ 	.word	0x0000001a


	//----- nvinfo : EIATTR_FRAME_SIZE
	.align		4
.L_245:
        /*05c4*/ 	.byte	0x04, 0x11
        /*05c6*/ 	.short	(.L_247 - .L_246)
	.align		4
.L_246:
        /*05c8*/ 	.word	index@(_Z36gpuKernelForceDecompositionTriplet2DIfEvPT_S1_S1_PiS2_S2_i)
        /*05cc*/ 	.word	0x00000000


	//----- nvinfo : EIATTR_REGCOUNT
	.align		4
.L_247:
        /*05d0*/ 	.byte	0x04, 0x2f
        /*05d2*/ 	.short	(.L_249 - .L_248)
	.align		4
.L_248:
        /*05d4*/ 	.word	index@(_Z35gpuKernelAtomDecompositionTriplet2DIdEvPT_S1_S1_PiS2_i)
        /*05d8*/ 	.word	0x0000001f


	//----- nvinfo : EIATTR_FRAME_SIZE
	.align		4
.L_249:
        /*05dc*/ 	.byte	0x04, 0x11
        /*05de*/ 	.short	(.L_251 - .L_250)
	.align		4
.L_250:
        /*05e0*/ 	.word	index@(_Z35gpuKernelAtomDecompositionTriplet2DIdEvPT_S1_S1_PiS2_i)
        /*05e4*/ 	.word	0x00000000


	//----- nvinfo : EIATTR_REGCOUNT
	.align		4
.L_251:
        /*05e8*/ 	.byte	0x04, 0x2f
        /*05ea*/ 	.short	(.L_253 - .L_252)
	.align		4
.L_252:
        /*05ec*/ 	.word	index@(_Z35gpuKernelAtomDecompositionTriplet2DIfEvPT_S1_S1_PiS2_i)
        /*05f0*/ 	.word	0x0000001f


	//----- nvinfo : EIATTR_FRAME_SIZE
	.align		4
.L_253:
        /*05f4*/ 	.byte	0x04, 0x11
        /*05f6*/ 	.short	(.L_255 - .L_254)
	.align		4
.L_254:
        /*05f8*/ 	.word	index@(_Z35gpuKernelAtomDecompositionTriplet2DIfEvPT_S1_S1_PiS2_i)
        /*05fc*/ 	.word	0x00000000


	//----- nvinfo : EIATTR_REGCOUNT
	.align		4
.L_255:
        /*0600*/ 	.byte	0x04, 0x2f
        /*0602*/ 	.short	(.L_257 - .L_256)
	.align		4
.L_256:
        /*0604*/ 	.word	index@(_Z39gpuKernelForceDecompositionQuadruplet2DIdEvPT_S1_S1_S1_PiS2_S2_S2_i)
        /*0608*/ 	.word	0x00000020


	//----- nvinfo : EIATTR_FRAME_SIZE
	.align		4
.L_257:
        /*060c*/ 	.byte	0x04, 0x11
        /*060e*/ 	.short	(.L_259 - .L_258)
	.align		4
.L_258:
        /*0610*/ 	.word	index@(_Z39gpuKernelForceDecompositionQuadruplet2DIdEvPT_S1_S1_S1_PiS2_S2_S2_i)
        /*0614*/ 	.word	0x00000000


	//----- nvinfo : EIATTR_REGCOUNT
	.align		4
.L_259:
        /*0618*/ 	.byte	0x04, 0x2f
        /*061a*/ 	.short	(.L_261 - .L_260)
	.align		4
.L_260:
        /*061c*/ 	.word	index@(_Z39gpuKernelForceDecompositionQuadruplet2DIfEvPT_S1_S1_S1_PiS2_S2_S2_i)
        /*0620*/ 	.word	0x0000001e


	//----- nvinfo : EIATTR_FRAME_SIZE
	.align		4
.L_261:
        /*0624*/ 	.byte	0x04, 0x11
        /*0626*/ 	.short	(.L_263 - .L_262)
	.align		4
.L_262:
        /*0628*/ 	.word	index@(_Z39gpuKernelForceDecompositionQuadruplet2DIfEvPT_S1_S1_S1_PiS2_S2_S2_i)
        /*062c*/ 	.word	0x00000000


	//----- nvinfo : EIATTR_REGCOUNT
	.align		4
.L_263:
        /*0630*/ 	.byte	0x04, 0x2f
        /*0632*/ 	.short	(.L_265 - .L_264)
	.align		4
.L_264:
        /*0634*/ 	.word	index@(_Z38gpuKernelAtomDecompositionQuadruplet2DIdEvPT_S1_S1_S1_PiS2_i)
        /*0638*/ 	.word	0x0000001f


	//----- nvinfo : EIATTR_FRAME_SIZE
	.align		4
.L_265:
        /*063c*/ 	.byte	0x04, 0x11
        /*063e*/ 	.short	(.L_267 - .L_266)
	.align		4
.L_266:
        /*0640*/ 	.word	index@(_Z38gpuKernelAtomDecompositionQuadruplet2DIdEvPT_S1_S1_S1_PiS2_i)
        /*0644*/ 	.word	0x00000000


	//----- nvinfo : EIATTR_REGCOUNT
	.align		4
.L_267:
        /*0648*/ 	.byte	0x04, 0x2f
        /*064a*/ 	.short	(.L_269 - .L_268)
	.align		4
.L_268:
        /*064c*/ 	.word	index@(_Z38gpuKernelAtomDecompositionQuadruplet2DIfEvPT_S1_S1_S1_PiS2_i)
        /*0650*/ 	.word	0x00000020


	//----- nvinfo : EIATTR_FRAME_SIZE
	.align		4
.L_269:
        /*0654*/ 	.byte	0x04, 0x11
        /*0656*/ 	.short	(.L_271 - .L_270)
	.align		4
.L_270:
        /*0658*/ 	.word	index@(_Z38gpuKernelAtomDecompositionQuadruplet2DIfEvPT_S1_S1_S1_PiS2_i)
        /*065c*/ 	.word	0x00000000


	//----- nvinfo : EIATTR_REGCOUNT
	.align		4
.L_271:
        /*0660*/ 	.byte	0x04, 0x2f
        /*0662*/ 	.short	(.L_273 - .L_272)
	.align		4
.L_272:
        /*0664*/ 	.word	index@(_Z33gpuKernelHalfForceDecomposition3DIdEvPT_S1_PiS2_i)
        /*0668*/ 	.word	0x00000018


	//----- nvinfo : EIATTR_FRAME_SIZE
	.align		4
.L_273:
        /*066c*/ 	.byte	0x04, 0x11
        /*066e*/ 	.short	(.L_275 - .L_274)
	.align		4
.L_274:
        /*0670*/ 	.word	index@(_Z33gpuKernelHalfForceDecomposition3DIdEvPT_S1_PiS2_i)
        /*0674*/ 	.word	0x00000000


	//----- nvinfo : EIATTR_REGCOUNT
	.align		4
.L_275:
        /*0678*/ 	.byte	0x04, 0x2f
        /*067a*/ 	.short	(.L_277 - .L_276)
	.align		4
.L_276:
        /*067c*/ 	.word	index@(_Z33gpuKernelHalfForceDecomposition3DIfEvPT_S1_PiS2_i)
        /*0680*/ 	.word	0x00000018


	//----- nvinfo : EIATTR_FRAME_SIZE
	.align		4
.L_277:
        /*0684*/ 	.byte	0x04, 0x11
        /*0686*/ 	.short	(.L_279 - .L_278)
	.align		4
.L_278:
        /*0688*/ 	.word	index@(_Z33gpuKernelHalfForceDecomposition3DIfEvPT_S1_PiS2_i)
        /*068c*/ 	.word	0x00000000


	//----- nvinfo : EIATTR_REGCOUNT
	.align		4
.L_279:
        /*0690*/ 	.byte	0x04, 0x2f
        /*0692*/ 	.short	(.L_281 - .L_280)
	.align		4
.L_280:
        /*0694*/ 	.word	index@(_Z33gpuKernelFullForceDecomposition3DIdEvPT_S1_PiS2_i)
        /*0698*/ 	.word	0x00000018


	//----- nvinfo : EIATTR_FRAME_SIZE
	.align		4
.L_281:
        /*069c*/ 	.byte	0x04, 0x11
        /*069e*/ 	.short	(.L_283 - .L_282)
	.align		4
.L_282:
        /*06a0*/ 	.word	index@(_Z33gpuKernelFullForceDecomposition3DIdEvPT_S1_PiS2_i)
        /*06a4*/ 	.word	0x00000000


	//----- nvinfo : EIATTR_REGCOUNT
	.align		4
.L_283:
        /*06a8*/ 	.byte	0x04, 0x2f
        /*06aa*/ 	.short	(.L_285 - .L_284)
	.align		4
.L_284:
        /*06ac*/ 	.word	index@(_Z33gpuKernelFullForceDecomposition3DIfEvPT_S1_PiS2_i)
        /*06b0*/ 	.word	0x00000016


	//----- nvinfo : EIATTR_FRAME_SIZE
	.align		4
.L_285:
        /*06b4*/ 	.byte	0x04, 0x11
        /*06b6*/ 	.short	(.L_287 - .L_286)
	.align		4
.L_286:
        /*06b8*/ 	.word	index@(_Z33gpuKernelFullForceDecomposition3DIfEvPT_S1_PiS2_i)
        /*06bc*/ 	.word	0x00000000


	//----- nvinfo : EIATTR_REGCOUNT
	.align		4
.L_287:
        /*06c0*/ 	.byte	0x04, 0x2f
        /*06c2*/ 	.short	(.L_289 - .L_288)
	.align		4
.L_288:
        /*06c4*/ 	.word	index@(_Z29gpuKernelIAtomDecomposition3DIdEvPT_S1_PiS2_i)
        /*06c8*/ 	.word	0x00000020


	//----- nvinfo : EIATTR_FRAME_SIZE
	.align		4
.L_289:
        /*06cc*/ 	.byte	0x04, 0x11
        /*06ce*/ 	.short	(.L_291 - .L_290)
	.align		4
.L_290:
        /*06d0*/ 	.word	index@(_Z29gpuKernelIAtomDecomposition3DIdEvPT_S1_PiS2_i)
        /*06d4*/ 	.word	0x00000000


	//----- nvinfo : EIATTR_REGCOUNT
	.align		4
.L_291:
        /*06d8*/ 	.byte	0x04, 0x2f
        /*06da*/ 	.short	(.L_293 - .L_292)
	.align		4
.L_292:
        /*06dc*/ 	.word	index@(_Z29gpuKernelIAtomDecomposition3DIfEvPT_S1_PiS2_i)
        /*06e0*/ 	.word	0x0000001e


	//----- nvinfo : EIATTR_FRAME_SIZE
	.align		4
.L_293:
        /*06e4*/ 	.byte	0x04, 0x11
        /*06e6*/ 	.short	(.L_295 - .L_294)
	.align		4
.L_294:
        /*06e8*/ 	.word	index@(_Z29gpuKernelIAtomDecomposition3DIfEvPT_S1_PiS2_i)
        /*06ec*/ 	.word	0x00000000


	//----- nvinfo : EIATTR_REGCOUNT
	.align		4
.L_295:
        /*06f0*/ 	.byte	0x04, 0x2f
        /*06f2*/ 	.short	(.L_297 - .L_296)
	.align		4
.L_296:
        /*06f4*/ 	.word	index@(_Z29gpuKernelJAtomDecomposition3DIdEvPT_S1_PiS2_S2_i)
        /*06f8*/ 	.word	0x00000020


	//----- nvinfo : EIATTR_FRAME_SIZE
	.align		4
.L_297:
        /*06fc*/ 	.byte	0x04, 0x11
        /*06fe*/ 	.short	(.L_299 - .L_298)
	.align		4
.L_298:
        /*0700*/ 	.word	index@(_Z29gpuKernelJAtomDecomposition3DIdEvPT_S1_PiS2_S2_i)
        /*0704*/ 	.word	0x00000000


	//----- nvinfo : EIATTR_REGCOUNT
	.align		4
.L_299:
        /*0708*/ 	.byte	0x04, 0x2f
        /*070a*/ 	.short	(.L_301 - .L_300)
	.align		4
.L_300:
        /*070c*/ 	.word	index@(_Z29gpuKernelJAtomDecomposition3DIfEvPT_S1_PiS2_S2_i)
        /*0710*/ 	.word	0x00000020


	//----- nvinfo : EIATTR_FRAME_SIZE
	.align		4
.L_301:
        /*0714*/ 	.byte	0x04, 0x11
        /*0716*/ 	.short	(.L_303 - .L_302)
	.align		4
.L_302:
        /*0718*/ 	.word	index@(_Z29gpuKernelJAtomDecomposition3DIfEvPT_S1_PiS2_S2_i)
        /*071c*/ 	.word	0x00000000


	//----- nvinfo : EIATTR_REGCOUNT
	.align		4
.L_303:
        /*0720*/ 	.byte	0x04, 0x2f
        /*0722*/ 	.short	(.L_305 - .L_304)
	.align		4
.L_304:
        /*0724*/ 	.word	index@(_Z36gpuKernelForceDecompositionTriplet3DIdEvPT_S1_S1_PiS2_S2_i)
        /*0728*/ 	.word	0x0000001c


	//----- nvinfo : EIATTR_FRAME_SIZE
	.align		4
.L_305:
        /*072c*/ 	.byte	0x04, 0x11
        /*072e*/ 	.short	(.L_307 - .L_306)
	.align		4
.L_306:
        /*0730*/ 	.word	index@(_Z36gpuKernelForceDecompositionTriplet3DIdEvPT_S1_S1_PiS2_S2_i)
        /*0734*/ 	.word	0x00000000


	//----- nvinfo : EIATTR_REGCOUNT
	.align		4
.L_307:
        /*0738*/ 	.byte	0x04, 0x2f
        /*073a*/ 	.short	(.L_309 - .L_308)
	.align		4
.L_308:
        /*073c*/ 	.word	index@(_Z36gpuKernelForceDecompositionTriplet3DIfEvPT_S1_S1_PiS2_S2_i)
        /*0740*/ 	.word	0x0000001c


	//----- nvinfo : EIATTR_FRAME_SIZE
	.align		4
.L_309:
        /*0744*/ 	.byte	0x04, 0x11
        /*0746*/ 	.short	(.L_311 - .L_310)
	.align		4
.L_310:
        /*0748*/ 	.word	index@(_Z36gpuKernelForceDecompositionTriplet3DIfEvPT_S1_S1_PiS2_S2_i)
        /*074c*/ 	.word	0x00000000


	//----- nvinfo : EIATTR_REGCOUNT
	.align		4
.L_311:
        /*0750*/ 	.byte	0x04, 0x2f
        /*0752*/ 	.short	(.L_313 - .L_312)
	.align		4
.L_312:
        /*0754*/ 	.word	index@(_Z35gpuKernelAtomDecompositionTriplet3DIdEvPT_S1_S1_PiS2_i)
        /*0758*/ 	.word	0x0000001f


	//----- nvinfo : EIATTR_FRAME_SIZE
	.align		4
.L_313:
        /*075c*/ 	.byte	0x04, 0x11
        /*075e*/ 	.short	(.L_315 - .L_314)
	.align		4
.L_314:
        /*0760*/ 	.word	index@(_Z35gpuKernelAtomDecompositionTriplet3DIdEvPT_S1_S1_PiS2_i)
        /*0764*/ 	.word	0x00000000


	//----- nvinfo : EIATTR_REGCOUNT
	.align		4
.L_315:
        /*0768*/ 	.byte	0x04, 0x2f
        /*076a*/ 	.short	(.L_317 - .L_316)
	.align		4
.L_316:
        /*076c*/ 	.word	index@(_Z35gpuKernelAtomDecompositionTriplet3DIfEvPT_S1_S1_PiS2_i)
        /*0770*/ 	.word	0x00000020


	//----- nvinfo : EIATTR_FRAME_SIZE
	.align		4
.L_317:
        /*0774*/ 	.byte	0x04, 0x11
        /*0776*/ 	.short	(.L_319 - .L_318)
	.align		4
.L_318:
        /*0778*/ 	.word	index@(_Z35gpuKernelAtomDecompositionTriplet3DIfEvPT_S1_S1_PiS2_i)
        /*077c*/ 	.word	0x00000000


	//----- nvinfo : EIATTR_REGCOUNT
	.align		4
.L_319:
        /*0780*/ 	.byte	0x04, 0x2f
        /*0782*/ 	.short	(.L_321 - .L_320)
	.align		4
.L_320:
        /*0784*/ 	.word	index@(_Z39gpuKernelForceDecompositionQuadruplet3DIdEvPT_S1_S1_S1_PiS2_S2_S2_i)
        /*0788*/ 	.word	0x00000020


	//----- nvinfo : EIATTR_FRAME_SIZE
	.align		4
.L_321:
        /*078c*/ 	.byte	0x04, 0x11
        /*078e*/ 	.short	(.L_323 - .L_322)
	.align		4
.L_322:
        /*0790*/ 	.word	index@(_Z39gpuKernelForceDecompositionQuadruplet3DIdEvPT_S1_S1_S1_PiS2_S2_S2_i)
        /*0794*/ 	.word	0x00000000


	//----- nvinfo : EIATTR_REGCOUNT
	.align		4
.L_323:
        /*0798*/ 	.byte	0x04, 0x2f
        /*079a*/ 	.short	(.L_325 - .L_324)
	.align		4
.L_324:
        /*079c*/ 	.word	index@(_Z39gpuKernelForceDecompositionQuadruplet3DIfEvPT_S1_S1_S1_PiS2_S2_S2_i)
        /*07a0*/ 	.word	0x0000001e


	//----- nvinfo : EIATTR_FRAME_SIZE
	.align		4
.L_325:
        /*07a4*/ 	.byte	0x04, 0x11
        /*07a6*/ 	.short	(.L_327 - .L_326)
	.align		4
.L_326:
        /*07a8*/ 	.word	index@(_Z39gpuKernelForceDecompositionQuadruplet3DIfEvPT_S1_S1_S1_PiS2_S2_S2_i)
        /*07ac*/ 	.word	0x00000000


	//----- nvinfo : EIATTR_REGCOUNT
	.align		4
.L_327:
        /*07b0*/ 	.byte	0x04, 0x2f
        /*07b2*/ 	.short	(.L_329 - .L_328)
	.align		4
.L_328:
        /*07b4*/ 	.word	index@(_Z38gpuKernelAtomDecompositionQuadruplet3DIdEvPT_S1_S1_S1_PiS2_i)
        /*07b8*/ 	.word	0x00000024


	//----- nvinfo : EIATTR_FRAME_SIZE
	.align		4
.L_329:
        /*07bc*/ 	.byte	0x04, 0x11
        /*07be*/ 	.short	(.L_331 - .L_330)
	.align		4
.L_330:
        /*07c0*/ 	.word	index@(_Z38gpuKernelAtomDecompositionQuadruplet3DIdEvPT_S1_S1_S1_PiS2_i)
        /*07c4*/ 	.word	0x00000000


	//----- nvinfo : EIATTR_REGCOUNT
	.align		4
.L_331:
        /*07c8*/ 	.byte	0x04, 0x2f
        /*07ca*/ 	.short	(.L_333 - .L_332)
	.align		4
.L_332:
        /*07cc*/ 	.word	index@(_Z38gpuKernelAtomDecompositionQuadruplet3DIfEvPT_S1_S1_S1_PiS2_i)
        /*07d0*/ 	.word	0x00000020


	//----- nvinfo : EIATTR_FRAME_SIZE
	.align		4
.L_333:
        /*07d4*/ 	.byte	0x04, 0x11
        /*07d6*/ 	.short	(.L_335 - .L_334)
	.align		4
.L_334:
        /*07d8*/ 	.word	index@(_Z38gpuKernelAtomDecompositionQuadruplet3DIfEvPT_S1_S1_S1_PiS2_i)
        /*07dc*/ 	.word	0x00000000


	//----- nvinfo : EIATTR_MIN_STACK_SIZE
	.align		4
.L_335:
        /*07e0*/ 	.byte	0x04, 0x12
        /*07e2*/ 	.short	(.L_337 - .L_336)
	.align		4
.L_336:
        /*07e4*/ 	.word	index@(_Z38gpuKernelAtomDecompositionQuadruplet3DIfEvPT_S1_S1_S1_PiS2_i)
        /*07e8*/ 	.word	0x00000000


	//----- nvinfo : EIATTR_MIN_STACK_SIZE
	.align		4
.L_337:
        /*07ec*/ 	.byte	0x04, 0x12
        /*07ee*/ 	.short	(.L_339 - .L_338)
	.align		4
.L_338:
        /*07f0*/ 	.word	index@(_Z38gpuKernelAtomDecompositionQuadruplet3DIdEvPT_S1_S1_S1_PiS2_i)
        /*07f4*/ 	.word	0x00000000


	//----- nvinfo : EIATTR_MIN_STACK_SIZE
	.align		4
.L_339:
        /*07f8*/ 	.byte	0x04, 0x12
        /*07fa*/ 	.short	(.L_341 - .L_340)
	.align		4
.L_340:
        /*07fc*/ 	.word	index@(_Z39gpuKernelForceDecompositionQuadruplet3DIfEvPT_S1_S1_S1_PiS2_S2_S2_i)
        /*0800*/ 	.word	0x00000000


	//----- nvinfo : EIATTR_MIN_STACK_SIZE
	.align		4
.L_341:
        /*0804*/ 	.byte	0x04, 0x12
        /*0806*/ 	.short	(.L_343 - .L_342)
	.align		4
.L_342:
        /*0808*/ 	.word	index@(_Z39gpuKernelForceDecompositionQuadruplet3DIdEvPT_S1_S1_S1_PiS2_S2_S2_i)
        /*080c*/ 	.word	0x00000000


	//----- nvinfo : EIATTR_MIN_STACK_SIZE
	.align		4
.L_343:
        /*0810*/ 	.byte	0x04, 0x12
        /*0812*/ 	.short	(.L_345 - .L_344)
	.align		4
.L_344:
        /*0814*/ 	.word	index@(_Z35gpuKernelAtomDecompositionTriplet3DIfEvPT_S1_S1_PiS2_i)
        /*0818*/ 	.word	0x00000000


	//----- nvinfo : EIATTR_MIN_STACK_SIZE
	.align		4
.L_345:
        /*081c*/ 	.byte	0x04, 0x12
        /*081e*/ 	.short	(.L_347 - .L_346)
	.align		4
.L_346:
        /*0820*/ 	.word	index@(_Z35gpuKernelAtomDecompositionTriplet3DIdEvPT_S1_S1_PiS2_i)
        /*0824*/ 	.word	0x00000000


	//----- nvinfo : EIATTR_MIN_STACK_SIZE
	.align		4
.L_347:
        /*0828*/ 	.byte	0x04, 0x12
        /*082a*/ 	.short	(.L_349 - .L_348)
	.align		4
.L_348:
        /*082c*/ 	.word	index@(_Z36gpuKernelForceDecompositionTriplet3DIfEvPT_S1_S1_PiS2_S2_i)
        /*0830*/ 	.word	0x00000000


	//----- nvinfo : EIATTR_MIN_STACK_SIZE
	.align		4
.L_349:
        /*0834*/ 	.byte	0x04, 0x12
        /*0836*/ 	.short	(.L_351 - .L_350)
	.align		4
.L_350:
        /*0838*/ 	.word	index@(_Z36gpuKernelForceDecompositionTriplet3DIdEvPT_S1_S1_PiS2_S2_i)
        /*083c*/ 	.word	0x00000000


	//----- nvinfo : EIATTR_MIN_STACK_SIZE
	.align		4
.L_351:
        /*0840*/ 	.byte	0x04, 0x12
        /*0842*/ 	.short	(.L_353 - .L_352)
	.align		4
.L_352:
        /*0844*/ 	.word	index@(_Z29gpuKernelJAtomDecomposition3DIfEvPT_S1_PiS2_S2_i)
        /*0848*/ 	.word	0x00000000


	//----- nvinfo : EIATTR_MIN_STACK_SIZE
	.align		4
.L_353:
        /*084c*/ 	.byte	0x04, 0x12
        /*084e*/ 	.short	(.L_355 - .L_354)
	.align		4
.L_354:
        /*0850*/ 	.word	index@(_Z29gpuKernelJAtomDecomposition3DIdEvPT_S1_PiS2_S2_i)
        /*0854*/ 	.word	0x00000000


	//----- nvinfo : EIATTR_MIN_STACK_SIZE
	.align		4
.L_355:
        /*0858*/ 	.byte	0x04, 0x12
        /*085a*/ 	.short	(.L_357 - .L_356)
	.align		4
.L_356:
        /*085c*/ 	.word	index@(_Z29gpuKernelIAtomDecomposition3DIfEvPT_S1_PiS2_i)
        /*0860*/ 	.word	0x00000000


	//----- nvinfo : EIATTR_MIN_STACK_SIZE
	.align		4
.L_357:
        /*0864*/ 	.byte	0x04, 0x12
        /*0866*/ 	.short	(.L_359 - .L_358)
	.align		4
.L_358:
        /*0868*/ 	.word	index@(_Z29gpuKernelIAtomDecomposition3DIdEvPT_S1_PiS2_i)
        /*086c*/ 	.word	0x00000000


	//----- nvinfo : EIATTR_MIN_STACK_SIZE
	.align		4
.L_359:
        /*0870*/ 	.byte	0x04, 0x12
        /*0872*/ 	.short	(.L_361 - .L_360)
	.align		4
.L_360:
        /*0874*/ 	.word	index@(_Z33gpuKernelFullForceDecomposition3DIfEvPT_S1_PiS2_i)
        /*0878*/ 	.word	0x00000000


	//----- nvinfo : EIATTR_MIN_STACK_SIZE
	.align		4
.L_361:
        /*087c*/ 	.byte	0x04, 0x12
        /*087e*/ 	.short	(.L_363 - .L_362)
	.align		4
.L_362:
        /*0880*/ 	.word	index@(_Z33gpuKernelFullForceDecomposition3DIdEvPT_S1_PiS2_i)
        /*0884*/ 	.word	0x00000000


	//----- nvinfo : EIATTR_MIN_STACK_SIZE
	.align		4
.L_363:
        /*0888*/ 	.byte	0x04, 0x12
        /*088a*/ 	.short	(.L_365 - .L_364)
	.align		4
.L_364:
        /*088c*/ 	.word	index@(_Z33gpuKernelHalfForceDecomposition3DIfEvPT_S1_PiS2_i)
        /*0890*/ 	.word	0x00000000


	//----- nvinfo : EIATTR_MIN_STACK_SIZE
	.align		4
.L_365:
        /*0894*/ 	.byte	0x04, 0x12
        /*0896*/ 	.short	(.L_367 - .L_366)
	.align		4
.L_366:
        /*0898*/ 	.word	index@(_Z33gpuKernelHalfForceDecomposition3DIdEvPT_S1_PiS2_i)
        /*089c*/ 	.word	0x00000000


	//----- nvinfo : EIATTR_MIN_STACK_SIZE
	.align		4
.L_367:
        /*08a0*/ 	.byte	0x04, 0x12
        /*08a2*/ 	.short	(.L_369 - .L_368)
	.align		4
.L_368:
        /*08a4*/ 	.word	index@(_Z38gpuKernelAtomDecompositionQuadruplet2DIfEvPT_S1_S1_S1_PiS2_i)
        /*08a8*/ 	.word	0x00000000


	//----- nvinfo : EIATTR_MIN_STACK_SIZE
	.align		4
.L_369:
        /*08ac*/ 	.byte	0x04, 0x12
        /*08ae*/ 	.short	(.L_371 - .L_370)
	.align		4
.L_370:
        /*08b0*/ 	.word	index@(_Z38gpuKernelAtomDecompositionQuadruplet2DIdEvPT_S1_S1_S1_PiS2_i)
        /*08b4*/ 	.word	0x00000000


	//----- nvinfo : EIATTR_MIN_STACK_SIZE
	.align		4
.L_371:
        /*08b8*/ 	.byte	0x04, 0x12
        /*08ba*/ 	.short	(.L_373 - .L_372)
	.align		4
.L_372:
        /*08bc*/ 	.word	index@(_Z39gpuKernelForceDecompositionQuadruplet2DIfEvPT_S1_S1_S1_PiS2_S2_S2_i)
        /*08c0*/ 	.word	0x00000000


	//----- nvinfo : EIATTR_MIN_STACK_SIZE
	.align		4
.L_373:
        /*08c4*/ 	.byte	0x04, 0x12
        /*08c6*/ 	.short	(.L_375 - .L_374)
	.align		4
.L_374:
        /*08c8*/ 	.word	index@(_Z39gpuKernelForceDecompositionQuadruplet2DIdEvPT_S1_S1_S1_PiS2_S2_S2_i)
        /*08cc*/ 	.word	0x00000000


	//----- nvinfo : EIATTR_MIN_STACK_SIZE
	.align		4
.L_375:
        /*08d0*/ 	.byte	0x04, 0x12
        /*08d2*/ 	.short	(.L_377 - .L_376)
	.align		4
.L_376:
        /*08d4*/ 	.word	index@(_Z35gpuKernelAtomDecompositionTriplet2DIfEvPT_S1_S1_PiS2_i)
        /*08d8*/ 	.word	0x00000000


	//----- nvinfo : EIATTR_MIN_STACK_SIZE
	.align		4
.L_377:
        /*08dc*/ 	.byte	0x04, 0x12
        /*08de*/ 	.short	(.L_379 - .L_378)
	.align		4
.L_378:
        /*08e0*/ 	.word	index@(_Z35gpuKernelAtomDecompositionTriplet2DIdEvPT_S1_S1_PiS2_i)
        /*08e4*/ 	.word	0x00000000


	//----- nvinfo : EIATTR_MIN_STACK_SIZE
	.align		4
.L_379:
        /*08e8*/ 	.byte	0x04, 0x12
        /*08ea*/ 	.short	(.L_381 - .L_380)
	.align		4
.L_380:
        /*08ec*/ 	.word	index@(_Z36gpuKernelForceDecompositionTriplet2DIfEvPT_S1_S1_PiS2_S2_i)
        /*08f0*/ 	.word	0x00000000


	//----- nvinfo : EIATTR_MIN_STACK_SIZE
	.align		4
.L_381:
        /*08f4*/ 	.byte	0x04, 0x12
        /*08f6*/ 	.short	(.L_383 - .L_382)
	.align		4
.L_382:
        /*08f8*/ 	.word	index@(_Z36gpuKernelForceDecompositionTriplet2DIdEvPT_S1_S1_PiS2_S2_i)
        /*08fc*/ 	.word	0x00000000


	//----- nvinfo : EIATTR_MIN_STACK_SIZE
	.align		4
.L_383:
        /*0900*/ 	.byte	0x04, 0x12
        /*0902*/ 	.short	(.L_385 - .L_384)
	.align		4
.L_384:
        /*0904*/ 	.word	index@(_Z29gpuKernelJAtomDecomposition2DIfEvPT_S1_PiS2_S2_i)
        /*0908*/ 	.word	0x00000000


	//----- nvinfo : EIATTR_MIN_STACK_SIZE
	.align		4
.L_385:
        /*090c*/ 	.byte	0x04, 0x12
        /*090e*/ 	.short	(.L_387 - .L_386)
	.align		4
.L_386:
        /*0910*/ 	.word	index@(_Z29gpuKernelJAtomDecomposition2DIdEvPT_S1_PiS2_S2_i)
        /*0914*/ 	.word	0x00000000


	//----- nvinfo : EIATTR_MIN_STACK_SIZE
	.align		4
.L_387:
        /*0918*/ 	.byte	0x04, 0x12
        /*091a*/ 	.short	(.L_389 - .L_388)
	.align		4
.L_388:
        /*091c*/ 	.word	index@(_Z29gpuKernelIAtomDecomposition2DIfEvPT_S1_PiS2_i)
        /*0920*/ 	.word	0x00000000


	//----- nvinfo : EIATTR_MIN_STACK_SIZE
	.align		4
.L_389:
        /*0924*/ 	.byte	0x04, 0x12
        /*0926*/ 	.short	(.L_391 - .L_390)
	.align		4
.L_390:
        /*0928*/ 	.word	index@(_Z29gpuKernelIAtomDecomposition2DIdEvPT_S1_PiS2_i)
        /*092c*/ 	.word	0x00000000


	//----- nvinfo : EIATTR_MIN_STACK_SIZE
	.align		4
.L_391:
        /*0930*/ 	.byte	0x04, 0x12
        /*0932*/ 	.short	(.L_393 - .L_392)
	.align		4
.L_392:
        /*0934*/ 	.word	index@(_Z33gpuKernelFullForceDecomposition2DIfEvPT_S1_PiS2_i)
        /*0938*/ 	.word	0x00000000


	//----- nvinfo : EIATTR_MIN_STACK_SIZE
	.align		4
.L_393:
        /*093c*/ 	.byte	0x04, 0x12
        /*093e*/ 	.short	(.L_395 - .L_394)
	.align		4
.L_394:
        /*0940*/ 	.word	index@(_Z33gpuKernelFullForceDecomposition2DIdEvPT_S1_PiS2_i)
        /*0944*/ 	.word	0x00000000


	//----- nvinfo : EIATTR_MIN_STACK_SIZE
	.align		4
.L_395:
        /*0948*/ 	.byte	0x04, 0x12
        /*094a*/ 	.short	(.L_397 - .L_396)
	.align		4
.L_396:
        /*094c*/ 	.word	index@(_Z33gpuKernelHalfForceDecomposition2DIfEvPT_S1_PiS2_i)
        /*0950*/ 	.word	0x00000000


	//----- nvinfo : EIATTR_MIN_STACK_SIZE
	.align		4
.L_397:
        /*0954*/ 	.byte	0x04, 0x12
        /*0956*/ 	.short	(.L_399 - .L_398)
	.align		4
.L_398:
        /*0958*/ 	.word	index@(_Z33gpuKernelHalfForceDecomposition2DIdEvPT_S1_PiS2_i)
        /*095c*/ 	.word	0x00000000


	//----- nvinfo : EIATTR_MIN_STACK_SIZE
	.align		4
.L_399:
        /*0960*/ 	.byte	0x04, 0x12
        /*0962*/ 	.short	(.L_401 - .L_400)
	.align		4
.L_400:
        /*0964*/ 	.word	index@(_Z34gpuKernelTripletForceDecompositionIfEvPT_S1_S1_PiS2_ii)
        /*0968*/ 	.word	0x00000000


	//----- nvinfo : EIATTR_MIN_STACK_SIZE
	.align		4
.L_401:
        /*096c*/ 	.byte	0x04, 0x12
        /*096e*/ 	.short	(.L_403 - .L_402)
	.align		4
.L_402:
        /*0970*/ 	.word	index@(_Z34gpuKernelTripletForceDecompositionIdEvPT_S1_S1_PiS2_ii)
        /*0974*/ 	.word	0x00000000


	//----- nvinfo : EIATTR_MIN_STACK_SIZE
	.align		4
.L_403:
        /*0978*/ 	.byte	0x04, 0x12
        /*097a*/ 	.short	(.L_405 - .L_404)
	.align		4
.L_404:
        /*097c*/ 	.word	index@(_Z44gpuKernelNeighborAtomQuadrupletDecompositionIfEvPT_S1_S1_S1_PiS2_S2_ii)
        /*0980*/ 	.word	0x00000000


	//----- nvinfo : EIATTR_MIN_STACK_SIZE
	.align		4
.L_405:
        /*0984*/ 	.byte	0x04, 0x12
        /*0986*/ 	.short	(.L_407 - .L_406)
	.align		4
.L_406:
        /*0988*/ 	.word	index@(_Z44gpuKernelNeighborAtomQuadrupletDecompositionIdEvPT_S1_S1_S1_PiS2_S2_ii)
        /*098c*/ 	.word	0x00000000


	//----- nvinfo : EIATTR_MIN_STACK_SIZE
	.align		4
.L_407:
        /*0990*/ 	.byte	0x04, 0x12
        /*0992*/ 	.short	(.L_409 - .L_408)
	.align		4
.L_408:
        /*0994*/ 	.word	index@(_Z42gpuKernelCenterAtomQuadrupletDecompositionIfEvPT_S1_S1_S1_S1_S1_PiS2_ii)
        /*0998*/ 	.word	0x00000000


	//----- nvinfo : EIATTR_MIN_STACK_SIZE
	.align		4
.L_409:
        /*099c*/ 	.byte	0x04, 0x12
        /*099e*/ 	.short	(.L_411 - .L_410)
	.align		4
.L_410:
        /*09a0*/ 	.word	index@(_Z42gpuKernelCenterAtomQuadrupletDecompositionIdEvPT_S1_S1_S1_S1_S1_PiS2_ii)
        /*09a4*/ 	.word	0x00000000


	//----- nvinfo : EIATTR_MIN_STACK_SIZE
	.align		4
.L_411:
        /*09a8*/ 	.byte	0x04, 0x12
        /*09aa*/ 	.short	(.L_413 - .L_412)
	.align		4
.L_412:
        /*09ac*/ 	.word	index@(_Z32gpuKernelQuadrupletDecompositionIfEvPT_S1_S1_S1_S1_S1_PiS2_S2_S2_ii)
        /*09b0*/ 	.word	0x00000000


	//----- nvinfo : EIATTR_MIN_STACK_SIZE
	.align		4
.L_413:
        /*09b4*/ 	.byte	0x04, 0x12
        /*09b6*/ 	.short	(.L_415 - .L_414)
	.align		4
.L_414:
        /*09b8*/ 	.word	index@(_Z32gpuKernelQuadrupletDecompositionIdEvPT_S1_S1_S1_S1_S1_PiS2_S2_S2_ii)
        /*09bc*/ 	.word	0x00000000


	//----- nvinfo : EIATTR_MIN_STACK_SIZE
	.align		4
.L_415:
        /*09c0*/ 	.byte	0x04, 0x12
        /*09c2*/ 	.short	(.L_417 - .L_416)
	.align		4
.L_416:
        /*09c4*/ 	.word	index@(_Z41gpuKernelNeighborAtomTripletDecompositionIfEvPT_S1_S1_S1_PiS2_S2_ii)
        /*09c8*/ 	.word	0x00000000


	//----- nvinfo : EIATTR_MIN_STACK_SIZE
	.align		4
.L_417:
        /*09cc*/ 	.byte	0x04, 0x12
        /*09ce*/ 	.short	(.L_419 - .L_418)
	.align		4
.L_418:
        /*09d0*/ 	.word	index@(_Z41gpuKernelNeighborAtomTripletDecompositionIdEvPT_S1_S1_S1_PiS2_S2_ii)
        /*09d4*/ 	.word	0x00000000


	//----- nvinfo : EIATTR_MIN_STACK_SIZE
	.align		4
.L_419:
        /*09d8*/ 	.byte	0x04, 0x12
        /*09da*/ 	.short	(.L_421 - .L_420)
	.align		4
.L_420:
        /*09dc*/ 	.word	index@(_Z39gpuKernelCenterAtomTripletDecompositionIfEvPT_S1_S1_S1_S1_PiS2_ii)
        /*09e0*/ 	.word	0x00000000


	//----- nvinfo : EIATTR_MIN_STACK_SIZE
	.align		4
.L_421:
        /*09e4*/ 	.byte	0x04, 0x12
        /*09e6*/ 	.short	(.L_423 - .L_422)
	.align		4
.L_422:
        /*09e8*/ 	.word	index@(_Z39gpuKernelCenterAtomTripletDecompositionIdEvPT_S1_S1_S1_S1_PiS2_ii)
        /*09ec*/ 	.word	0x00000000


	//----- nvinfo : EIATTR_MIN_STACK_SIZE
	.align		4
.L_423:
        /*09f0*/ 	.byte	0x04, 0x12
        /*09f2*/ 	.short	(.L_425 - .L_424)
	.align		4
.L_424:
        /*09f4*/ 	.word	index@(_Z29gpuKernelTripletDecompositionIfEvPT_S1_S1_S1_S1_PiS2_S2_ii)
        /*09f8*/ 	.word	0x00000000


	//----- nvinfo : EIATTR_MIN_STACK_SIZE
	.align		4
.L_425:
        /*09fc*/ 	.byte	0x04, 0x12
        /*09fe*/ 	.short	(.L_427 - .L_426)
	.align		4
.L_426:
        /*0a00*/ 	.word	index@(_Z29gpuKernelTripletDecompositionIdEvPT_S1_S1_S1_S1_PiS2_S2_ii)
        /*0a04*/ 	.word	0x00000000


	//----- nvinfo : EIATTR_MIN_STACK_SIZE
	.align		4
.L_427:
        /*0a08*/ 	.byte	0x04, 0x12
        /*0a0a*/ 	.short	(.L_429 - .L_428)
	.align		4
.L_428:
        /*0a0c*/ 	.word	index@(_Z35gpuKernelHalfNeighPairDecompositionIfEvPT_S1_S1_S1_PiS2_ii)
        /*0a10*/ 	.word	0x00000000


	//----- nvinfo : EIATTR_MIN_STACK_SIZE
	.align		4
.L_429:
        /*0a14*/ 	.byte	0x04, 0x12
        /*0a16*/ 	.short	(.L_431 - .L_430)
	.align		4
.L_430:
        /*0a18*/ 	.word	index@(_Z35gpuKernelHalfNeighPairDecompositionIdEvPT_S1_S1_S1_PiS2_ii)
        /*0a1c*/ 	.word	0x00000000


	//----- nvinfo : EIATTR_MIN_STACK_SIZE
	.align		4
.L_431:
        /*0a20*/ 	.byte	0x04, 0x12
        /*0a22*/ 	.short	(.L_433 - .L_432)
	.align		4
.L_432:
        /*0a24*/ 	.word	index@(_Z35gpuKernelFullNeighPairDecompositionIfEvPT_S1_S1_S1_Piii)
        /*0a28*/ 	.word	0x00000000


	//----- nvinfo : EIATTR_MIN_STACK_SIZE
	.align		4
.L_433:
        /*0a2c*/ 	.byte	0x04, 0x12
        /*0a2e*/ 	.short	(.L_435 - .L_434)
	.align		4
.L_434:
        /*0a30*/ 	.word	index@(_Z35gpuKernelFullNeighPairDecompositionIdEvPT_S1_S1_S1_Piii)
        /*0a34*/ 	.word	0x00000000


	//----- nvinfo : EIATTR_MIN_STACK_SIZE
	.align		4
.L_435:
        /*0a38*/ 	.byte	0x04, 0x12
        /*0a3a*/ 	.short	(.L_437 - .L_436)
	.align		4
.L_436:
        /*0a3c*/ 	.word	index@(_Z38gpuKernelNeighborAtomPairDecompositionIfEvPT_S1_S1_S1_PiS2_S2_ii)
        /*0a40*/ 	.word	0x00000000


	//----- nvinfo : EIATTR_MIN_STACK_SIZE
	.align		4
.L_437:
        /*0a44*/ 	.byte	0x04, 0x12
        /*0a46*/ 	.short	(.L_439 - .L_438)
	.align		4
.L_438:
        /*0a48*/ 	.word	index@(_Z38gpuKernelNeighborAtomPairDecompositionIdEvPT_S1_S1_S1_PiS2_S2_ii)
        /*0a4c*/ 	.word	0x00000000


	//----- nvinfo : EIATTR_MIN_STACK_SIZE
	.align		4
.L_439:
        /*0a50*/ 	.byte	0x04, 0x12
        /*0a52*/ 	.short	(.L_441 - .L_440)
	.align		4
.L_440:
        /*0a54*/ 	.word	index@(_Z36gpuKernelCenterAtomPairDecompositionIfEvPT_S1_S1_S1_PiS2_ii)
        /*0a58*/ 	.word	0x00000000


	//----- nvinfo : EIATTR_MIN_STACK_SIZE
	.align		4
.L_441:
        /*0a5c*/ 	.byte	0x04, 0x12
        /*0a5e*/ 	.short	(.L_443 - .L_442)
	.align		4
.L_442:
        /*0a60*/ 	.word	index@(_Z36gpuKernelCenterAtomPairDecompositionIdEvPT_S1_S1_S1_PiS2_ii)
        /*0a64*/ 	.word	0x00000000


	//----- nvinfo : EIATTR_MIN_STACK_SIZE
	.align		4
.L_443:
        /*0a68*/ 	.byte	0x04, 0x12
        /*0a6a*/ 	.short	(.L_445 - .L_444)
	.align		4
.L_444:
        /*0a6c*/ 	.word	index@(_Z28gpuKernelSingleDecompositionIfEvPT_S1_S1_S1_Piii)
        /*0a70*/ 	.word	0x00000000


	//----- nvinfo : EIATTR_MIN_STACK_SIZE
	.align		4
.L_445:
        /*0a74*/ 	.byte	0x04, 0x12
        /*0a76*/ 	.short	(.L_447 - .L_446)
	.align		4
.L_446:
        /*0a78*/ 	.word	index@(_Z28gpuKernelSingleDecompositionIdEvPT_S1_S1_S1_Piii)
        /*0a7c*/ 	.word	0x00000000


	//----- nvinfo : EIATTR_MIN_STACK_SIZE
	.align		4
.L_447:
        /*0a80*/ 	.byte	0x04, 0x12
        /*0a82*/ 	.short	(.L_449 - .L_448)
	.align		4
.L_448:
        /*0a84*/ 	.word	index@(_Z44gpuKernelNeighborAtomQuadrupletDecompositionIfEvPT_S1_PiS2_S2_ii)
        /*0a88*/ 	.word	0x00000000


	//----- nvinfo : EIATTR_MIN_STACK_SIZE
	.align		4
.L_449:
        /*0a8c*/ 	.byte	0x04, 0x12
        /*0a8e*/ 	.short	(.L_451 - .L_450)
	.align		4
.L_450:
        /*0a90*/ 	.word	index@(_Z44gpuKernelNeighborAtomQuadrupletDecompositionIdEvPT_S1_PiS2_S2_ii)
        /*0a94*/ 	.word	0x00000000


	//----- nvinfo : EIATTR_MIN_STACK_SIZE
	.align		4
.L_451:
        /*0a98*/ 	.byte	0x04, 0x12
        /*0a9a*/ 	.short	(.L_453 - .L_452)
	.align		4
.L_452:
        /*0a9c*/ 	.word	index@(_Z42gpuKernelCenterAtomQuadrupletDecompositionIfEvPT_S1_PiS2_ii)
        /*0aa0*/ 	.word	0x00000000


	//----- nvinfo : EIATTR_MIN_STACK_SIZE
	.align		4
.L_453:
        /*0aa4*/ 	.byte	0x04, 0x12
        /*0aa6*/ 	.short	(.L_455 - .L_454)
	.align		4
.L_454:
        /*0aa8*/ 	.word	index@(_Z42gpuKernelCenterAtomQuadrupletDecompositionIdEvPT_S1_PiS2_ii)
        /*0aac*/ 	.word	0x00000000


	//----- nvinfo : EIATTR_MIN_STACK_SIZE
	.align		4
.L_455:
        /*0ab0*/ 	.byte	0x04, 0x12
        /*0ab2*/ 	.short	(.L_457 - .L_456)
	.align		4
.L_456:
        /*0ab4*/ 	.word	index@(_Z32gpuKernelQuadrupletDecompositionIfEvPT_S1_PiS2_S2_S2_ii)
        /*0ab8*/ 	.word	0x00000000


	//----- nvinfo : EIATTR_MIN_STACK_SIZE
	.align		4
.L_457:
        /*0abc*/ 	.byte	0x04, 0x12
        /*0abe*/ 	.short	(.L_459 - .L_458)
	.align		4
.L_458:
        /*0ac0*/ 	.word	index@(_Z32gpuKernelQuadrupletDecompositionIdEvPT_S1_PiS2_S2_S2_ii)
        /*0ac4*/ 	.word	0x00000000


	//----- nvinfo : EIATTR_MIN_STACK_SIZE
	.align		4
.L_459:
        /*0ac8*/ 	.byte	0x04, 0x12
        /*0aca*/ 	.short	(.L_461 - .L_460)
	.align		4
.L_460:
        /*0acc*/ 	.word	index@(_Z41gpuKernelNeighborAtomTripletDecompositionIfEvPT_S1_PiS2_S2_ii)
        /*0ad0*/ 	.word	0x00000000


	//----- nvinfo : EIATTR_MIN_STACK_SIZE
	.align		4
.L_461:
        /*0ad4*/ 	.byte	0x04, 0x12
        /*0ad6*/ 	.short	(.L_463 - .L_462)
	.align		4
.L_462:
        /*0ad8*/ 	.word	index@(_Z41gpuKernelNeighborAtomTripletDecompositionIdEvPT_S1_PiS2_S2_ii)
        /*0adc*/ 	.word	0x00000000


	//----- nvinfo : EIATTR_MIN_STACK_SIZE
	.align		4
.L_463:
        /*0ae0*/ 	.byte	0x04, 0x12
        /*0ae2*/ 	.short	(.L_465 - .L_464)
	.align		4
.L_464:
        /*0ae4*/ 	.word	index@(_Z39gpuKernelCenterAtomTripletDecompositionIfEvPT_S1_PiS2_ii)
        /*0ae8*/ 	.word	0x00000000


	//----- nvinfo : EIATTR_MIN_STACK_SIZE
	.align		4
.L_465:
        /*0aec*/ 	.byte	0x04, 0x12
        /*0aee*/ 	.short	(.L_467 - .L_466)
	.align		4
.L_466:
        /*0af0*/ 	.word	index@(_Z39gpuKernelCenterAtomTripletDecompositionIdEvPT_S1_PiS2_ii)
        /*0af4*/ 	.word	0x00000000


	//----- nvinfo : EIATTR_MIN_STACK_SIZE
	.align		4
.L_467:
        /*0af8*/ 	.byte	0x04, 0x12
        /*0afa*/ 	.short	(.L_469 - .L_468)
	.align		4
.L_468:
        /*0afc*/ 	.word	index@(_Z29gpuKernelTripletDecompositionIfEvPT_S1_PiS2_S2_ii)
        /*0b00*/ 	.word	0x00000000


	//----- nvinfo : EIATTR_MIN_STACK_SIZE
	.align		4
.L_469:
        /*0b04*/ 	.byte	0x04, 0x12
        /*0b06*/ 	.short	(.L_471 - .L_470)
	.align		4
.L_470:
        /*0b08*/ 	.word	index@(_Z29gpuKernelTripletDecompositionIdEvPT_S1_PiS2_S2_ii)
        /*0b0c*/ 	.word	0x00000000


	//----- nvinfo : EIATTR_MIN_STACK_SIZE
	.align		4
.L_471:
        /*0b10*/ 	.byte	0x04, 0x12
        /*0b12*/ 	.short	(.L_473 - .L_472)
	.align		4
.L_472:
        /*0b14*/ 	.word	index@(_Z38gpuKernelNeighborAtomPairDecompositionIfEvPT_S1_PiS2_S2_ii)
        /*0b18*/ 	.word	0x00000000


	//----- nvinfo : EIATTR_MIN_STACK_SIZE
	.align		4
.L_473:
        /*0b1c*/ 	.byte	0x04, 0x12
        /*0b1e*/ 	.short	(.L_475 - .L_474)
	.align		4
.L_474:
        /*0b20*/ 	.word	index@(_Z38gpuKernelNeighborAtomPairDecompositionIdEvPT_S1_PiS2_S2_ii)
        /*0b24*/ 	.word	0x00000000


	//----- nvinfo : EIATTR_MIN_STACK_SIZE
	.align		4
.L_475:
        /*0b28*/ 	.byte	0x04, 0x12
        /*0b2a*/ 	.short	(.L_477 - .L_476)
	.align		4
.L_476:
        /*0b2c*/ 	.word	index@(_Z35gpuKernelHalfNeighPairDecompositionIfEvPT_S1_PiS2_ii)
        /*0b30*/ 	.word	0x00000000


	//----- nvinfo : EIATTR_MIN_STACK_SIZE
	.align		4
.L_477:
        /*0b34*/ 	.byte	0x04, 0x12
        /*0b36*/ 	.short	(.L_479 - .L_478)
	.align		4
.L_478:
        /*0b38*/ 	.word	index@(_Z35gpuKernelHalfNeighPairDecompositionIdEvPT_S1_PiS2_ii)
        /*0b3c*/ 	.word	0x00000000


	//----- nvinfo : EIATTR_MIN_STACK_SIZE
	.align		4
.L_479:
        /*0b40*/ 	.byte	0x04, 0x12
        /*0b42*/ 	.short	(.L_481 - .L_480)
	.align		4
.L_480:
        /*0b44*/ 	.word	index@(_Z36gpuKernelCenterAtomPairDecompositionIfEvPT_S1_PiS2_ii)
        /*0b48*/ 	.word	0x00000000


	//----- nvinfo : EIATTR_MIN_STACK_SIZE
	.align		4
.L_481:
        /*0b4c*/ 	.byte	0x04, 0x12
        /*0b4e*/ 	.short	(.L_483 - .L_482)
	.align		4
.L_482:
        /*0b50*/ 	.word	index@(_Z36gpuKernelCenterAtomPairDecompositionIdEvPT_S1_PiS2_ii)
        /*0b54*/ 	.word	0x00000000


	//----- nvinfo : EIATTR_MIN_STACK_SIZE
	.align		4
.L_483:
        /*0b58*/ 	.byte	0x04, 0x12
        /*0b5a*/ 	.short	(.L_485 - .L_484)
	.align		4
.L_484:
        /*0b5c*/ 	.word	index@(_Z35gpuKernelFullNeighPairDecompositionIfEvPT_S1_Piii)
        /*0b60*/ 	.word	0x00000000


	//----- nvinfo : EIATTR_MIN_STACK_SIZE
	.align		4
.L_485:
        /*0b64*/ 	.byte	0x04, 0x12
        /*0b66*/ 	.short	(.L_487 - .L_486)
	.align		4
.L_486:
        /*0b68*/ 	.word	index@(_Z35gpuKernelFullNeighPairDecompositionIdEvPT_S1_Piii)
        /*0b6c*/ 	.word	0x00000000


	//----- nvinfo : EIATTR_MIN_STACK_SIZE
	.align		4
.L_487:
        /*0b70*/ 	.byte	0x04, 0x12
        /*0b72*/ 	.short	(.L_489 - .L_488)
	.align		4
.L_488:
        /*0b74*/ 	.word	index@(_Z28gpuKernelSingleDecompositionIfEvPT_S1_Piii)
        /*0b78*/ 	.word	0x00000000


	//----- nvinfo : EIATTR_MIN_STACK_SIZE
	.align		4
.L_489:
        /*0b7c*/ 	.byte	0x04, 0x12
        /*0b7e*/ 	.short	(.L_491 - .L_490)
	.align		4
.L_490:
        /*0b80*/ 	.word	index@(_Z28gpuKernelSingleDecompositionIdEvPT_S1_Piii)
        /*0b84*/ 	.word	0x00000000
.L_491:


//--------------------- .nv.compat                --------------------------
	.section	.nv.compat,"",@"SHT_CUDA_COMPAT_INFO"
	.align	4
        /*0000*/ 	.byte	0x02, 0x09, 0x00, 0x00, 0x02, 0x02, 0x01, 0x00, 0x02, 0x05, 0x05, 0x00, 0x03, 0x07, 0x01, 0x01
        /*0010*/ 	.byte	0x02, 0x03, 0x00, 0x00, 0x02, 0x06, 0x01, 0x00, 0x04, 0x0b, 0x08, 0x00, 0x01, 0x00, 0x00, 0x00
        /*0020*/ 	.byte	0x00, 0x00, 0x00, 0x00


//--------------------- .nv.info._Z38gpuKernelAtomDecompositionQuadruplet3DIfEvPT_S1_S1_S1_PiS2_i --------------------------
	.section	.nv.info._Z38gpuKernelAtomDecompositionQuadruplet3DIfEvPT_S1_S1_S1_PiS2_i,"",@"SHT_CUDA_INFO"
	.sectionflags	@""
	.align	4


	//----- nvinfo : EIATTR_CUDA_API_VERSION
	.align		4
        /*0000*/ 	.byte	0x04, 0x37
        /*0002*/ 	.short	(.L_493 - .L_492)
.L_492:
        /*0004*/ 	.word	0x00000082


	//----- nvinfo : EIATTR_KPARAM_INFO
	.align		4
.L_493:
        /*0008*/ 	.byte	0x04, 0x17
        /*000a*/ 	.short	(.L_495 - .L_494)
.L_494:
        /*000c*/ 	.word	0x00000000
        /*0010*/ 	.short	0x0006
        /*0012*/ 	.short	0x0030
        /*0014*/ 	.byte	0x00, 0xf0, 0x11, 0x00


	//----- nvinfo : EIATTR_KPARAM_INFO
	.align		4
.L_495:
        /*0018*/ 	.byte	0x04, 0x17
        /*001a*/ 	.short	(.L_497 - .L_496)
.L_496:
        /*001c*/ 	.word	0x00000000
        /*0020*/ 	.short	0x0005
        /*0022*/ 	.short	0x0028
        /*0024*/ 	.byte	0x00, 0xf5, 0x21, 0x00


	//----- nvinfo : EIATTR_KPARAM_INFO
	.align		4
.L_497:
        /*0028*/ 	.byte	0x04, 0x17
        /*002a*/ 	.short	(.L_499 - .L_498)
.L_498:
        /*002c*/ 	.word	0x00000000
        /*0030*/ 	.short	0x0004
        /*0032*/ 	.short	0x0020
        /*0034*/ 	.byte	0x00, 0xf5, 0x21, 0x00


	//----- nvinfo : EIATTR_KPARAM_INFO
	.align		4
.L_499:
        /*0038*/ 	.byte	0x04, 0x17
        /*003a*/ 	.short	(.L_501 - .L_500)
.L_500:
        /*003c*/ 	.word	0x00000000
        /*0040*/ 	.short	0x0003
        /*0042*/ 	.short	0x0018
        /*0044*/ 	.byte	0x00, 0xf5, 0x21, 0x00


	//----- nvinfo : EIATTR_KPARAM_INFO
	.align		4
.L_501:
        /*0048*/ 	.byte	0x04, 0x17
        /*004a*/ 	.short	(.L_503 - .L_502)
.L_502:
        /*004c*/ 	.word	0x00000000
        /*0050*/ 	.short	0x0002
        /*0052*/ 	.short	0x0010
        /*0054*/ 	.byte	0x00, 0xf5, 0x21, 0x00


	//----- nvinfo : EIATTR_KPARAM_INFO
	.align		4
.L_503:
        /*0058*/ 	.byte	0x04, 0x17
        /*005a*/ 	.short	(.L_505 - .L_504)
.L_504:
        /*005c*/ 	.word	0x00000000
        /*0060*/ 	.short	0x0001
        /*0062*/ 	.short	0x0008
        /*0064*/ 	.byte	0x00, 0xf5, 0x21, 0x00


	//----- nvinfo : EIATTR_KPARAM_INFO
	.align		4
.L_505:
        /*0068*/ 	.byte	0x04, 0x17
        /*006a*/ 	.short	(.L_507 - .L_506)
.L_506:
        /*006c*/ 	.word	0x00000000
        /*0070*/ 	.short	0x0000
        /*0072*/ 	.short	0x0000
        /*0074*/ 	.byte	0x00, 0xf5, 0x21, 0x00


	//----- nvinfo : EIATTR_SPARSE_MMA_MASK
	.align		4
.L_507:
        /*0078*/ 	.byte	0x03, 0x50
        /*007a*/ 	.short	0x0000


	//----- nvinfo : EIATTR_MAXREG_COUNT
	.align		4
        /*007c*/ 	.byte	0x03, 0x1b
        /*007e*/ 	.short	0x00ff


	//----- nvinfo : EIATTR_MERCURY_ISA_VERSION
	.align		4
        /*0080*/ 	.byte	0x03, 0x5f
        /*0082*/ 	.short	0x0101


	//----- nvinfo : EIATTR_VRC_CTA_INIT_COUNT
	.align		4
        /*0084*/ 	.byte	0x02, 0x4a
	.zero		1
	.zero		1


	//----- nvinfo : EIATTR_EXIT_INSTR_OFFSETS
	.align		4
        /*0088*/ 	.byte	0x04, 0x1c
        /*008a*/ 	.short	(.L_509 - .L_508)


	//   ....[0]....
.L_508:
        /*008c*/ 	.word	0x00000070


	//   ....[1]....
        /*0090*/ 	.word	0x00000d00


	//----- nvinfo : EIATTR_CRS_STACK_SIZE
	.align		4
.L_509:
        /*0094*/ 	.byte	0x04, 0x1e
        /*0096*/ 	.short	(.L_511 - .L_510)
.L_510:
        /*0098*/ 	.word	0x00000000


	//----- nvinfo : EIATTR_CBANK_PARAM_SIZE
	.align		4
.L_511:
        /*009c*/ 	.byte	0x03, 0x19
        /*009e*/ 	.short	0x0034


	//----- nvinfo : EIATTR_PARAM_CBANK
	.align		4
        /*00a0*/ 	.byte	0x04, 0x0a
        /*00a2*/ 	.short	(.L_513 - .L_512)
	.align		4
.L_512:
        /*00a4*/ 	.word	index@(.nv.constant0._Z38gpuKernelAtomDecompositionQuadruplet3DIfEvPT_S1_S1_S1_PiS2_i)
        /*00a8*/ 	.short	0x0380
        /*00aa*/ 	.short	0x0034


	//----- nvinfo : EIATTR_SW_WAR
	.align		4
.L_513:
        /*00ac*/ 	.byte	0x04, 0x36
        /*00ae*/ 	.short	(.L_515 - .L_514)
.L_514:
        /*00b0*/ 	.word	0x00000008
.L_515:


//--------------------- .nv.info._Z38gpuKernelAtomDecompositionQuadruplet3DIdEvPT_S1_S1_S1_PiS2_i --------------------------
	.section	.nv.info._Z38gpuKernelAtomDecompositionQuadruplet3DIdEvPT_S1_S1_S1_PiS2_i,"",@"SHT_CUDA_INFO"
	.sectionflags	@""
	.align	4


	//----- nvinfo : EIATTR_CUDA_API_VERSION
	.align		4
        /*0000*/ 	.byte	0x04, 0x37
        /*0002*/ 	.short	(.L_517 - .L_516)
.L_516:
        /*0004*/ 	.word	0x00000082


	//----- nvinfo : EIATTR_KPARAM_INFO
	.align		4
.L_517:
        /*0008*/ 	.byte	0x04, 0x17
        /*000a*/ 	.short	(.L_519 - .L_518)
.L_518:
        /*000c*/ 	.word	0x00000000
        /*0010*/ 	.short	0x0006
        /*0012*/ 	.short	0x0030
        /*0014*/ 	.byte	0x00, 0xf0, 0x11, 0x00


	//----- nvinfo : EIATTR_KPARAM_INFO
	.align		4
.L_519:
        /*0018*/ 	.byte	0x04, 0x17
        /*001a*/ 	.short	(.L_521 - .L_520)
.L_520:
        /*001c*/ 	.word	0x00000000
        /*0020*/ 	.short	0x0005
        /*0022*/ 	.short	0x0028
        /*0024*/ 	.byte	0x00, 0xf5, 0x21, 0x00


	//----- nvinfo : EIATTR_KPARAM_INFO
	.align		4
.L_521:
        /*0028*/ 	.byte	0x04, 0x17
        /*002a*/ 	.short	(.L_523 - .L_522)
.L_522:
        /*002c*/ 	.word	0x00000000
        /*0030*/ 	.short	0x0004
        /*0032*/ 	.short	0x0020
        /*0034*/ 	.byte	0x00, 0xf5, 0x21, 0x00


	//----- nvinfo : EIATTR_KPARAM_INFO
	.align		4
.L_523:
        /*0038*/ 	.byte	0x04, 0x17
        /*003a*/ 	.short	(.L_525 - .L_524)
.L_524:
        /*003c*/ 	.word	0x00000000
        /*0040*/ 	.short	0x0003
        /*0042*/ 	.short	0x0018
        /*0044*/ 	.byte	0x00, 0xf5, 0x21, 0x00


	//----- nvinfo : EIATTR_KPARAM_INFO
	.align		4
.L_525:
        /*0048*/ 	.byte	0x04, 0x17
        /*004a*/ 	.short	(.L_527 - .L_526)
.L_526:
        /*004c*/ 	.word	0x00000000
        /*0050*/ 	.short	0x0002
        /*0052*/ 	.short	0x0010
        /*0054*/ 	.byte	0x00, 0xf5, 0x21, 0x00


	//----- nvinfo : EIATTR_KPARAM_INFO
	.align		4
.L_527:
        /*0058*/ 	.byte	0x04, 0x17
        /*005a*/ 	.short	(.L_529 - .L_528)
.L_528:
        /*005c*/ 	.word	0x00000000
        /*0060*/ 	.short	0x0001
        /*0062*/ 	.short	0x0008
        /*0064*/ 	.byte	0x00, 0xf5, 0x21, 0x00


	//----- nvinfo : EIATTR_KPARAM_INFO
	.align		4
.L_529:
        /*0068*/ 	.byte	0x04, 0x17
        /*006a*/ 	.short	(.L_531 - .L_530)
.L_530:
        /*006c*/ 	.word	0x00000000
        /*0070*/ 	.short	0x0000
        /*0072*/ 	.short	0x0000
        /*0074*/ 	.byte	0x00, 0xf5, 0x21, 0x00


	//----- nvinfo : EIATTR_SPARSE_MMA_MASK
	.align		4
.L_531:
        /*0078*/ 	.byte	0x03, 0x50
        /*007a*/ 	.short	0x0000


	//----- nvinfo : EIATTR_MAXREG_COUNT
	.align		4
        /*007c*/ 	.byte	0x03, 0x1b
        /*007e*/ 	.short	0x00ff


	//----- nvinfo : EIATTR_MERCURY_ISA_VERSION
	.align		4
        /*0080*/ 	.byte	0x03, 0x5f
        /*0082*/ 	.short	0x0101


	//----- nvinfo : EIATTR_VRC_CTA_INIT_COUNT
	.align		4
        /*0084*/ 	.byte	0x02, 0x4a
	.zero		1
	.zero		1


	//----- nvinfo : EIATTR_EXIT_INSTR_OFFSETS
	.align		4
        /*0088*/ 	.byte	0x04, 0x1c
        /*008a*/ 	.short	(.L_533 - .L_532)


	//   ....[0]....
.L_532:
        /*008c*/ 	.word	0x00000070


	//   ....[1]....
        /*0090*/ 	.word	0x00000d50


	//----- nvinfo : EIATTR_CRS_STACK_SIZE
	.align		4
.L_533:
        /*0094*/ 	.byte	0x04, 0x1e
        /*0096*/ 	.short	(.L_535 - .L_534)
.L_534:
        /*0098*/ 	.word	0x00000000


	//----- nvinfo : EIATTR_CBANK_PARAM_SIZE
	.align		4
.L_535:
        /*009c*/ 	.byte	0x03, 0x19
        /*009e*/ 	.short	0x0034


	//----- nvinfo : EIATTR_PARAM_CBANK
	.align		4
        /*00a0*/ 	.byte	0x04, 0x0a
        /*00a2*/ 	.short	(.L_537 - .L_536)
	.align		4
.L_536:
        /*00a4*/ 	.word	index@(.nv.constant0._Z38gpuKernelAtomDecompositionQuadruplet3DIdEvPT_S1_S1_S1_PiS2_i)
        /*00a8*/ 	.short	0x0380
        /*00aa*/ 	.short	0x0034


	//----- nvinfo : EIATTR_SW_WAR
	.align		4
.L_537:
        /*00ac*/ 	.byte	0x04, 0x36
        /*00ae*/ 	.short	(.L_539 - .L_538)
.L_538:
        /*00b0*/ 	.word	0x00000008
.L_539:


//--------------------- .nv.info._Z39gpuKernelForceDecompositionQuadruplet3DIfEvPT_S1_S1_S1_PiS2_S2_S2_i --------------------------
	.section	.nv.info._Z39gpuKernelForceDecompositionQuadruplet3DIfEvPT_S1_S1_S1_PiS2_S2_S2_i,"",@"SHT_CUDA_INFO"
	.sectionflags	@""
	.align	4


	//----- nvinfo : EIATTR_CUDA_API_VERSION
	.align		4
        /*0000*/ 	.byte	0x04, 0x37
        /*0002*/ 	.short	(.L_541 - .L_540)
.L_540:
        /*0004*/ 	.word	0x00000082


	//----- nvinfo : EIATTR_KPARAM_INFO
	.align		4
.L_541:
        /*0008*/ 	.byte	0x04, 0x17
        /*000a*/ 	.short	(.L_543 - .L_542)
.L_542:
        /*000c*/ 	.word	0x00000000
        /*0010*/ 	.short	0x0008
        /*0012*/ 	.short	0x0040
        /*0014*/ 	.byte	0x00, 0xf0, 0x11, 0x00


	//----- nvinfo : EIATTR_KPARAM_INFO
	.align		4
.L_543:
        /*0018*/ 	.byte	0x04, 0x17
        /*001a*/ 	.short	(.L_545 - .L_544)
.L_544:
        /*001c*/ 	.word	0x00000000
        /*0020*/ 	.short	0x0007
        /*0022*/ 	.short	0x0038
        /*0024*/ 	.byte	0x00, 0xf5, 0x21, 0x00


	//----- nvinfo : EIATTR_KPARAM_INFO
	.align		4
.L_545:
        /*0028*/ 	.byte	0x04, 0x17
        /*002a*/ 	.short	(.L_547 - .L_546)
.L_546:
        /*002c*/ 	.word	0x00000000
        /*0030*/ 	.short	0x0006
        /*0032*/ 	.short	0x0030
        /*0034*/ 	.byte	0x00, 0xf5, 0x21, 0x00


	//----- nvinfo : EIATTR_KPARAM_INFO
	.align		4
.L_547:
        /*0038*/ 	.byte	0x04, 0x17
        /*003a*/ 	.short	(.L_549 - .L_548)
.L_548:
        /*003c*/ 	.word	0x00000000
        /*0040*/ 	.short	0x0005
        /*0042*/ 	.short	0x0028
        /*0044*/ 	.byte	0x00, 0xf5, 0x21, 0x00


	//----- nvinfo : EIATTR_KPARAM_INFO
	.align		4
.L_549:
        /*0048*/ 	.byte	0x04, 0x17
        /*004a*/ 	.short	(.L_551 - .L_550)
.L_550:
        /*004c*/ 	.word	0x00000000
        /*0050*/ 	.short	0x0004
        /*0052*/ 	.short	0x0020
        /*0054*/ 	.byte	0x00, 0xf5, 0x21, 0x00


	//----- nvinfo : EIATTR_KPARAM_INFO
	.align		4
.L_551:
        /*0058*/ 	.byte	0x04, 0x17
        /*005a*/ 	.short	(.L_553 - .L_552)
.L_552:
        /*005c*/ 	.word	0x00000000
        /*0060*/ 	.short	0x0003
        /*0062*/ 	.short	0x0018
        /*0064*/ 	.byte	0x00, 0xf5, 0x21, 0x00


	//----- nvinfo : EIATTR_KPARAM_INFO
	.align		4
.L_553:
        /*0068*/ 	.byte	0x04, 0x17
        /*006a*/ 	.short	(.L_555 - .L_554)
.L_554:
        /*006c*/ 	.word	0x00000000
        /*0070*/ 	.short	0x0002
        /*0072*/ 	.short	0x0010
        /*0074*/ 	.byte	0x00, 0xf5, 0x21, 0x00


	//----- nvinfo : EIATTR_KPARAM_INFO
	.align		4
.L_555:
        /*0078*/ 	.byte	0x04, 0x17
        /*007a*/ 	.short	(.L_557 - .L_556)
.L_556:
        /*007c*/ 	.word	0x00000000
        /*0080*/ 	.short	0x0001
        /*0082*/ 	.short	0x0008
        /*0084*/ 	.byte	0x00, 0xf5, 0x21, 0x00


	//----- nvinfo : EIATTR_KPARAM_INFO
	.align		4
.L_557:
        /*0088*/ 	.byte	0x04, 0x17
        /*008a*/ 	.short	(.L_559 - .L_558)
.L_558:
        /*008c*/ 	.word	0x00000000
        /*0090*/ 	.short	0x0000
        /*0092*/ 	.short	0x0000
        /*0094*/ 	.byte	0x00, 0xf5, 0x21, 0x00


	//----- nvinfo : EIATTR_SPARSE_MMA_MASK
	.align		4
.L_559:
        /*0098*/ 	.byte	0x03, 0x50
        /*009a*/ 	.short	0x0000


	//----- nvinfo : EIATTR_MAXREG_COUNT
	.align		4
        /*009c*/ 	.byte	0x03, 0x1b
        /*009e*/ 	.short	0x00ff


	//----- nvinfo : EIATTR_MERCURY_ISA_VERSION
	.align		4
        /*00a0*/ 	.byte	0x03, 0x5f
        /*00a2*/ 	.short	0x0101


	//----- nvinfo : EIATTR_VRC_CTA_INIT_COUNT
	.align		4
        /*00a4*/ 	.byte	0x02, 0x4a
	.zero		1
	.zero		1


	//----- nvinfo : EIATTR_EXIT_INSTR_OFFSETS
	.align		4
        /*00a8*/ 	.byte	0x04, 0x1c
        /*00aa*/ 	.short	(.L_561 - .L_560)


	//   ....[0]....
.L_560:
        /*00ac*/ 	.word	0x00000070


	//   ....[1]....
        /*00b0*/ 	.word	0x00000510


	//----- nvinfo : EIATTR_CRS_STACK_SIZE
	.align		4
.L_561:
        /*00b4*/ 	.byte	0x04, 0x1e
        /*00b6*/ 	.short	(.L_563 - .L_562)
.L_562:
        /*00b8*/ 	.word	0x00000000


	//----- nvinfo : EIATTR_CBANK_PARAM_SIZE
	.align		4
.L_563:
        /*00bc*/ 	.byte	0x03, 0x19
        /*00be*/ 	.short	0x0044


	//----- nvinfo : EIATTR_PARAM_CBANK
	.align		4
        /*00c0*/ 	.byte	0x04, 0x0a
        /*00c2*/ 	.short	(.L_565 - .L_564)
	.align		4
.L_564:
        /*00c4*/ 	.word	index@(.nv.constant0._Z39gpuKernelForceDecompositionQuadruplet3DIfEvPT_S1_S1_S1_PiS2_S2_S2_i)
        /*00c8*/ 	.short	0x0380
        /*00ca*/ 	.short	0x0044


	//----- nvinfo : EIATTR_SW_WAR
	.align		4
.L_565:
        /*00cc*/ 	.byte	0x04, 0x36
        /*00ce*/ 	.short	(.L_567 - .L_566)
.L_566:
        /*00d0*/ 	.word	0x00000008
.L_567:


//--------------------- .nv.info._Z39gpuKernelForceDecompositionQuadruplet3DIdEvPT_S1_S1_S1_PiS2_S2_S2_i --------------------------
	.section	.nv.info._Z39gpuKernelForceDecompositionQuadruplet3DIdEvPT_S1_S1_S1_PiS2_S2_S2_i,"",@"SHT_CUDA_INFO"
	.sectionflags	@""
	.align	4


	//----- nvinfo : EIATTR_CUDA_API_VERSION
	.align		4
        /*0000*/ 	.byte	0x04, 0x37
        /*0002*/ 	.short	(.L_569 - .L_568)
.L_568:
        /*0004*/ 	.word	0x00000082


	//----- nvinfo : EIATTR_KPARAM_INFO
	.align		4
.L_569:
        /*0008*/ 	.byte	0x04, 0x17
        /*000a*/ 	.short	(.L_571 - .L_570)
.L_570:
        /*000c*/ 	.word	0x00000000
        /*0010*/ 	.short	0x0008
        /*0012*/ 	.short	0x0040
        /*0014*/ 	.byte	0x00, 0xf0, 0x11, 0x00


	//----- nvinfo : EIATTR_KPARAM_INFO
	.align		4
.L_571:
        /*0018*/ 	.byte	0x04, 0x17
        /*001a*/ 	.short	(.L_573 - .L_572)
.L_572:
        /*001c*/ 	.word	0x00000000
        /*0020*/ 	.short	0x0007
        /*0022*/ 	.short	0x0038
        /*0024*/ 	.byte	0x00, 0xf5, 0x21, 0x00


	//----- nvinfo : EIATTR_KPARAM_INFO
	.align		4
.L_573:
        /*0028*/ 	.byte	0x04, 0x17
        /*002a*/ 	.short	(.L_575 - .L_574)
.L_574:
        /*002c*/ 	.word	0x00000000
        /*0030*/ 	.short	0x0006
        /*0032*/ 	.short	0x0030
        /*0034*/ 	.byte	0x00, 0xf5, 0x21, 0x00


	//----- nvinfo : EIATTR_KPARAM_INFO
	.align		4
.L_575:
        /*0038*/ 	.byte	0x04, 0x17
        /*003a*/ 	.short	(.L_577 - .L_576)
.L_576:
        /*003c*/ 	.word	0x00000000
        /*0040*/ 	.short	0x0005
        /*0042*/ 	.short	0x0028
        /*0044*/ 	.byte	0x00, 0xf5, 0x21, 0x00


	//----- nvinfo : EIATTR_KPARAM_INFO
	.align		4
.L_577:
        /*0048*/ 	.byte	0x04, 0x17
        /*004a*/ 	.short	(.L_579 - .L_578)
.L_578:
        /*004c*/ 	.word	0x00000000
        /*0050*/ 	.short	0x0004
        /*0052*/ 	.short	0x0020
        /*0054*/ 	.byte	0x00, 0xf5, 0x21, 0x00


	//----- nvinfo : EIATTR_KPARAM_INFO
	.align		4
.L_579:
        /*0058*/ 	.byte	0x04, 0x17
        /*005a*/ 	.short	(.L_581 - .L_580)
.L_580:
        /*005c*/ 	.word	0x00000000
        /*0060*/ 	.short	0x0003
        /*0062*/ 	.short	0x0018
        /*0064*/ 	.byte	0x00, 0xf5, 0x21, 0x00


	//----- nvinfo : EIATTR_KPARAM_INFO
	.align		4
.L_581:
        /*0068*/ 	.byte	0x04, 0x17
        /*006a*/ 	.short	(.L_583 - .L_582)
.L_582:
        /*006c*/ 	.word	0x00000000
        /*0070*/ 	.short	0x0002
        /*0072*/ 	.short	0x0010
        /*0074*/ 	.byte	0x00, 0xf5, 0x21, 0x00


	//----- nvinfo : EIATTR_KPARAM_INFO
	.align		4
.L_583:
        /*0078*/ 	.byte	0x04, 0x17
        /*007a*/ 	.short	(.L_585 - .L_584)
.L_584:
        /*007c*/ 	.word	0x00000000
        /*0080*/ 	.short	0x0001
        /*0082*/ 	.short	0x0008
        /*0084*/ 	.byte	0x00, 0xf5, 0x21, 0x00


	//----- nvinfo : EIATTR_KPARAM_INFO
	.align		4
.L_585:
        /*0088*/ 	.byte	0x04, 0x17
        /*008a*/ 	.short	(.L_587 - .L_586)
.L_586:
        /*008c*/ 	.word	0x00000000
        /*0090*/ 	.short	0x0000
        /*0092*/ 	.short	0x0000
        /*0094*/ 	.byte	0x00, 0xf5, 0x21, 0x00


	//----- nvinfo : EIATTR_SPARSE_MMA_MASK
	.align		4
.L_587:
        /*0098*/ 	.byte	0x03, 0x50
        /*009a*/ 	.short	0x0000


	//----- nvinfo : EIATTR_MAXREG_COUNT
	.align		4
        /*009c*/ 	.byte	0x03, 0x1b
        /*009e*/ 	.short	0x00ff


	//----- nvinfo : EIATTR_MERCURY_ISA_VERSION
	.align		4
        /*00a0*/ 	.byte	0x03, 0x5f
        /*00a2*/ 	.short	0x0101


	//----- nvinfo : EIATTR_VRC_CTA_INIT_COUNT
	.align		4
        /*00a4*/ 	.byte	0x02, 0x4a
	.zero		1
	.zero		1


	//----- nvinfo : EIATTR_EXIT_INSTR_OFFSETS
	.align		4
        /*00a8*/ 	.byte	0x04, 0x1c
        /*00aa*/ 	.short	(.L_589 - .L_588)


	//   ....[0]....
.L_588:
        /*00ac*/ 	.word	0x00000070


	//   ....[1]....
        /*00b0*/ 	.word	0x00000510


	//----- nvinfo : EIATTR_CRS_STACK_SIZE
	.align		4
.L_589:
        /*00b4*/ 	.byte	0x04, 0x1e
        /*00b6*/ 	.short	(.L_591 - .L_590)
.L_590:
        /*00b8*/ 	.word	0x00000000


	//----- nvinfo : EIATTR_CBANK_PARAM_SIZE
	.align		4
.L_591:
        /*00bc*/ 	.byte	0x03, 0x19
        /*00be*/ 	.short	0x0044


	//----- nvinfo : EIATTR_PARAM_CBANK
	.align		4
        /*00c0*/ 	.byte	0x04, 0x0a
        /*00c2*/ 	.short	(.L_593 - .L_592)
	.align		4
.L_592:
        /*00c4*/ 	.word	index@(.nv.constant0._Z39gpuKernelForceDecompositionQuadruplet3DIdEvPT_S1_S1_S1_PiS2_S2_S2_i)
        /*00c8*/ 	.short	0x0380
        /*00ca*/ 	.short	0x0044


	//----- nvinfo : EIATTR_SW_WAR
	.align		4
.L_593:
        /*00cc*/ 	.byte	0x04, 0x36
        /*00ce*/ 	.short	(.L_595 - .L_594)
.L_594:
        /*00d0*/ 	.word	0x00000008
.L_595:


//--------------------- .nv.info._Z35gpuKernelAtomDecompositionTriplet3DIfEvPT_S1_S1_PiS2_i --------------------------
	.section	.nv.info._Z35gpuKernelAtomDecompositionTriplet3DIfEvPT_S1_S1_PiS2_i,"",@"SHT_CUDA_INFO"
	.sectionflags	@""
	.align	4


	//----- nvinfo : EIATTR_CUDA_API_VERSION
	.align		4
        /*0000*/ 	.byte	0x04, 0x37
        /*0002*/ 	.short	(.L_597 - .L_596)
.L_596:
        /*0004*/ 	.word	0x00000082


	//----- nvinfo : EIATTR_KPARAM_INFO
	.align		4
.L_597:
        /*0008*/ 	.byte	0x04, 0x17
        /*000a*/ 	.short	(.L_599 - .L_598)
.L_598:
        /*000c*/ 	.word	0x00000000
        /*0010*/ 	.short	0x0005
        /*0012*/ 	.short	0x0028
        /*0014*/ 	.byte	0x00, 0xf0, 0x11, 0x00


	//----- nvinfo : EIATTR_KPARAM_INFO
	.align		4
.L_599:
        /*0018*/ 	.byte	0x04, 0x17
        /*001a*/ 	.short	(.L_601 - .L_600)
.L_600:
        /*001c*/ 	.word	0x00000000
        /*0020*/ 	.short	0x0004
        /*0022*/ 	.short	0x0020
        /*0024*/ 	.byte	0x00, 0xf5, 0x21, 0x00


	//----- nvinfo : EIATTR_KPARAM_INFO
	.align		4
.L_601:
        /*0028*/ 	.byte	0x04, 0x17
        /*002a*/ 	.short	(.L_603 - .L_602)
.L_602:
        /*002c*/ 	.word	0x00000000
        /*0030*/ 	.short	0x0003
        /*0032*/ 	.short	0x0018
        /*0034*/ 	.byte	0x00, 0xf5, 0x21, 0x00


	//----- nvinfo : EIATTR_KPARAM_INFO
	.align		4
.L_603:
        /*0038*/ 	.byte	0x04, 0x17
        /*003a*/ 	.short	(.L_605 - .L_604)
.L_604:
        /*003c*/ 	.word	0x00000000
        /*0040*/ 	.short	0x0002
        /*0042*/ 	.short	0x0010
        /*0044*/ 	.byte	0x00, 0xf5, 0x21, 0x00


	//----- nvinfo : EIATTR_KPARAM_INFO
	.align		4
.L_605:
        /*0048*/ 	.byte	0x04, 0x17
        /*004a*/ 	.short	(.L_607 - .L_606)
.L_606:
        /*004c*/ 	.word	0x00000000
        /*0050*/ 	.short	0x0001
        /*0052*/ 	.short	0x0008
        /*0054*/ 	.byte	0x00, 0xf5, 0x21, 0x00


	//----- nvinfo : EIATTR_KPARAM_INFO
	.align		4
.L_607:
        /*0058*/ 	.byte	0x04, 0x17
        /*005a*/ 	.short	(.L_609 - .L_608)
.L_608:
        /*005c*/ 	.word	0x00000000
        /*0060*/ 	.short	0x0000
        /*0062*/ 	.short	0x0000
        /*0064*/ 	.byte	0x00, 0xf5, 0x21, 0x00


	//----- nvinfo : EIATTR_SPARSE_MMA_MASK
	.align		4
.L_609:
        /*0068*/ 	.byte	0x03, 0x50
        /*006a*/ 	.short	0x0000


	//----- nvinfo : EIATTR_MAXREG_COUNT
	.align		4
        /*006c*/ 	.byte	0x03, 0x1b
        /*006e*/ 	.short	0x00ff


	//----- nvinfo : EIATTR_MERCURY_ISA_VERSION
	.align		4
        /*0070*/ 	.byte	0x03, 0x5f
        /*0072*/ 	.short	0x0101


	//----- nvinfo : EIATTR_VRC_CTA_INIT_COUNT
	.align		4
        /*0074*/ 	.byte	0x02, 0x4a
	.zero		1
	.zero		1


	//----- nvinfo : EIATTR_EXIT_INSTR_OFFSETS
	.align		4
        /*0078*/ 	.byte	0x04, 0x1c
        /*007a*/ 	.short	(.L_611 - .L_610)


	//   ....[0]....
.L_610:
        /*007c*/ 	.word	0x00000070


	//   ....[1]....
        /*0080*/ 	.word	0x00000a40


	//----- nvinfo : EIATTR_CRS_STACK_SIZE
	.align		4
.L_611:
        /*0084*/ 	.byte	0x04, 0x1e
        /*0086*/ 	.short	(.L_613 - .L_612)
.L_612:
        /*0088*/ 	.word	0x00000000


	//----- nvinfo : EIATTR_CBANK_PARAM_SIZE
	.align		4
.L_613:
        /*008c*/ 	.byte	0x03, 0x19
        /*008e*/ 	.short	0x002c


	//----- nvinfo : EIATTR_PARAM_CBANK
	.align		4
        /*0090*/ 	.byte	0x04, 0x0a
        /*0092*/ 	.short	(.L_615 - .L_614)
	.align		4
.L_614:
        /*0094*/ 	.word	index@(.nv.constant0._Z35gpuKernelAtomDecompositionTriplet3DIfEvPT_S1_S1_PiS2_i)
        /*0098*/ 	.short	0x0380
        /*009a*/ 	.short	0x002c


	//----- nvinfo : EIATTR_SW_WAR
	.align		4
.L_615:
        /*009c*/ 	.byte	0x04, 0x36
        /*009e*/ 	.short	(.L_617 - .L_616)
.L_616:
        /*00a0*/ 	.word	0x00000008
.L_617:


//--------------------- .nv.info._Z35gpuKernelAtomDecompositionTriplet3DIdEvPT_S1_S1_PiS2_i --------------------------
	.section	.nv.info._Z35gpuKernelAtomDecompositionTriplet3DIdEvPT_S1_S1_PiS2_i,"",@"SHT_CUDA_INFO"
	.sectionflags	@""
	.align	4


	//----- nvinfo : EIATTR_CUDA_API_VERSION
	.align		4
        /*0000*/ 	.byte	0x04, 0x37
        /*0002*/ 	.short	(.L_619 - .L_618)
.L_618:
        /*0004*/ 	.word	0x00000082


	//----- nvinfo : EIATTR_KPARAM_INFO
	.align		4
.L_619:
        /*0008*/ 	.byte	0x04, 0x17
        /*000a*/ 	.short	(.L_621 - .L_620)
.L_620:
        /*000c*/ 	.word	0x00000000
        /*0010*/ 	.short	0x0005
        /*0012*/ 	.short	0x0028
        /*0014*/ 	.byte	0x00, 0xf0, 0x11, 0x00


	//----- nvinfo : EIATTR_KPARAM_INFO
	.align		4
.L_621:
        /*0018*/ 	.byte	0x04, 0x17
        /*001a*/ 	.short	(.L_623 - .L_622)
.L_622:
        /*001c*/ 	.word	0x00000000
        /*0020*/ 	.short	0x0004
        /*0022*/ 	.short	0x0020
        /*0024*/ 	.byte	0x00, 0xf5, 0x21, 0x00


	//----- nvinfo : EIATTR_KPARAM_INFO
	.align		4
.L_623:
        /*0028*/ 	.byte	0x04, 0x17
        /*002a*/ 	.short	(.L_625 - .L_624)
.L_624:
        /*002c*/ 	.word	0x00000000
        /*0030*/ 	.short	0x0003
        /*0032*/ 	.short	0x0018
        /*0034*/ 	.byte	0x00, 0xf5, 0x21, 0x00


	//----- nvinfo : EIATTR_KPARAM_INFO
	.align		4
.L_625:
        /*0038*/ 	.byte	0x04, 0x17
        /*003a*/ 	.short	(.L_627 - .L_626)
.L_626:
        /*003c*/ 	.word	0x00000000
        /*0040*/ 	.short	0x0002
        /*0042*/ 	.short	0x0010
        /*0044*/ 	.byte	0x00, 0xf5, 0x21, 0x00


	//----- nvinfo : EIATTR_KPARAM_INFO
	.align		4
.L_627:
        /*0048*/ 	.byte	0x04, 0x17
        /*004a*/ 	.short	(.L_629 - .L_628)
.L_628:
        /*004c*/ 	.word	0x00000000
        /*0050*/ 	.short	0x0001
        /*0052*/ 	.short	0x0008
        /*0054*/ 	.byte	0x00, 0xf5, 0x21, 0x00


	//----- nvinfo : EIATTR_KPARAM_INFO
	.align		4
.L_629:
        /*0058*/ 	.byte	0x04, 0x17
        /*005a*/ 	.short	(.L_631 - .L_630)
.L_630:
        /*005c*/ 	.word	0x00000000
        /*0060*/ 	.short	0x0000
        /*0062*/ 	.short	0x0000
        /*0064*/ 	.byte	0x00, 0xf5, 0x21, 0x00


	//----- nvinfo : EIATTR_SPARSE_MMA_MASK
	.align		4
.L_631:
        /*0068*/ 	.byte	0x03, 0x50
        /*006a*/ 	.short	0x0000


	//----- nvinfo : EIATTR_MAXREG_COUNT
	.align		4
        /*006c*/ 	.byte	0x03, 0x1b
        /*006e*/ 	.short	0x00ff


	//----- nvinfo : EIATTR_MERCURY_ISA_VERSION
	.align		4
        /*0070*/ 	.byte	0x03, 0x5f
        /*0072*/ 	.short	0x0101


	//----- nvinfo : EIATTR_VRC_CTA_INIT_COUNT
	.align		4
        /*0074*/ 	.byte	0x02, 0x4a
	.zero		1
	.zero		1


	//----- nvinfo : EIATTR_EXIT_INSTR_OFFSETS
	.align		4
        /*0078*/ 	.byte	0x04, 0x1c
        /*007a*/ 	.short	(.L_633 - .L_632)


	//   ....[0]....
.L_632:
        /*007c*/ 	.word	0x00000070


	//   ....[1]....
        /*0080*/ 	.word	0x00000a50


	//----- nvinfo : EIATTR_CRS_STACK_SIZE
	.align		4
.L_633:
        /*0084*/ 	.byte	0x04, 0x1e
        /*0086*/ 	.short	(.L_635 - .L_634)
.L_634:
        /*0088*/ 	.word	0x00000000


	//----- nvinfo : EIATTR_CBANK_PARAM_SIZE
	.align		4
.L_635:
        /*008c*/ 	.byte	0x03, 0x19
        /*008e*/ 	.short	0x002c


	//----- nvinfo : EIATTR_PARAM_CBANK
	.align		4
        /*0090*/ 	.byte	0x04, 0x0a
        /*0092*/ 	.short	(.L_637 - .L_636)
	.align		4
.L_636:
        /*0094*/ 	.word	index@(.nv.constant0._Z35gpuKernelAtomDecompositionTriplet3DIdEvPT_S1_S1_PiS2_i)
        /*0098*/ 	.short	0x0380
        /*009a*/ 	.short	0x002c


	//----- nvinfo : EIATTR_SW_WAR
	.align		4
.L_637:
        /*009c*/ 	.byte	0x04, 0x36
        /*009e*/ 	.short	(.L_639 - .L_638)
.L_638:
        /*00a0*/ 	.word	0x00000008
.L_639:


//--------------------- .nv.info._Z36gpuKernelForceDecompositionTriplet3DIfEvPT_S1_S1_PiS2_S2_i --------------------------
	.section	.nv.info._Z36gpuKernelForceDecompositionTriplet3DIfEvPT_S1_S1_PiS2_S2_i,"",@"SHT_CUDA_INFO"
	.sectionflags	@""
	.align	4


	//----- nvinfo : EIATTR_CUDA_API_VERSION
	.align		4
        /*0000*/ 	.byte	0x04, 0x37
        /*0002*/ 	.short	(.L_641 - .L_640)
.L_640:
        /*0004*/ 	.word	0x00000082


	//----- nvinfo : EIATTR_KPARAM_INFO
	.align		4
.L_641:
        /*0008*/ 	.byte	0x04, 0x17
        /*000a*/ 	.short	(.L_643 - .L_642)
.L_642:
        /*000c*/ 	.word	0x00000000
        /*0010*/ 	.short	0x0006
        /*0012*/ 	.short	0x0030
        /*0014*/ 	.byte	0x00, 0xf0, 0x11, 0x00


	//----- nvinfo : EIATTR_KPARAM_INFO
	.align		4
.L_643:
        /*0018*/ 	.byte	0x04, 0x17
        /*001a*/ 	.short	(.L_645 - .L_644)
.L_644:
        /*001c*/ 	.word	0x00000000
        /*0020*/ 	.short	0x0005
        /*0022*/ 	.short	0x0028
        /*0024*/ 	.byte	0x00, 0xf5, 0x21, 0x00


	//----- nvinfo : EIATTR_KPARAM_INFO
	.align		4
.L_645:
        /*0028*/ 	.byte	0x04, 0x17
        /*002a*/ 	.short	(.L_647 - .L_646)
.L_646:
        /*002c*/ 	.word	0x00000000
        /*0030*/ 	.short	0x0004
        /*0032*/ 	.short	0x0020
        /*0034*/ 	.byte	0x00, 0xf5, 0x21, 0x00


	//----- nvinfo : EIATTR_KPARAM_INFO
	.align		4
.L_647:
        /*0038*/ 	.byte	0x04, 0x17
        /*003a*/ 	.short	(.L_649 - .L_648)
.L_648:
        /*003c*/ 	.word	0x00000000
        /*0040*/ 	.short	0x0003
        /*0042*/ 	.short	0x0018
        /*0044*/ 	.byte	0x00, 0xf5, 0x21, 0x00


	//----- nvinfo : EIATTR_KPARAM_INFO
	.align		4
.L_649:
        /*0048*/ 	.byte	0x04, 0x17
        /*004a*/ 	.short	(.L_651 - .L_650)
.L_650:
        /*004c*/ 	.word	0x00000000
        /*0050*/ 	.short	0x0002
        /*0052*/ 	.short	0x0010
        /*0054*/ 	.byte	0x00, 0xf5, 0x21, 0x00


	//----- nvinfo : EIATTR_KPARAM_INFO
	.align		4
.L_651:
        /*0058*/ 	.byte	0x04, 0x17
        /*005a*/ 	.short	(.L_653 - .L_652)
.L_652:
        /*005c*/ 	.word	0x00000000
        /*0060*/ 	.short	0x0001
        /*0062*/ 	.short	0x0008
        /*0064*/ 	.byte	0x00, 0xf5, 0x21, 0x00


	//----- nvinfo : EIATTR_KPARAM_INFO
	.align		4
.L_653:
        /*0068*/ 	.byte	0x04, 0x17
        /*006a*/ 	.short	(.L_655 - .L_654)
.L_654:
        /*006c*/ 	.word	0x00000000
        /*0070*/ 	.short	0x0000
        /*0072*/ 	.short	0x0000
        /*0074*/ 	.byte	0x00, 0xf5, 0x21, 0x00


	//----- nvinfo : EIATTR_SPARSE_MMA_MASK
	.align		4
.L_655:
        /*0078*/ 	.byte	0x03, 0x50
        /*007a*/ 	.short	0x0000


	//----- nvinfo : EIATTR_MAXREG_COUNT
	.align		4
        /*007c*/ 	.byte	0x03, 0x1b
        /*007e*/ 	.short	0x00ff


	//----- nvinfo : EIATTR_MERCURY_ISA_VERSION
	.align		4
        /*0080*/ 	.byte	0x03, 0x5f
        /*0082*/ 	.short	0x0101


	//----- nvinfo : EIATTR_VRC_CTA_INIT_COUNT
	.align		4
        /*0084*/ 	.byte	0x02, 0x4a
	.zero		1
	.zero		1


	//----- nvinfo : EIATTR_EXIT_INSTR_OFFSETS
	.align		4
        /*0088*/ 	.byte	0x04, 0x1c
        /*008a*/ 	.short	(.L_657 - .L_656)


	//   ....[0]....
.L_656:
        /*008c*/ 	.word	0x00000070


	//   ....[1]....
        /*0090*/ 	.word	0x000003e0


	//----- nvinfo : EIATTR_CRS_STACK_SIZE
	.align		4
.L_657:
        /*0094*/ 	.byte	0x04, 0x1e
        /*0096*/ 	.short	(.L_659 - .L_658)
.L_658:
        /*0098*/ 	.word	0x00000000


	//----- nvinfo : EIATTR_CBANK_PARAM_SIZE
	.align		4
.L_659:
        /*009c*/ 	.byte	0x03, 0x19
        /*009e*/ 	.short	0x0034


	//----- nvinfo : EIATTR_PARAM_CBANK
	.align		4
        /*00a0*/ 	.byte	0x04, 0x0a
        /*00a2*/ 	.short	(.L_661 - .L_660)
	.align		4
.L_660:
        /*00a4*/ 	.word	index@(.nv.constant0._Z36gpuKernelForceDecompositionTriplet3DIfEvPT_S1_S1_PiS2_S2_i)
        /*00a8*/ 	.short	0x0380
        /*00aa*/ 	.short	0x0034


	//----- nvinfo : EIATTR_SW_WAR
	.align		4
.L_661:
        /*00ac*/ 	.byte	0x04, 0x36
        /*00ae*/ 	.short	(.L_663 - .L_662)
.L_662:
        /*00b0*/ 	.word	0x00000008
.L_663:


//--------------------- .nv.info._Z36gpuKernelForceDecompositionTriplet3DIdEvPT_S1_S1_PiS2_S2_i --------------------------
	.section	.nv.info._Z36gpuKernelForceDecompositionTriplet3DIdEvPT_S1_S1_PiS2_S2_i,"",@"SHT_CUDA_INFO"
	.sectionflags	@""
	.align	4


	//----- nvinfo : EIATTR_CUDA_API_VERSION
	.align		4
        /*0000*/ 	.byte	0x04, 0x37
        /*0002*/ 	.short	(.L_665 - .L_664)
.L_664:
        /*0004*/ 	.word	0x00000082


	//----- nvinfo : EIATTR_KPARAM_INFO
	.align		4
.L_665:
        /*0008*/ 	.byte	0x04, 0x17
        /*000a*/ 	.short	(.L_667 - .L_666)
.L_666:
        /*000c*/ 	.word	0x00000000
        /*0010*/ 	.short	0x0006
        /*0012*/ 	.short	0x0030
        /*0014*/ 	.byte	0x00, 0xf0, 0x11, 0x00


	//----- nvinfo : EIATTR_KPARAM_INFO
	.align		4
.L_667:
        /*0018*/ 	.byte	0x04, 0x17
        /*001a*/ 	.short	(.L_669 - .L_668)
.L_668:
        /*001c*/ 	.word	0x00000000
        /*0020*/ 	.short	0x0005
        /*0022*/ 	.short	0x0028
        /*0024*/ 	.byte	0x00, 0xf5, 0x21, 0x00


	//----- nvinfo : EIATTR_KPARAM_INFO
	.align		4
.L_669:
        /*0028*/ 	.byte	0x04, 0x17
        /*002a*/ 	.short	(.L_671 - .L_670)
.L_670:
        /*002c*/ 	.word	0x00000000
        /*0030*/ 	.short	0x0004
        /*0032*/ 	.short	0x0020
        /*0034*/ 	.byte	0x00, 0xf5, 0x21, 0x00


	//----- nvinfo : EIATTR_KPARAM_INFO
	.align		4
.L_671:
        /*0038*/ 	.byte	0x04, 0x17
        /*003a*/ 	.short	(.L_673 - .L_672)
.L_672:
        /*003c*/ 	.word	0x00000000
        /*0040*/ 	.short	0x0003
        /*0042*/ 	.short	0x0018
        /*0044*/ 	.byte	0x00, 0xf5, 0x21, 0x00


	//----- nvinfo : EIATTR_KPARAM_INFO
	.align		4
.L_673:
        /*0048*/ 	.byte	0x04, 0x17
        /*004a*/ 	.short	(.L_675 - .L_674)
.L_674:
        /*004c*/ 	.word	0x00000000
        /*0050*/ 	.short	0x0002
        /*0052*/ 	.short	0x0010
        /*0054*/ 	.byte	0x00, 0xf5, 0x21, 0x00


	//----- nvinfo : EIATTR_KPARAM_INFO
	.align		4
.L_675:
        /*0058*/ 	.byte	0x04, 0x17
        /*005a*/ 	.short	(.L_677 - .L_676)
.L_676:
        /*005c*/ 	.word	0x00000000
        /*0060*/ 	.short	0x0001
        /*0062*/ 	.short	0x0008
        /*0064*/ 	.byte	0x00, 0xf5, 0x21, 0x00


	//----- nvinfo : EIATTR_KPARAM_INFO
	.align		4
.L_677:
        /*0068*/ 	.byte	0x04, 0x17
        /*006a*/ 	.short	(.L_679 - .L_678)
.L_678:
        /*006c*/ 	.word	0x00000000
        /*0070*/ 	.short	0x0000
        /*0072*/ 	.short	0x0000
        /*0074*/ 	.byte	0x00, 0xf5, 0x21, 0x00


	//----- nvinfo : EIATTR_SPARSE_MMA_MASK
	.align		4
.L_679:
        /*0078*/ 	.byte	0x03, 0x50
        /*007a*/ 	.short	0x0000


	//----- nvinfo : EIATTR_MAXREG_COUNT
	.align		4
        /*007c*/ 	.byte	0x03, 0x1b
        /*007e*/ 	.short	0x00ff


	//----- nvinfo : EIATTR_MERCURY_ISA_VERSION
	.align		4
        /*0080*/ 	.byte	0x03, 0x5f
        /*0082*/ 	.short	0x0101


	//----- nvinfo : EIATTR_VRC_CTA_INIT_COUNT
	.align		4
        /*0084*/ 	.byte	0x02, 0x4a
	.zero		1
	.zero		1


	//----- nvinfo : EIATTR_EXIT_INSTR_OFFSETS
	.align		4
        /*0088*/ 	.byte	0x04, 0x1c
        /*008a*/ 	.short	(.L_681 - .L_680)


	//   ....[0]....
.L_680:
        /*008c*/ 	.word	0x00000070


	//   ....[1]....
        /*0090*/ 	.word	0x000003e0


	//----- nvinfo : EIATTR_CRS_STACK_SIZE
	.align		4
.L_681:
        /*0094*/ 	.byte	0x04, 0x1e
        /*0096*/ 	.short	(.L_683 - .L_682)
.L_682:
        /*0098*/ 	.word	0x00000000


	//----- nvinfo : EIATTR_CBANK_PARAM_SIZE
	.align		4
.L_683:
        /*009c*/ 	.byte	0x03, 0x19
        /*009e*/ 	.short	0x0034


	//----- nvinfo : EIATTR_PARAM_CBANK
	.align		4
        /*00a0*/ 	.byte	0x04, 0x0a
        /*00a2*/ 	.short	(.L_685 - .L_684)
	.align		4
.L_684:
        /*00a4*/ 	.word	index@(.nv.constant0._Z36gpuKernelForceDecompositionTriplet3DIdEvPT_S1_S1_PiS2_S2_i)
        /*00a8*/ 	.short	0x0380
        /*00aa*/ 	.short	0x0034


	//----- nvinfo : EIATTR_SW_WAR
	.align		4
.L_685:
        /*00ac*/ 	.byte	0x04, 0x36
        /*00ae*/ 	.short	(.L_687 - .L_686)
.L_686:
        /*00b0*/ 	.word	0x00000008
.L_687:


//--------------------- .nv.info._Z29gpuKernelJAtomDecomposition3DIfEvPT_S1_PiS2_S2_i --------------------------
	.section	.nv.info._Z29gpuKernelJAtomDecomposition3DIfEvPT_S1_PiS2_S2_i,"",@"SHT_CUDA_INFO"
	.sectionflags	@""
	.align	4


	//----- nvinfo : EIATTR_CUDA_API_VERSION
	.align		4
        /*0000*/ 	.byte	0x04, 0x37
        /*0002*/ 	.short	(.L_689 - .L_688)
.L_688:
        /*0004*/ 	.word	0x00000082


	//----- nvinfo : EIATTR_KPARAM_INFO
	.align		4
.L_689:
        /*0008*/ 	.byte	0x04, 0x17
        /*000a*/ 	.short	(.L_691 - .L_690)
.L_690:
        /*000c*/ 	.word	0x00000000
        /*0010*/ 	.short	0x0005
        /*0012*/ 	.short	0x0028
        /*0014*/ 	.byte	0x00, 0xf0, 0x11, 0x00


	//----- nvinfo : EIATTR_KPARAM_INFO
	.align		4
.L_691:
        /*0018*/ 	.byte	0x04, 0x17
        /*001a*/ 	.short	(.L_693 - .L_692)
.L_692:
        /*001c*/ 	.word	0x00000000
        /*0020*/ 	.short	0x0004
        /*0022*/ 	.short	0x0020
        /*0024*/ 	.byte	0x00, 0xf5, 0x21, 0x00


	//----- nvinfo : EIATTR_KPARAM_INFO
	.align		4
.L_693:
        /*0028*/ 	.byte	0x04, 0x17
        /*002a*/ 	.short	(.L_695 - .L_694)
.L_694:
        /*002c*/ 	.word	0x00000000
        /*0030*/ 	.short	0x0003
        /*0032*/ 	.short	0x0018
        /*0034*/ 	.byte	0x00, 0xf5, 0x21, 0x00


	//----- nvinfo : EIATTR_KPARAM_INFO
	.align		4
.L_695:
        /*0038*/ 	.byte	0x04, 0x17
        /*003a*/ 	.short	(.L_697 - .L_696)
.L_696:
        /*003c*/ 	.word	0x00000000
        /*0040*/ 	.short	0x0002
        /*0042*/ 	.short	0x0010
        /*0044*/ 	.byte	0x00, 0xf5, 0x21, 0x00


	//----- nvinfo : EIATTR_KPARAM_INFO
	.align		4
.L_697:
        /*0048*/ 	.byte	0x04, 0x17
        /*004a*/ 	.short	(.L_699 - .L_698)
.L_698:
        /*004c*/ 	.word	0x00000000
        /*0050*/ 	.short	0x0001
        /*0052*/ 	.short	0x0008
        /*0054*/ 	.byte	0x00, 0xf5, 0x21, 0x00


	//----- nvinfo : EIATTR_KPARAM_INFO
	.align		4
.L_699:
        /*0058*/ 	.byte	0x04, 0x17
        /*005a*/ 	.short	(.L_701 - .L_700)
.L_700:
        /*005c*/ 	.word	0x00000000
        /*0060*/ 	.short	0x0000
        /*0062*/ 	.short	0x0000
        /*0064*/ 	.byte	0x00, 0xf5, 0x21, 0x00


	//----- nvinfo : EIATTR_SPARSE_MMA_MASK
	.align		4
.L_701:
        /*0068*/ 	.byte	0x03, 0x50
        /*006a*/ 	.short	0x0000


	//----- nvinfo : EIATTR_MAXREG_COUNT
	.align		4
        /*006c*/ 	.byte	0x03, 0x1b
        /*006e*/ 	.short	0x00ff


	//----- nvinfo : EIATTR_MERCURY_ISA_VERSION
	.align		4
        /*0070*/ 	.byte	0x03, 0x5f
        /*0072*/ 	.short	0x0101


	//----- nvinfo : EIATTR_VRC_CTA_INIT_COUNT
	.align		4
        /*0074*/ 	.byte	0x02, 0x4a
	.zero		1
	.zero		1


	//----- nvinfo : EIATTR_EXIT_INSTR_OFFSETS
	.align		4
        /*0078*/ 	.byte	0x04, 0x1c
        /*007a*/ 	.short	(.L_703 - .L_702)


	//   ....[0]....
.L_702:
        /*007c*/ 	.word	0x00000070


	//   ....[1]....
        /*0080*/ 	.word	0x00000e00


	//----- nvinfo : EIATTR_CRS_STACK_SIZE
	.align		4
.L_703:
        /*0084*/ 	.byte	0x04, 0x1e
        /*0086*/ 	.short	(.L_705 - .L_704)
.L_704:
        /*0088*/ 	.word	0x00000000


	//----- nvinfo : EIATTR_CBANK_PARAM_SIZE
	.align		4
.L_705:
        /*008c*/ 	.byte	0x03, 0x19
        /*008e*/ 	.short	0x002c


	//----- nvinfo : EIATTR_PARAM_CBANK
	.align		4
        /*0090*/ 	.byte	0x04, 0x0a
        /*0092*/ 	.short	(.L_707 - .L_706)
	.align		4
.L_706:
        /*0094*/ 	.word	index@(.nv.constant0._Z29gpuKernelJAtomDecomposition3DIfEvPT_S1_PiS2_S2_i)
        /*0098*/ 	.short	0x0380
        /*009a*/ 	.short	0x002c


	//----- nvinfo : EIATTR_SW_WAR
	.align		4
.L_707:
        /*009c*/ 	.byte	0x04, 0x36
        /*009e*/ 	.short	(.L_709 - .L_708)
.L_708:
        /*00a0*/ 	.word	0x00000008
.L_709:


//--------------------- .nv.info._Z29gpuKernelJAtomDecomposition3DIdEvPT_S1_PiS2_S2_i --------------------------
	.section	.nv.info._Z29gpuKernelJAtomDecomposition3DIdEvPT_S1_PiS2_S2_i,"",@"SHT_CUDA_INFO"
	.sectionflags	@""
	.align	4


	//----- nvinfo : EIATTR_CUDA_API_VERSION
	.align		4
        /*0000*/ 	.byte	0x04, 0x37
        /*0002*/ 	.short	(.L_711 - .L_710)
.L_710:
        /*0004*/ 	.word	0x00000082


	//----- nvinfo : EIATTR_KPARAM_INFO
	.align		4
.L_711:
        /*0008*/ 	.byte	0x04, 0x17
        /*000a*/ 	.short	(.L_713 - .L_712)
.L_712:
        /*000c*/ 	.word	0x00000000
        /*0010*/ 	.short	0x0005
        /*0012*/ 	.short	0x0028
        /*0014*/ 	.byte	0x00, 0xf0, 0x11, 0x00


	//----- nvinfo : EIATTR_KPARAM_INFO
	.align		4
.L_713:
        /*0018*/ 	.byte	0x04, 0x17
        /*001a*/ 	.short	(.L_715 - .L_714)
.L_714:
        /*001c*/ 	.word	0x00000000
        /*0020*/ 	.short	0x0004
        /*0022*/ 	.short	0x0020
        /*0024*/ 	.byte	0x00, 0xf5, 0x21, 0x00


	//----- nvinfo : EIATTR_KPARAM_INFO
	.align		4
.L_715:
        /*0028*/ 	.byte	0x04, 0x17
        /*002a*/ 	.short	(.L_717 - .L_716)
.L_716:
        /*002c*/ 	.word	0x00000000
        /*0030*/ 	.short	0x0003
        /*0032*/ 	.short	0x0018
        /*0034*/ 	.byte	0x00, 0xf5, 0x21, 0x00


	//----- nvinfo : EIATTR_KPARAM_INFO
	.align		4
.L_717:
        /*0038*/ 	.byte	0x04, 0x17
        /*003a*/ 	.short	(.L_719 - .L_718)
.L_718:
        /*003c*/ 	.word	0x00000000
        /*0040*/ 	.short	0x0002
        /*0042*/ 	.short	0x0010
        /*0044*/ 	.byte	0x00, 0xf5, 0x21, 0x00


	//----- nvinfo : EIATTR_KPARAM_INFO
	.align		4
.L_719:
        /*0048*/ 	.byte	0x04, 0x17
        /*004a*/ 	.short	(.L_721 - .L_720)
.L_720:
        /*004c*/ 	.word	0x00000000
        /*0050*/ 	.short	0x0001
        /*0052*/ 	.short	0x0008
        /*0054*/ 	.byte	0x00, 0xf5, 0x21, 0x00


	//----- nvinfo : EIATTR_KPARAM_INFO
	.align		4
.L_721:
        /*0058*/ 	.byte	0x04, 0x17
        /*005a*/ 	.short	(.L_723 - .L_722)
.L_722:
        /*005c*/ 	.word	0x00000000
        /*0060*/ 	.short	0x0000
        /*0062*/ 	.short	0x0000
        /*0064*/ 	.byte	0x00, 0xf5, 0x21, 0x00


	//----- nvinfo : EIATTR_SPARSE_MMA_MASK
	.align		4
.L_723:
        /*0068*/ 	.byte	0x03, 0x50
        /*006a*/ 	.short	0x0000


	//----- nvinfo : EIATTR_MAXREG_COUNT
	.align		4
        /*006c*/ 	.byte	0x03, 0x1b
        /*006e*/ 	.short	0x00ff


	//----- nvinfo : EIATTR_MERCURY_ISA_VERSION
	.align		4
        /*0070*/ 	.byte	0x03, 0x5f
        /*0072*/ 	.short	0x0101


	//----- nvinfo : EIATTR_VRC_CTA_INIT_COUNT
	.align		4
        /*0074*/ 	.byte	0x02, 0x4a
	.zero		1
	.zero		1


	//----- nvinfo : EIATTR_EXIT_INSTR_OFFSETS
	.align		4
        /*0078*/ 	.byte	0x04, 0x1c
        /*007a*/ 	.short	(.L_725 - .L_724)


	//   ....[0]....
.L_724:
        /*007c*/ 	.word	0x00000070


	//   ....[1]....
        /*0080*/ 	.word	0x00000de0


	//----- nvinfo : EIATTR_CRS_STACK_SIZE
	.align		4
.L_725:
        /*0084*/ 	.byte	0x04, 0x1e
        /*0086*/ 	.short	(.L_727 - .L_726)
.L_726:
        /*0088*/ 	.word	0x00000000


	//----- nvinfo : EIATTR_CBANK_PARAM_SIZE
	.align		4
.L_727:
        /*008c*/ 	.byte	0x03, 0x19
        /*008e*/ 	.short	0x002c


	//----- nvinfo : EIATTR_PARAM_CBANK
	.align		4
        /*0090*/ 	.byte	0x04, 0x0a
        /*0092*/ 	.short	(.L_729 - .L_728)
	.align		4
.L_728:
        /*0094*/ 	.word	index@(.nv.constant0._Z29gpuKernelJAtomDecomposition3DIdEvPT_S1_PiS2_S2_i)
        /*0098*/ 	.short	0x0380
        /*009a*/ 	.short	0x002c


	//----- nvinfo : EIATTR_SW_WAR
	.align		4
.L_729:
        /*009c*/ 	.byte	0x04, 0x36
        /*009e*/ 	.short	(.L_731 - .L_730)
.L_730:
        /*00a0*/ 	.word	0x00000008
.L_731:


//--------------------- .nv.info._Z29gpuKernelIAtomDecomposition3DIfEvPT_S1_PiS2_i --------------------------
	.section	.nv.info._Z29gpuKernelIAtomDecomposition3DIfEvPT_S1_PiS2_i,"",@"SHT_CUDA_INFO"
	.sectionflags	@""
	.align	4


	//----- nvinfo : EIATTR_CUDA_API_VERSION
	.align		4
        /*0000*/ 	.byte	0x04, 0x37
        /*0002*/ 	.short	(.L_733 - .L_732)
.L_732:
        /*0004*/ 	.word	0x00000082


	//----- nvinfo : EIATTR_KPARAM_INFO
	.align		4
.L_733:
        /*0008*/ 	.byte	0x04, 0x17
        /*000a*/ 	.short	(.L_735 - .L_734)
.L_734:
        /*000c*/ 	.word	0x00000000
        /*0010*/ 	.short	0x0004
        /*0012*/ 	.short	0x0020
        /*0014*/ 	.byte	0x00, 0xf0, 0x11, 0x00


	//----- nvinfo : EIATTR_KPARAM_INFO
	.align		4
.L_735:
        /*0018*/ 	.byte	0x04, 0x17
        /*001a*/ 	.short	(.L_737 - .L_736)
.L_736:
        /*001c*/ 	.word	0x00000000
        /*0020*/ 	.short	0x0003
        /*0022*/ 	.short	0x0018
        /*0024*/ 	.byte	0x00, 0xf5, 0x21, 0x00


	//----- nvinfo : EIATTR_KPARAM_INFO
	.align		4
.L_737:
        /*0028*/ 	.byte	0x04, 0x17
        /*002a*/ 	.short	(.L_739 - .L_738)
.L_738:
        /*002c*/ 	.word	0x00000000
        /*0030*/ 	.short	0x0002
        /*0032*/ 	.short	0x0010
        /*0034*/ 	.byte	0x00, 0xf5, 0x21, 0x00


	//----- nvinfo : EIATTR_KPARAM_INFO
	.align		4
.L_739:
        /*0038*/ 	.byte	0x04, 0x17
        /*003a*/ 	.short	(.L_741 - .L_740)
.L_740:
        /*003c*/ 	.word	0x00000000
        /*0040*/ 	.short	0x0001
        /*0042*/ 	.short	0x0008
        /*0044*/ 	.byte	0x00, 0xf5, 0x21, 0x00


	//----- nvinfo : EIATTR_KPARAM_INFO
	.align		4
.L_741:
        /*0048*/ 	.byte	0x04, 0x17
        /*004a*/ 	.short	(.L_743 - .L_742)
.L_742:
        /*004c*/ 	.word	0x00000000
        /*0050*/ 	.short	0x0000
        /*0052*/ 	.short	0x0000
        /*0054*/ 	.byte	0x00, 0xf5, 0x21, 0x00


	//----- nvinfo : EIATTR_SPARSE_MMA_MASK
	.align		4
.L_743:
        /*0058*/ 	.byte	0x03, 0x50
        /*005a*/ 	.short	0x0000


	//----- nvinfo : EIATTR_MAXREG_COUNT
	.align		4
        /*005c*/ 	.byte	0x03, 0x1b
        /*005e*/ 	.short	0x00ff


	//----- nvinfo : EIATTR_MERCURY_ISA_VERSION
	.align		4
        /*0060*/ 	.byte	0x03, 0x5f
        /*0062*/ 	.short	0x0101


	//----- nvinfo : EIATTR_VRC_CTA_INIT_COUNT
	.align		4
        /*0064*/ 	.byte	0x02, 0x4a
	.zero		1
	.zero		1


	//----- nvinfo : EIATTR_EXIT_INSTR_OFFSETS
	.align		4
        /*0068*/ 	.byte	0x04, 0x1c
        /*006a*/ 	.short	(.L_745 - .L_744)


	//   ....[0]....
.L_744:
        /*006c*/ 	.word	0x00000070


	//   ....[1]....
        /*0070*/ 	.word	0x00000aa0


	//----- nvinfo : EIATTR_CRS_STACK_SIZE
	.align		4
.L_745:
        /*0074*/ 	.byte	0x04, 0x1e
        /*0076*/ 	.short	(.L_747 - .L_746)
.L_746:
        /*0078*/ 	.word	0x00000000


	//----- nvinfo : EIATTR_CBANK_PARAM_SIZE
	.align		4
.L_747:
        /*007c*/ 	.byte	0x03, 0x19
        /*007e*/ 	.short	0x0024


	//----- nvinfo : EIATTR_PARAM_CBANK
	.align		4
        /*0080*/ 	.byte	0x04, 0x0a
        /*0082*/ 	.short	(.L_749 - .L_748)
	.align		4
.L_748:
        /*0084*/ 	.word	index@(.nv.constant0._Z29gpuKernelIAtomDecomposition3DIfEvPT_S1_PiS2_i)
        /*0088*/ 	.short	0x0380
        /*008a*/ 	.short	0x0024


	//----- nvinfo : EIATTR_SW_WAR
	.align		4
.L_749:
        /*008c*/ 	.byte	0x04, 0x36
        /*008e*/ 	.short	(.L_751 - .L_750)
.L_750:
        /*0090*/ 	.word	0x00000008
.L_751:


//--------------------- .nv.info._Z29gpuKernelIAtomDecomposition3DIdEvPT_S1_PiS2_i --------------------------
	.section	.nv.info._Z29gpuKernelIAtomDecomposition3DIdEvPT_S1_PiS2_i,"",@"SHT_CUDA_INFO"
	.sectionflags	@""
	.align	4


	//----- nvinfo : EIATTR_CUDA_API_VERSION
	.align		4
        /*0000*/ 	.byte	0x04, 0x37
        /*0002*/ 	.short	(.L_753 - .L_752)
.L_752:
        /*0004*/ 	.word	0x00000082


	//----- nvinfo : EIATTR_KPARAM_INFO
	.align		4
.L_753:
        /*0008*/ 	.byte	0x04, 0x17
        /*000a*/ 	.short	(.L_755 - .L_754)
.L_754:
        /*000c*/ 	.word	0x00000000
        /*0010*/ 	.short	0x0004
        /*0012*/ 	.short	0x0020
        /*0014*/ 	.byte	0x00, 0xf0, 0x11, 0x00


	//----- nvinfo : EIATTR_KPARAM_INFO
	.align		4
.L_755:
        /*0018*/ 	.byte	0x04, 0x17
        /*001a*/ 	.short	(.L_757 - .L_756)
.L_756:
        /*001c*/ 	.word	0x00000000
        /*0020*/ 	.short	0x0003
        /*0022*/ 	.short	0x0018
        /*0024*/ 	.byte	0x00, 0xf5, 0x21, 0x00


	//----- nvinfo : EIATTR_KPARAM_INFO
	.align		4
.L_757:
        /*0028*/ 	.byte	0x04, 0x17
        /*002a*/ 	.short	(.L_759 - .L_758)
.L_758:
        /*002c*/ 	.word	0x00000000
        /*0030*/ 	.short	0x0002
        /*0032*/ 	.short	0x0010
        /*0034*/ 	.byte	0x00, 0xf5, 0x21, 0x00


	//----- nvinfo : EIATTR_KPARAM_INFO
	.align		4
.L_759:
        /*0038*/ 	.byte	0x04, 0x17
        /*003a*/ 	.short	(.L_761 - .L_760)
.L_760:
        /*003c*/ 	.word	0x00000000
        /*0040*/ 	.short	0x0001
        /*0042*/ 	.short	0x0008
        /*0044*/ 	.byte	0x00, 0xf5, 0x21, 0x00


	//----- nvinfo : EIATTR_KPARAM_INFO
	.align		4
.L_761:
        /*0048*/ 	.byte	0x04, 0x17
        /*004a*/ 	.short	(.L_763 - .L_762)
.L_762:
        /*004c*/ 	.word	0x00000000
        /*0050*/ 	.short	0x0000
        /*0052*/ 	.short	0x0000
        /*0054*/ 	.byte	0x00, 0xf5, 0x21, 0x00


	//----- nvinfo : EIATTR_SPARSE_MMA_MASK
	.align		4
.L_763:
        /*0058*/ 	.byte	0x03, 0x50
        /*005a*/ 	.short	0x0000


	//----- nvinfo : EIATTR_MAXREG_COUNT
	.align		4
        /*005c*/ 	.byte	0x03, 0x1b
        /*005e*/ 	.short	0x00ff


	//----- nvinfo : EIATTR_MERCURY_ISA_VERSION
	.align		4
        /*0060*/ 	.byte	0x03, 0x5f
        /*0062*/ 	.short	0x0101


	//----- nvinfo : EIATTR_VRC_CTA_INIT_COUNT
	.align		4
        /*0064*/ 	.byte	0x02, 0x4a
	.zero		1
	.zero		1


	//----- nvinfo : EIATTR_EXIT_INSTR_OFFSETS
	.align		4
        /*0068*/ 	.byte	0x04, 0x1c
        /*006a*/ 	.short	(.L_765 - .L_764)


	//   ....[0]....
.L_764:
        /*006c*/ 	.word	0x00000070


	//   ....[1]....
        /*0070*/ 	.word	0x00000ac0


	//----- nvinfo : EIATTR_CRS_STACK_SIZE
	.align		4
.L_765:
        /*0074*/ 	.byte	0x04, 0x1e
        /*0076*/ 	.short	(.L_767 - .L_766)
.L_766:
        /*0078*/ 	.word	0x00000000


	//----- nvinfo : EIATTR_CBANK_PARAM_SIZE
	.align		4
.L_767:
        /*007c*/ 	.byte	0x03, 0x19
        /*007e*/ 	.short	0x0024


	//----- nvinfo : EIATTR_PARAM_CBANK
	.align		4
        /*0080*/ 	.byte	0x04, 0x0a
        /*0082*/ 	.short	(.L_769 - .L_768)
	.align		4
.L_768:
        /*0084*/ 	.word	index@(.nv.constant0._Z29gpuKernelIAtomDecomposition3DIdEvPT_S1_PiS2_i)
        /*0088*/ 	.short	0x0380
        /*008a*/ 	.short	0x0024


	//----- nvinfo : EIATTR_SW_WAR
	.align		4
.L_769:
        /*008c*/ 	.byte	0x04, 0x36
        /*008e*/ 	.short	(.L_771 - .L_770)
.L_770:
        /*0090*/ 	.word	0x00000008
.L_771:


//--------------------- .nv.info._Z33gpuKernelFullForceDecomposition3DIfEvPT_S1_PiS2_i --------------------------
	.section	.nv.info._Z33gpuKernelFullForceDecomposition3DIfEvPT_S1_PiS2_i,"",@"SHT_CUDA_INFO"
	.sectionflags	@""
	.align	4


	//----- nvinfo : EIATTR_CUDA_API_VERSION
	.align		4
        /*0000*/ 	.byte	0x04, 0x37
        /*0002*/ 	.short	(.L_773 - .L_772)
.L_772:
        /*0004*/ 	.word	0x00000082


	//----- nvinfo : EIATTR_KPARAM_INFO
	.align		4
.L_773:
        /*0008*/ 	.byte	0x04, 0x17
        /*000a*/ 	.short	(.L_775 - .L_774)
.L_774:
        /*000c*/ 	.word	0x00000000
        /*0010*/ 	.short	0x0004
        /*0012*/ 	.short	0x0020
        /*0014*/ 	.byte	0x00, 0xf0, 0x11, 0x00


	//----- nvinfo : EIATTR_KPARAM_INFO
	.align		4
.L_775:
        /*0018*/ 	.byte	0x04, 0x17
        /*001a*/ 	.short	(.L_777 - .L_776)
.L_776:
        /*001c*/ 	.word	0x00000000
        /*0020*/ 	.short	0x0003
        /*0022*/ 	.short	0x0018
        /*0024*/ 	.byte	0x00, 0xf5, 0x21, 0x00


	//----- nvinfo : EIATTR_KPARAM_INFO
	.align		4
.L_777:
        /*0028*/ 	.byte	0x04, 0x17
        /*002a*/ 	.short	(.L_779 - .L_778)
.L_778:
        /*002c*/ 	.word	0x00000000
        /*0030*/ 	.short	0x0002
        /*0032*/ 	.short	0x0010
        /*0034*/ 	.byte	0x00, 0xf5, 0x21, 0x00


	//----- nvinfo : EIATTR_KPARAM_INFO
	.align		4
.L_779:
        /*0038*/ 	.byte	0x04, 0x17
        /*003a*/ 	.short	(.L_781 - .L_780)
.L_780:
        /*003c*/ 	.word	0x00000000
        /*0040*/ 	.short	0x0001
        /*0042*/ 	.short	0x0008
        /*0044*/ 	.byte	0x00, 0xf5, 0x21, 0x00


	//----- nvinfo : EIATTR_KPARAM_INFO
	.align		4
.L_781:
        /*0048*/ 	.byte	0x04, 0x17
        /*004a*/ 	.short	(.L_783 - .L_782)
.L_782:
        /*004c*/ 	.word	0x00000000
        /*0050*/ 	.short	0x0000
        /*0052*/ 	.short	0x0000
        /*0054*/ 	.byte	0x00, 0xf5, 0x21, 0x00


	//----- nvinfo : EIATTR_SPARSE_MMA_MASK
	.align		4
.L_783:
        /*0058*/ 	.byte	0x03, 0x50
        /*005a*/ 	.short	0x0000


	//----- nvinfo : EIATTR_MAXREG_COUNT
	.align		4
        /*005c*/ 	.byte	0x03, 0x1b
        /*005e*/ 	.short	0x00ff


	//----- nvinfo : EIATTR_MERCURY_ISA_VERSION
	.align		4
        /*0060*/ 	.byte	0x03, 0x5f
        /*0062*/ 	.short	0x0101


	//----- nvinfo : EIATTR_VRC_CTA_INIT_COUNT
	.align		4
        /*0064*/ 	.byte	0x02, 0x4a
	.zero		1
	.zero		1


	//----- nvinfo : EIATTR_EXIT_INSTR_OFFSETS
	.align		4
        /*0068*/ 	.byte	0x04, 0x1c
        /*006a*/ 	.short	(.L_785 - .L_784)


	//   ....[0]....
.L_784:
        /*006c*/ 	.word	0x00000070


	//   ....[1]....
        /*0070*/ 	.word	0x00000200


	//----- nvinfo : EIATTR_CRS_STACK_SIZE
	.align		4
.L_785:
        /*0074*/ 	.byte	0x04, 0x1e
        /*0076*/ 	.short	(.L_787 - .L_786)
.L_786:
        /*0078*/ 	.word	0x00000000


	//----- nvinfo : EIATTR_CBANK_PARAM_SIZE
	.align		4
.L_787:
        /*007c*/ 	.byte	0x03, 0x19
        /*007e*/ 	.short	0x0024


	//----- nvinfo : EIATTR_PARAM_CBANK
	.align		4
        /*0080*/ 	.byte	0x04, 0x0a
        /*0082*/ 	.short	(.L_789 - .L_788)
	.align		4
.L_788:
        /*0084*/ 	.word	index@(.nv.constant0._Z33gpuKernelFullForceDecomposition3DIfEvPT_S1_PiS2_i)
        /*0088*/ 	.short	0x0380
        /*008a*/ 	.short	0x0024


	//----- nvinfo : EIATTR_SW_WAR
	.align		4
.L_789:
        /*008c*/ 	.byte	0x04, 0x36
        /*008e*/ 	.short	(.L_791 - .L_790)
.L_790:
        /*0090*/ 	.word	0x00000008
.L_791:


//--------------------- .nv.info._Z33gpuKernelFullForceDecomposition3DIdEvPT_S1_PiS2_i --------------------------
	.section	.nv.info._Z33gpuKernelFullForceDecomposition3DIdEvPT_S1_PiS2_i,"",@"SHT_CUDA_INFO"
	.sectionflags	@""
	.align	4


	//----- nvinfo : EIATTR_CUDA_API_VERSION
	.align		4
        /*0000*/ 	.byte	0x04, 0x37
        /*0002*/ 	.short	(.L_793 - .L_792)
.L_792:
        /*0004*/ 	.word	0x00000082


	//----- nvinfo : EIATTR_KPARAM_INFO
	.align		4
.L_793:
        /*0008*/ 	.byte	0x04, 0x17
        /*000a*/ 	.short	(.L_795 - .L_794)
.L_794:
        /*000c*/ 	.word	0x00000000
        /*0010*/ 	.short	0x0004
        /*0012*/ 	.short	0x0020
        /*0014*/ 	.byte	0x00, 0xf0, 0x11, 0x00


	//----- nvinfo : EIATTR_KPARAM_INFO
	.align		4
.L_795:
        /*0018*/ 	.byte	0x04, 0x17
        /*001a*/ 	.short	(.L_797 - .L_796)
.L_796:
        /*001c*/ 	.word	0x00000000
        /*0020*/ 	.short	0x0003
        /*0022*/ 	.short	0x0018
        /*0024*/ 	.byte	0x00, 0xf5, 0x21, 0x00


	//----- nvinfo : EIATTR_KPARAM_INFO
	.align		4
.L_797:
        /*0028*/ 	.byte	0x04, 0x17
        /*002a*/ 	.short	(.L_799 - .L_798)
.L_798:
        /*002c*/ 	.word	0x00000000
        /*0030*/ 	.short	0x0002
        /*0032*/ 	.short	0x0010
        /*0034*/ 	.byte	0x00, 0xf5, 0x21, 0x00


	//----- nvinfo : EIATTR_KPARAM_INFO
	.align		4
.L_799:
        /*0038*/ 	.byte	0x04, 0x17
        /*003a*/ 	.short	(.L_801 - .L_800)
.L_800:
        /*003c*/ 	.word	0x00000000
        /*0040*/ 	.short	0x0001
        /*0042*/ 	.short	0x0008
        /*0044*/ 	.byte	0x00, 0xf5, 0x21, 0x00


	//----- nvinfo : EIATTR_KPARAM_INFO
	.align		4
.L_801:
        /*0048*/ 	.byte	0x04, 0x17
        /*004a*/ 	.short	(.L_803 - .L_802)
.L_802:
        /*004c*/ 	.word	0x00000000
        /*0050*/ 	.short	0x0000
        /*0052*/ 	.short	0x0000
        /*0054*/ 	.byte	0x00, 0xf5, 0x21, 0x00


	//----- nvinfo : EIATTR_SPARSE_MMA_MASK
	.align		4
.L_803:
        /*0058*/ 	.byte	0x03, 0x50
        /*005a*/ 	.short	0x0000


	//----- nvinfo : EIATTR_MAXREG_COUNT
	.align		4
        /*005c*/ 	.byte	0x03, 0x1b
        /*005e*/ 	.short	0x00ff


	//----- nvinfo : EIATTR_MERCURY_ISA_VERSION
	.align		4
        /*0060*/ 	.byte	0x03, 0x5f
        /*0062*/ 	.short	0x0101


	//----- nvinfo : EIATTR_VRC_CTA_INIT_COUNT
	.align		4
        /*0064*/ 	.byte	0x02, 0x4a
	.zero		1
	.zero		1


	//----- nvinfo : EIATTR_EXIT_INSTR_OFFSETS
	.align		4
        /*0068*/ 	.byte	0x04, 0x1c
        /*006a*/ 	.short	(.L_805 - .L_804)


	//   ....[0]....
.L_804:
        /*006c*/ 	.word	0x00000070


	//   ....[1]....
        /*0070*/ 	.word	0x00000200


	//----- nvinfo : EIATTR_CRS_STACK_SIZE
	.align		4
.L_805:
        /*0074*/ 	.byte	0x04, 0x1e
        /*0076*/ 	.short	(.L_807 - .L_806)
.L_806:
        /*0078*/ 	.word	0x00000000


	//----- nvinfo : EIATTR_CBANK_PARAM_SIZE
	.align		4
.L_807:
        /*007c*/ 	.byte	0x03, 0x19
        /*007e*/ 	.short	0x0024


	//----- nvinfo : EIATTR_PARAM_CBANK
	.align		4
        /*0080*/ 	.byte	0x04, 0x0a
        /*0082*/ 	.short	(.L_809 - .L_808)
	.align		4
.L_808:
        /*0084*/ 	.word	index@(.nv.constant0._Z33gpuKernelFullForceDecomposition3DIdEvPT_S1_PiS2_i)
        /*0088*/ 	.short	0x0380
        /*008a*/ 	.short	0x0024


	//----- nvinfo : EIATTR_SW_WAR
	.align		4
.L_809:
        /*008c*/ 	.byte	0x04, 0x36
        /*008e*/ 	.short	(.L_811 - .L_810)
.L_810:
        /*0090*/ 	.word	0x00000008
.L_811:


//--------------------- .nv.info._Z33gpuKernelHalfForceDecomposition3DIfEvPT_S1_PiS2_i --------------------------
	.section	.nv.info._Z33gpuKernelHalfForceDecomposition3DIfEvPT_S1_PiS2_i,"",@"SHT_CUDA_INFO"
	.sectionflags	@""
	.align	4


	//----- nvinfo : EIATTR_CUDA_API_VERSION
	.align		4
        /*0000*/ 	.byte	0x04, 0x37
        /*0002*/ 	.short	(.L_813 - .L_812)
.L_812:
        /*0004*/ 	.word	0x00000082


	//----- nvinfo : EIATTR_KPARAM_INFO
	.align		4
.L_813:
        /*0008*/ 	.byte	0x04, 0x17
        /*000a*/ 	.short	(.L_815 - .L_814)
.L_814:
        /*000c*/ 	.word	0x00000000
        /*0010*/ 	.short	0x0004
        /*0012*/ 	.short	0x0020
        /*0014*/ 	.byte	0x00, 0xf0, 0x11, 0x00


	//----- nvinfo : EIATTR_KPARAM_INFO
	.align		4
.L_815:
        /*0018*/ 	.byte	0x04, 0x17
        /*001a*/ 	.short	(.L_817 - .L_816)
.L_816:
        /*001c*/ 	.word	0x00000000
        /*0020*/ 	.short	0x0003
        /*0022*/ 	.short	0x0018
        /*0024*/ 	.byte	0x00, 0xf5, 0x21, 0x00


	//----- nvinfo : EIATTR_KPARAM_INFO
	.align		4
.L_817:
        /*0028*/ 	.byte	0x04, 0x17
        /*002a*/ 	.short	(.L_819 - .L_818)
.L_818:
        /*002c*/ 	.word	0x00000000
        /*0030*/ 	.short	0x0002
        /*0032*/ 	.short	0x0010
        /*0034*/ 	.byte	0x00, 0xf5, 0x21, 0x00


	//----- nvinfo : EIATTR_KPARAM_INFO
	.align		4
.L_819:
        /*0038*/ 	.byte	0x04, 0x17
        /*003a*/ 	.short	(.L_821 - .L_820)
.L_820:
        /*003c*/ 	.word	0x00000000
        /*0040*/ 	.short	0x0001
        /*0042*/ 	.short	0x0008
        /*0044*/ 	.byte	0x00, 0xf5, 0x21, 0x00


	//----- nvinfo : EIATTR_KPARAM_INFO
	.align		4
.L_821:
        /*0048*/ 	.byte	0x04, 0x17
        /*004a*/ 	.short	(.L_823 - .L_822)
.L_822:
        /*004c*/ 	.word	0x00000000
        /*0050*/ 	.short	0x0000
        /*0052*/ 	.short	0x0000
        /*0054*/ 	.byte	0x00, 0xf5, 0x21, 0x00


	//----- nvinfo : EIATTR_SPARSE_MMA_MASK
	.align		4
.L_823:
        /*0058*/ 	.byte	0x03, 0x50
        /*005a*/ 	.short	0x0000


	//----- nvinfo : EIATTR_MAXREG_COUNT
	.align		4
        /*005c*/ 	.byte	0x03, 0x1b
        /*005e*/ 	.short	0x00ff


	//----- nvinfo : EIATTR_MERCURY_ISA_VERSION
	.align		4
        /*0060*/ 	.byte	0x03, 0x5f
        /*0062*/ 	.short	0x0101


	//----- nvinfo : EIATTR_VRC_CTA_INIT_COUNT
	.align		4
        /*0064*/ 	.byte	0x02, 0x4a
	.zero		1
	.zero		1


	//----- nvinfo : EIATTR_EXIT_INSTR_OFFSETS
	.align		4
        /*0068*/ 	.byte	0x04, 0x1c
        /*006a*/ 	.short	(.L_825 - .L_824)


	//   ....[0]....
.L_824:
        /*006c*/ 	.word	0x00000070


	//   ....[1]....
        /*0070*/ 	.word	0x000002b0


	//----- nvinfo : EIATTR_CRS_STACK_SIZE
	.align		4
.L_825:
        /*0074*/ 	.byte	0x04, 0x1e
        /*0076*/ 	.short	(.L_827 - .L_826)
.L_826:
        /*0078*/ 	.word	0x00000000


	//----- nvinfo : EIATTR_CBANK_PARAM_SIZE
	.align		4
.L_827:
        /*007c*/ 	.byte	0x03, 0x19
        /*007e*/ 	.short	0x0024


	//----- nvinfo : EIATTR_PARAM_CBANK
	.align		4
        /*0080*/ 	.byte	0x04, 0x0a
        /*0082*/ 	.short	(.L_829 - .L_828)
	.align		4
.L_828:
        /*0084*/ 	.word	index@(.nv.constant0._Z33gpuKernelHalfForceDecomposition3DIfEvPT_S1_PiS2_i)
        /*0088*/ 	.short	0x0380
        /*008a*/ 	.short	0x0024


	//----- nvinfo : EIATTR_SW_WAR
	.align		4
.L_829:
        /*008c*/ 	.byte	0x04, 0x36
        /*008e*/ 	.short	(.L_831 - .L_830)
.L_830:
        /*0090*/ 	.word	0x00000008
.L_831:


//--------------------- .nv.info._Z33gpuKernelHalfForceDecomposition3DIdEvPT_S1_PiS2_i --------------------------
	.section	.nv.info._Z33gpuKernelHalfForceDecomposition3DIdEvPT_S1_PiS2_i,"",@"SHT_CUDA_INFO"
	.sectionflags	@""
	.align	4


	//----- nvinfo : EIATTR_CUDA_API_VERSION
	.align		4
        /*0000*/ 	.byte	0x04, 0x37
        /*0002*/ 	.short	(.L_833 - .L_832)
.L_832:
        /*0004*/ 	.word	0x00000082


	//----- nvinfo : EIATTR_KPARAM_INFO
	.align		4
.L_833:
        /*0008*/ 	.byte	0x04, 0x17
        /*000a*/ 	.short	(.L_835 - .L_834)
.L_834:
        /*000c*/ 	.word	0x00000000
        /*0010*/ 	.short	0x0004
        /*0012*/ 	.short	0x0020
        /*0014*/ 	.byte	0x00, 0xf0, 0x11, 0x00


	//----- nvinfo : EIATTR_KPARAM_INFO
	.align		4
.L_835:
        /*0018*/ 	.byte	0x04, 0x17
        /*001a*/ 	.short	(.L_837 - .L_836)
.L_836:
        /*001c*/ 	.word	0x00000000
        /*0020*/ 	.short	0x0003
        /*0022*/ 	.short	0x0018
        /*0024*/ 	.byte	0x00, 0xf5, 0x21, 0x00


	//----- nvinfo : EIATTR_KPARAM_INFO
	.align		4
.L_837:
        /*0028*/ 	.byte	0x04, 0x17
        /*002a*/ 	.short	(.L_839 - .L_838)
.L_838:
        /*002c*/ 	.word	0x00000000
        /*0030*/ 	.short	0x0002
        /*0032*/ 	.short	0x0010
        /*0034*/ 	.byte	0x00, 0xf5, 0x21, 0x00


	//----- nvinfo : EIATTR_KPARAM_INFO
	.align		4
.L_839:
        /*0038*/ 	.byte	0x04, 0x17
        /*003a*/ 	.short	(.L_841 - .L_840)
.L_840:
        /*003c*/ 	.word	0x00000000
        /*0040*/ 	.short	0x0001
        /*0042*/ 	.short	0x0008
        /*0044*/ 	.byte	0x00, 0xf5, 0x21, 0x00


	//----- nvinfo : EIATTR_KPARAM_INFO
	.align		4
.L_841:
        /*0048*/ 	.byte	0x04, 0x17
        /*004a*/ 	.short	(.L_843 - .L_842)
.L_842:
        /*004c*/ 	.word	0x00000000
        /*0050*/ 	.short	0x0000
        /*0052*/ 	.short	0x0000
        /*0054*/ 	.byte	0x00, 0xf5, 0x21, 0x00


	//----- nvinfo : EIATTR_SPARSE_MMA_MASK
	.align		4
.L_843:
        /*0058*/ 	.byte	0x03, 0x50
        /*005a*/ 	.short	0x0000


	//----- nvinfo : EIATTR_MAXREG_COUNT
	.align		4
        /*005c*/ 	.byte	0x03, 0x1b
        /*005e*/ 	.short	0x00ff


	//----- nvinfo : EIATTR_MERCURY_ISA_VERSION
	.align		4
        /*0060*/ 	.byte	0x03, 0x5f
        /*0062*/ 	.short	0x0101


	//----- nvinfo : EIATTR_VRC_CTA_INIT_COUNT
	.align		4
        /*0064*/ 	.byte	0x02, 0x4a
	.zero		1
	.zero		1


	//----- nvinfo : EIATTR_EXIT_INSTR_OFFSETS
	.align		4
        /*0068*/ 	.byte	0x04, 0x1c
        /*006a*/ 	.short	(.L_845 - .L_844)


	//   ....[0]....
.L_844:
        /*006c*/ 	.word	0x00000070


	//   ....[1]....
        /*0070*/ 	.word	0x000002b0


	//----- nvinfo : EIATTR_CRS_STACK_SIZE
	.align		4
.L_845:
        /*0074*/ 	.byte	0x04, 0x1e
        /*0076*/ 	.short	(.L_847 - .L_846)
.L_846:
        /*0078*/ 	.word	0x00000000


	//----- nvinfo : EIATTR_CBANK_PARAM_SIZE
	.align		4
.L_847:
        /*007c*/ 	.byte	0x03, 0x19
        /*007e*/ 	.short	0x0024


	//----- nvinfo : EIATTR_PARAM_CBANK
	.align		4
        /*0080*/ 	.byte	0x04, 0x0a
        /*0082*/ 	.short	(.L_849 - .L_848)
	.align		4
.L_848:
        /*0084*/ 	.word	index@(.nv.constant0._Z33gpuKernelHalfForceDecomposition3DIdEvPT_S1_PiS2_i)
        /*0088*/ 	.short	0x0380
        /*008a*/ 	.short	0x0024


	//----- nvinfo : EIATTR_SW_WAR
	.align		4
.L_849:
        /*008c*/ 	.byte	0x04, 0x36
        /*008e*/ 	.short	(.L_851 - .L_850)
.L_850:
        /*0090*/ 	.word	0x00000008
.L_851:


//--------------------- .nv.info._Z38gpuKernelAtomDecompositionQuadruplet2DIfEvPT_S1_S1_S1_PiS2_i --------------------------
	.section	.nv.info._Z38gpuKernelAtomDecompositionQuadruplet2DIfEvPT_S1_S1_S1_PiS2_i,"",@"SHT_CUDA_INFO"
	.sectionflags	@""
	.align	4


	//----- nvinfo : EIATTR_CUDA_API_VERSION
	.align		4
        /*0000*/ 	.byte	0x04, 0x37
        /*0002*/ 	.short	(.L_853 - .L_852)
.L_852:
        /*0004*/ 	.word	0x00000082


	//----- nvinfo : EIATTR_KPARAM_INFO
	.align		4
.L_853:
        /*0008*/ 	.byte	0x04, 0x17
        /*000a*/ 	.short	(.L_855 - .L_854)
.L_854:
        /*000c*/ 	.word	0x00000000
        /*0010*/ 	.short	0x0006
        /*0012*/ 	.short	0x0030
        /*0014*/ 	.byte	0x00, 0xf0, 0x11, 0x00


	//----- nvinfo : EIATTR_KPARAM_INFO
	.align		4
.L_855:
        /*0018*/ 	.byte	0x04, 0x17
        /*001a*/ 	.short	(.L_857 - .L_856)
.L_856:
        /*001c*/ 	.word	0x00000000
        /*0020*/ 	.short	0x0005
        /*0022*/ 	.short	0x0028
        /*0024*/ 	.byte	0x00, 0xf5, 0x21, 0x00


	//----- nvinfo : EIATTR_KPARAM_INFO
	.align		4
.L_857:
        /*0028*/ 	.byte	0x04, 0x17
        /*002a*/ 	.short	(.L_859 - .L_858)
.L_858:
        /*002c*/ 	.word	0x00000000
        /*0030*/ 	.short	0x0004
        /*0032*/ 	.short	0x0020
        /*0034*/ 	.byte	0x00, 0xf5, 0x21, 0x00


	//----- nvinfo : EIATTR_KPARAM_INFO
	.align		4
.L_859:
        /*0038*/ 	.byte	0x04, 0x17
        /*003a*/ 	.short	(.L_861 - .L_860)
.L_860:
        /*003c*/ 	.word	0x00000000
        /*0040*/ 	.short	0x0003
        /*0042*/ 	.short	0x0018
        /*0044*/ 	.byte	0x00, 0xf5, 0x21, 0x00


	//----- nvinfo : EIATTR_KPARAM_INFO
	.align		4
.L_861:
        /*0048*/ 	.byte	0x04, 0x17
        /*004a*/ 	.short	(.L_863 - .L_862)
.L_862:
        /*004c*/ 	.word	0x00000000
        /*0050*/ 	.short	0x0002
        /*0052*/ 	.short	0x0010
        /*0054*/ 	.byte	0x00, 0xf5, 0x21, 0x00


	//----- nvinfo : EIATTR_KPARAM_INFO
	.align		4
.L_863:
        /*0058*/ 	.byte	0x04, 0x17
        /*005a*/ 	.short	(.L_865 - .L_864)
.L_864:
        /*005c*/ 	.word	0x00000000
        /*0060*/ 	.short	0x0001
        /*0062*/ 	.short	0x0008
        /*0064*/ 	.byte	0x00, 0xf5, 0x21, 0x00


	//----- nvinfo : EIATTR_KPARAM_INFO
	.align		4
.L_865:
        /*0068*/ 	.byte	0x04, 0x17
        /*006a*/ 	.short	(.L_867 - .L_866)
.L_866:
        /*006c*/ 	.word	0x00000000
        /*0070*/ 	.short	0x0000
        /*0072*/ 	.short	0x0000
        /*0074*/ 	.byte	0x00, 0xf5, 0x21, 0x00


	//----- nvinfo : EIATTR_SPARSE_MMA_MASK
	.align		4
.L_867:
        /*0078*/ 	.byte	0x03, 0x50
        /*007a*/ 	.short	0x0000


	//----- nvinfo : EIATTR_MAXREG_COUNT
	.align		4
        /*007c*/ 	.byte	0x03, 0x1b
        /*007e*/ 	.short	0x00ff


	//----- nvinfo : EIATTR_MERCURY_ISA_VERSION
	.align		4
        /*0080*/ 	.byte	0x03, 0x5f
        /*0082*/ 	.short	0x0101


	//----- nvinfo : EIATTR_VRC_CTA_INIT_COUNT
	.align		4
        /*0084*/ 	.byte	0x02, 0x4a
	.zero		1
	.zero		1


	//----- nvinfo : EIATTR_EXIT_INSTR_OFFSETS
	.align		4
        /*0088*/ 	.byte	0x04, 0x1c
        /*008a*/ 	.short	(.L_869 - .L_868)


	//   ....[0]....
.L_868:
        /*008c*/ 	.word	0x00000070


	//   ....[1]....
        /*0090*/ 	.word	0x00001180


	//----- nvinfo : EIATTR_CRS_STACK_SIZE
	.align		4
.L_869:
        /*0094*/ 	.byte	0x04, 0x1e
        /*0096*/ 	.short	(.L_871 - .L_870)
.L_870:
        /*0098*/ 	.word	0x00000000


	//----- nvinfo : EIATTR_CBANK_PARAM_SIZE
	.align		4
.L_871:
        /*009c*/ 	.byte	0x03, 0x19
        /*009e*/ 	.short	0x0034


	//----- nvinfo : EIATTR_PARAM_CBANK
	.align		4
        /*00a0*/ 	.byte	0x04, 0x0a
        /*00a2*/ 	.short	(.L_873 - .L_872)
	.align		4
.L_872:
        /*00a4*/ 	.word	index@(.nv.constant0._Z38gpuKernelAtomDecompositionQuadruplet2DIfEvPT_S1_S1_S1_PiS2_i)
        /*00a8*/ 	.short	0x0380
        /*00aa*/ 	.short	0x0034


	//----- nvinfo : EIATTR_SW_WAR
	.align		4
.L_873:
        /*00ac*/ 	.byte	0x04, 0x36
        /*00ae*/ 	.short	(.L_875 - .L_874)
.L_874:
        /*00b0*/ 	.word	0x00000008
.L_875:


//--------------------- .nv.info._Z38gpuKernelAtomDecompositionQuadruplet2DIdEvPT_S1_S1_S1_PiS2_i --------------------------
	.section	.nv.info._Z38gpuKernelAtomDecompositionQuadruplet2DIdEvPT_S1_S1_S1_PiS2_i,"",@"SHT_CUDA_INFO"
	.sectionflags	@""
	.align	4


	//----- nvinfo : EIATTR_CUDA_API_VERSION
	.align		4
        /*0000*/ 	.byte	0x04, 0x37
        /*0002*/ 	.short	(.L_877 - .L_876)
.L_876:
        /*0004*/ 	.word	0x00000082


	//----- nvinfo : EIATTR_KPARAM_INFO
	.align		4
.L_877:
        /*0008*/ 	.byte	0x04, 0x17
        /*000a*/ 	.short	(.L_879 - .L_878)
.L_878:
        /*000c*/ 	.word	0x00000000
        /*0010*/ 	.short	0x0006
        /*0012*/ 	.short	0x0030
        /*0014*/ 	.byte	0x00, 0xf0, 0x11, 0x00


	//----- nvinfo : EIATTR_KPARAM_INFO
	.align		4
.L_879:
        /*0018*/ 	.byte	0x04, 0x17
        /*001a*/ 	.short	(.L_881 - .L_880)
.L_880:
        /*001c*/ 	.word	0x00000000
        /*0020*/ 	.short	0x0005
        /*0022*/ 	.short	0x0028
        /*0024*/ 	.byte	0x00, 0xf5, 0x21, 0x00


	//----- nvinfo : EIATTR_KPARAM_INFO
	.align		4
.L_881:
        /*0028*/ 	.byte	0x04, 0x17
        /*002a*/ 	.short	(.L_883 - .L_882)
.L_882:
        /*002c*/ 	.word	0x00000000
        /*0030*/ 	.short	0x0004
        /*0032*/ 	.short	0x0020
        /*0034*/ 	.byte	0x00, 0xf5, 0x21, 0x00


	//----- nvinfo : EIATTR_KPARAM_INFO
	.align		4
.L_883:
        /*0038*/ 	.byte	0x04, 0x17
        /*003a*/ 	.short	(.L_885 - .L_884)
.L_884:
        /*003c*/ 	.word	0x00000000
        /*0040*/ 	.short	0x0003
        /*0042*/ 	.short	0x0018
        /*0044*/ 	.byte	0x00, 0xf5, 0x21, 0x00


	//----- nvinfo : EIATTR_KPARAM_INFO
	.align		4
.L_885:
        /*0048*/ 	.byte	0x04, 0x17
        /*004a*/ 	.short	(.L_887 - .L_886)
.L_886:
        /*004c*/ 	.word	0x00000000
        /*0050*/ 	.short	0x0002
        /*0052*/ 	.short	0x0010
        /*0054*/ 	.byte	0x00, 0xf5, 0x21, 0x00


	//----- nvinfo : EIATTR_KPARAM_INFO
	.align		4
.L_887:
        /*0058*/ 	.byte	0x04, 0x17
        /*005a*/ 	.short	(.L_889 - .L_888)
.L_888:
        /*005c*/ 	.word	0x00000000
        /*0060*/ 	.short	0x0001
        /*0062*/ 	.short	0x0008
        /*0064*/ 	.byte	0x00, 0xf5, 0x21, 0x00


	//----- nvinfo : EIATTR_KPARAM_INFO
	.align		4
.L_889:
        /*0068*/ 	.byte	0x04, 0x17
        /*006a*/ 	.short	(.L_891 - .L_890)
.L_890:
        /*006c*/ 	.word	0x00000000
        /*0070*/ 	.short	0x0000
        /*0072*/ 	.short	0x0000
        /*0074*/ 	.byte	0x00, 0xf5, 0x21, 0x00


	//----- nvinfo : EIATTR_SPARSE_MMA_MASK
	.align		4
.L_891:
        /*0078*/ 	.byte	0x03, 0x50
        /*007a*/ 	.short	0x0000


	//----- nvinfo : EIATTR_MAXREG_COUNT
	.align		4
        /*007c*/ 	.byte	0x03, 0x1b
        /*007e*/ 	.short	0x00ff


	//----- nvinfo : EIATTR_MERCURY_ISA_VERSION
	.align		4
        /*0080*/ 	.byte	0x03, 0x5f
        /*0082*/ 	.short	0x0101


	//----- nvinfo : EIATTR_VRC_CTA_INIT_COUNT
	.align		4
        /*0084*/ 	.byte	0x02, 0x4a
	.zero		1
	.zero		1


	//----- nvinfo : EIATTR_EXIT_INSTR_OFFSETS
	.align		4
        /*0088*/ 	.byte	0x04, 0x1c
        /*008a*/ 	.short	(.L_893 - .L_892)


	//   ....[0]....
.L_892:
        /*008c*/ 	.word	0x00000070


	//   ....[1]....
        /*0090*/ 	.word	0x00001170


	//----- nvinfo : EIATTR_CRS_STACK_SIZE
	.align		4
.L_893:
        /*0094*/ 	.byte	0x04, 0x1e
        /*0096*/ 	.short	(.L_895 - .L_894)
.L_894:
        /*0098*/ 	.word	0x00000000


	//----- nvinfo : EIATTR_CBANK_PARAM_SIZE
	.align		4
.L_895:
        /*009c*/ 	.byte	0x03, 0x19
        /*009e*/ 	.short	0x0034


	//----- nvinfo : EIATTR_PARAM_CBANK
	.align		4
        /*00a0*/ 	.byte	0x04, 0x0a
        /*00a2*/ 	.short	(.L_897 - .L_896)
	.align		4
.L_896:
        /*00a4*/ 	.word	index@(.nv.constant0._Z38gpuKernelAtomDecompositionQuadruplet2DIdEvPT_S1_S1_S1_PiS2_i)
        /*00a8*/ 	.short	0x0380
        /*00aa*/ 	.short	0x0034


	//----- nvinfo : EIATTR_SW_WAR
	.align		4
.L_897:
        /*00ac*/ 	.byte	0x04, 0x36
        /*00ae*/ 	.short	(.L_899 - .L_898)
.L_898:
        /*00b0*/ 	.word	0x00000008
.L_899:


//--------------------- .nv.info._Z39gpuKernelForceDecompositionQuadruplet2DIfEvPT_S1_S1_S1_PiS2_S2_S2_i --------------------------
	.section	.nv.info._Z39gpuKernelForceDecompositionQuadruplet2DIfEvPT_S1_S1_S1_PiS2_S2_S2_i,"",@"SHT_CUDA_INFO"
	.sectionflags	@""
	.align	4


	//----- nvinfo : EIATTR_CUDA_API_VERSION
	.align		4
        /*0000*/ 	.byte	0x04, 0x37
        /*0002*/ 	.short	(.L_901 - .L_900)
.L_900:
        /*0004*/ 	.word	0x00000082


	//----- nvinfo : EIATTR_KPARAM_INFO
	.align		4
.L_901:
        /*0008*/ 	.byte	0x04, 0x17
        /*000a*/ 	.short	(.L_903 - .L_902)
.L_902:
        /*000c*/ 	.word	0x00000000
        /*0010*/ 	.short	0x0008
        /*0012*/ 	.short	0x0040
        /*0014*/ 	.byte	0x00, 0xf0, 0x11, 0x00


	//----- nvinfo : EIATTR_KPARAM_INFO
	.align		4
.L_903:
        /*0018*/ 	.byte	0x04, 0x17
        /*001a*/ 	.short	(.L_905 - .L_904)
.L_904:
        /*001c*/ 	.word	0x00000000
        /*0020*/ 	.short	0x0007
        /*0022*/ 	.short	0x0038
        /*0024*/ 	.byte	0x00, 0xf5, 0x21, 0x00


	//----- nvinfo : EIATTR_KPARAM_INFO
	.align		4
.L_905:
        /*0028*/ 	.byte	0x04, 0x17
        /*002a*/ 	.short	(.L_907 - .L_906)
.L_906:
        /*002c*/ 	.word	0x00000000
        /*0030*/ 	.short	0x0006
        /*0032*/ 	.short	0x0030
        /*0034*/ 	.byte	0x00, 0xf5, 0x21, 0x00


	//----- nvinfo : EIATTR_KPARAM_INFO
	.align		4
.L_907:
        /*0038*/ 	.byte	0x04, 0x17
        /*003a*/ 	.short	(.L_909 - .L_908)
.L_908:
        /*003c*/ 	.word	0x00000000
        /*0040*/ 	.short	0x0005
        /*0042*/ 	.short	0x0028
        /*0044*/ 	.byte	0x00, 0xf5, 0x21, 0x00


	//----- nvinfo : EIATTR_KPARAM_INFO
	.align		4
.L_909:
        /*0048*/ 	.byte	0x04, 0x17
        /*004a*/ 	.short	(.L_911 - .L_910)
.L_910:
        /*004c*/ 	.word	0x00000000
        /*0050*/ 	.short	0x0004
        /*0052*/ 	.short	0x0020
        /*0054*/ 	.byte	0x00, 0xf5, 0x21, 0x00


	//----- nvinfo : EIATTR_KPARAM_INFO
	.align		4
.L_911:
        /*0058*/ 	.byte	0x04, 0x17
        /*005a*/ 	.short	(.L_913 - .L_912)
.L_912:
        /*005c*/ 	.word	0x00000000
        /*0060*/ 	.short	0x0003
        /*0062*/ 	.short	0x0018
        /*0064*/ 	.byte	0x00, 0xf5, 0x21, 0x00


	//----- nvinfo : EIATTR_KPARAM_INFO
	.align		4
.L_913:
        /*0068*/ 	.byte	0x04, 0x17
        /*006a*/ 	.short	(.L_915 - .L_914)
.L_914:
        /*006c*/ 	.word	0x00000000
        /*0070*/ 	.short	0x0002
        /*0072*/ 	.short	0x0010
        /*0074*/ 	.byte	0x00, 0xf5, 0x21, 0x00


	//----- nvinfo : EIATTR_KPARAM_INFO
	.align		4
.L_915:
        /*0078*/ 	.byte	0x04, 0x17
        /*007a*/ 	.short	(.L_917 - .L_916)
.L_916:
        /*007c*/ 	.word	0x00000000
        /*0080*/ 	.short	0x0001
        /*0082*/ 	.short	0x0008
        /*0084*/ 	.byte	0x00, 0xf5, 0x21, 0x00


	//----- nvinfo : EIATTR_KPARAM_INFO
	.align		4
.L_917:
        /*0088*/ 	.byte	0x04, 0x17
        /*008a*/ 	.short	(.L_919 - .L_918)
.L_918:
        /*008c*/ 	.word	0x00000000
        /*0090*/ 	.short	0x0000
        /*0092*/ 	.short	0x0000
        /*0094*/ 	.byte	0x00, 0xf5, 0x21, 0x00


	//----- nvinfo : EIATTR_SPARSE_MMA_MASK
	.align		4
.L_919:
        /*0098*/ 	.byte	0x03, 0x50
        /*009a*/ 	.short	0x0000


	//----- nvinfo : EIATTR_MAXREG_COUNT
	.align		4
        /*009c*/ 	.byte	0x03, 0x1b
        /*009e*/ 	.short	0x00ff


	//----- nvinfo : EIATTR_MERCURY_ISA_VERSION
	.align		4
        /*00a0*/ 	.byte	0x03, 0x5f
        /*00a2*/ 	.short	0x0101


	//----- nvinfo : EIATTR_VRC_CTA_INIT_COUNT
	.align		4
        /*00a4*/ 	.byte	0x02, 0x4a
	.zero		1
	.zero		1


	//----- nvinfo : EIATTR_EXIT_INSTR_OFFSETS
	.align		4
        /*00a8*/ 	.byte	0x04, 0x1c
        /*00aa*/ 	.short	(.L_921 - .L_920)


	//   ....[0]....
.L_920:
        /*00ac*/ 	.word	0x00000030


	//   ....[1]....
        /*00b0*/ 	.word	0x00000420


	//----- nvinfo : EIATTR_CBANK_PARAM_SIZE
	.align		4
.L_921:
        /*00b4*/ 	.byte	0x03, 0x19
        /*00b6*/ 	.short	0x0044


	//----- nvinfo : EIATTR_PARAM_CBANK
	.align		4
        /*00b8*/ 	.byte	0x04, 0x0a
        /*00ba*/ 	.short	(.L_923 - .L_922)
	.align		4
.L_922:
        /*00bc*/ 	.word	index@(.nv.constant0._Z39gpuKernelForceDecompositionQuadruplet2DIfEvPT_S1_S1_S1_PiS2_S2_S2_i)
        /*00c0*/ 	.short	0x0380
        /*00c2*/ 	.short	0x0044


	//----- nvinfo : EIATTR_SW_WAR
	.align		4
.L_923:
        /*00c4*/ 	.byte	0x04, 0x36
        /*00c6*/ 	.short	(.L_925 - .L_924)
.L_924:
        /*00c8*/ 	.word	0x00000008
.L_925:


//--------------------- .nv.info._Z39gpuKernelForceDecompositionQuadruplet2DIdEvPT_S1_S1_S1_PiS2_S2_S2_i --------------------------
	.section	.nv.info._Z39gpuKernelForceDecompositionQuadruplet2DIdEvPT_S1_S1_S1_PiS2_S2_S2_i,"",@"SHT_CUDA_INFO"
	.sectionflags	@""
	.align	4


	//----- nvinfo : EIATTR_CUDA_API_VERSION
	.align		4
        /*0000*/ 	.byte	0x04, 0x37
        /*0002*/ 	.short	(.L_927 - .L_926)
.L_926:
        /*0004*/ 	.word	0x00000082


	//----- nvinfo : EIATTR_KPARAM_INFO
	.align		4
.L_927:
        /*0008*/ 	.byte	0x04, 0x17
        /*000a*/ 	.short	(.L_929 - .L_928)
.L_928:
        /*000c*/ 	.word	0x00000000
        /*0010*/ 	.short	0x0008
        /*0012*/ 	.short	0x0040
        /*0014*/ 	.byte	0x00, 0xf0, 0x11, 0x00


	//----- nvinfo : EIATTR_KPARAM_INFO
	.align		4
.L_929:
        /*0018*/ 	.byte	0x04, 0x17
        /*001a*/ 	.short	(.L_931 - .L_930)
.L_930:
        /*001c*/ 	.word	0x00000000
        /*0020*/ 	.short	0x0007
        /*0022*/ 	.short	0x0038
        /*0024*/ 	.byte	0x00, 0xf5, 0x21, 0x00


	//----- nvinfo : EIATTR_KPARAM_INFO
	.align		4
.L_931:
        /*0028*/ 	.byte	0x04, 0x17
        /*002a*/ 	.short	(.L_933 - .L_932)
.L_932:
        /*002c*/ 	.word	0x00000000
        /*0030*/ 	.short	0x0006
        /*0032*/ 	.short	0x0030
        /*0034*/ 	.byte	0x00, 0xf5, 0x21, 0x00


	//----- nvinfo : EIATTR_KPARAM_INFO
	.align		4
.L_933:
        /*0038*/ 	.byte	0x04, 0x17
        /*003a*/ 	.short	(.L_935 - .L_934)
.L_934:
        /*003c*/ 	.word	0x00000000
        /*0040*/ 	.short	0x0005
        /*0042*/ 	.short	0x0028
        /*0044*/ 	.byte	0x00, 0xf5, 0x21, 0x00


	//----- nvinfo : EIATTR_KPARAM_INFO
	.align		4
.L_935:
        /*0048*/ 	.byte	0x04, 0x17
        /*004a*/ 	.short	(.L_937 - .L_936)
.L_936:
        /*004c*/ 	.word	0x00000000
        /*0050*/ 	.short	0x0004
        /*0052*/ 	.short	0x0020
        /*0054*/ 	.byte	0x00, 0xf5, 0x21, 0x00


	//----- nvinfo : EIATTR_KPARAM_INFO
	.align		4
.L_937:
        /*0058*/ 	.byte	0x04, 0x17
        /*005a*/ 	.short	(.L_939 - .L_938)
.L_938:
        /*005c*/ 	.word	0x00000000
        /*0060*/ 	.short	0x0003
        /*0062*/ 	.short	0x0018
        /*0064*/ 	.byte	0x00, 0xf5, 0x21, 0x00


	//----- nvinfo : EIATTR_KPARAM_INFO
	.align		4
.L_939:
        /*0068*/ 	.byte	0x04, 0x17
        /*006a*/ 	.short	(.L_941 - .L_940)
.L_940:
        /*006c*/ 	.word	0x00000000
        /*0070*/ 	.short	0x0002
        /*0072*/ 	.short	0x0010
        /*0074*/ 	.byte	0x00, 0xf5, 0x21, 0x00


	//----- nvinfo : EIATTR_KPARAM_INFO
	.align		4
.L_941:
        /*0078*/ 	.byte	0x04, 0x17
        /*007a*/ 	.short	(.L_943 - .L_942)
.L_942:
        /*007c*/ 	.word	0x00000000
        /*0080*/ 	.short	0x0001
        /*0082*/ 	.short	0x0008
        /*0084*/ 	.byte	0x00, 0xf5, 0x21, 0x00


	//----- nvinfo : EIATTR_KPARAM_INFO
	.align		4
.L_943:
        /*0088*/ 	.byte	0x04, 0x17
        /*008a*/ 	.short	(.L_945 - .L_944)
.L_944:
        /*008c*/ 	.word	0x00000000
        /*0090*/ 	.short	0x0000
        /*0092*/ 	.short	0x0000
        /*0094*/ 	.byte	0x00, 0xf5, 0x21, 0x00


	//----- nvinfo : EIATTR_SPARSE_MMA_MASK
	.align		4
.L_945:
        /*0098*/ 	.byte	0x03, 0x50
        /*009a*/ 	.short	0x0000


	//----- nvinfo : EIATTR_MAXREG_COUNT
	.align		4
        /*009c*/ 	.byte	0x03, 0x1b
        /*009e*/ 	.short	0x00ff


	//----- nvinfo : EIATTR_MERCURY_ISA_VERSION
	.align		4
        /*00a0*/ 	.byte	0x03, 0x5f
        /*00a2*/ 	.short	0x0101


	//----- nvinfo : EIATTR_VRC_CTA_INIT_COUNT
	.align		4
        /*00a4*/ 	.byte	0x02, 0x4a
	.zero		1
	.zero		1


	//----- nvinfo : EIATTR_EXIT_INSTR_OFFSETS
	.align		4
        /*00a8*/ 	.byte	0x04, 0x1c
        /*00aa*/ 	.short	(.L_947 - .L_946)


	//   ....[0]....
.L_946:
        /*00ac*/ 	.word	0x00000030


	//   ....[1]....
        /*00b0*/ 	.word	0x00000420


	//----- nvinfo : EIATTR_CBANK_PARAM_SIZE
	.align		4
.L_947:
        /*00b4*/ 	.byte	0x03, 0x19
        /*00b6*/ 	.short	0x0044


	//----- nvinfo : EIATTR_PARAM_CBANK
	.align		4
        /*00b8*/ 	.byte	0x04, 0x0a
        /*00ba*/ 	.short	(.L_949 - .L_948)
	.align		4
.L_948:
        /*00bc*/ 	.word	index@(.nv.constant0._Z39gpuKernelForceDecompositionQuadruplet2DIdEvPT_S1_S1_S1_PiS2_S2_S2_i)
        /*00c0*/ 	.short	0x0380
        /*00c2*/ 	.short	0x0044


	//----- nvinfo : EIATTR_SW_WAR
	.align		4
.L_949:
        /*00c4*/ 	.byte	0x04, 0x36
        /*00c6*/ 	.short	(.L_951 - .L_950)
.L_950:
        /*00c8*/ 	.word	0x00000008
.L_951:


//--------------------- .nv.info._Z35gpuKernelAtomDecompositionTriplet2DIfEvPT_S1_S1_PiS2_i --------------------------
	.section	.nv.info._Z35gpuKernelAtomDecompositionTriplet2DIfEvPT_S1_S1_PiS2_i,"",@"SHT_CUDA_INFO"
	.sectionflags	@""
	.align	4


	//----- nvinfo : EIATTR_CUDA_API_VERSION
	.align		4
        /*0000*/ 	.byte	0x04, 0x37
        /*0002*/ 	.short	(.L_953 - .L_952)
.L_952:
        /*0004*/ 	.word	0x00000082


	//----- nvinfo : EIATTR_KPARAM_INFO
	.align		4
.L_953:
        /*0008*/ 	.byte	0x04, 0x17
        /*000a*/ 	.short	(.L_955 - .L_954)
.L_954:
        /*000c*/ 	.word	0x00000000
        /*0010*/ 	.short	0x0005
        /*0012*/ 	.short	0x0028
        /*0014*/ 	.byte	0x00, 0xf0, 0x11, 0x00


	//----- nvinfo : EIATTR_KPARAM_INFO
	.align		4
.L_955:
        /*0018*/ 	.byte	0x04, 0x17
        /*001a*/ 	.short	(.L_957 - .L_956)
.L_956:
        /*001c*/ 	.word	0x00000000
        /*0020*/ 	.short	0x0004
        /*0022*/ 	.short	0x0020
        /*0024*/ 	.byte	0x00, 0xf5, 0x21, 0x00


	//----- nvinfo : EIATTR_KPARAM_INFO
	.align		4
.L_957:
        /*0028*/ 	.byte	0x04, 0x17
        /*002a*/ 	.short	(.L_959 - .L_958)
.L_958:
        /*002c*/ 	.word	0x00000000
        /*0030*/ 	.short	0x0003
        /*0032*/ 	.short	0x0018
        /*0034*/ 	.byte	0x00, 0xf5, 0x21, 0x00


	//----- nvinfo : EIATTR_KPARAM_INFO
	.align		4
.L_959:
        /*0038*/ 	.byte	0x04, 0x17
        /*003a*/ 	.short	(.L_961 - .L_960)
.L_960:
        /*003c*/ 	.word	0x00000000
        /*0040*/ 	.short	0x0002
        /*0042*/ 	.short	0x0010
        /*0044*/ 	.byte	0x00, 0xf5, 0x21, 0x00


	//----- nvinfo : EIATTR_KPARAM_INFO
	.align		4
.L_961:
        /*0048*/ 	.byte	0x04, 0x17
        /*004a*/ 	.short	(.L_963 - .L_962)
.L_962:
        /*004c*/ 	.word	0x00000000
        /*0050*/ 	.short	0x0001
        /*0052*/ 	.short	0x0008
        /*0054*/ 	.byte	0x00, 0xf5, 0x21, 0x00


	//----- nvinfo : EIATTR_KPARAM_INFO
	.align		4
.L_963:
        /*0058*/ 	.byte	0x04, 0x17
        /*005a*/ 	.short	(.L_965 - .L_964)
.L_964:
        /*005c*/ 	.word	0x00000000
        /*0060*/ 	.short	0x0000
        /*0062*/ 	.short	0x0000
        /*0064*/ 	.byte	0x00, 0xf5, 0x21, 0x00


	//----- nvinfo : EIATTR_SPARSE_MMA_MASK
	.align		4
.L_965:
        /*0068*/ 	.byte	0x03, 0x50
        /*006a*/ 	.short	0x0000


	//----- nvinfo : EIATTR_MAXREG_COUNT
	.align		4
        /*006c*/ 	.byte	0x03, 0x1b
        /*006e*/ 	.short	0x00ff


	//----- nvinfo : EIATTR_MERCURY_ISA_VERSION
	.align		4
        /*0070*/ 	.byte	0x03, 0x5f
        /*0072*/ 	.short	0x0101


	//----- nvinfo : EIATTR_VRC_CTA_INIT_COUNT
	.align		4
        /*0074*/ 	.byte	0x02, 0x4a
	.zero		1
	.zero		1


	//----- nvinfo : EIATTR_EXIT_INSTR_OFFSETS
	.align		4
        /*0078*/ 	.byte	0x04, 0x1c
        /*007a*/ 	.short	(.L_967 - .L_966)


	//   ....[0]....
.L_966:
        /*007c*/ 	.word	0x00000070


	//   ....[1]....
        /*0080*/ 	.word	0x00000d30


	//----- nvinfo : EIATTR_CRS_STACK_SIZE
	.align		4
.L_967:
        /*0084*/ 	.byte	0x04, 0x1e
        /*0086*/ 	.short	(.L_969 - .L_968)
.L_968:
        /*0088*/ 	.word	0x00000000


	//----- nvinfo : EIATTR_CBANK_PARAM_SIZE
	.align		4
.L_969:
        /*008c*/ 	.byte	0x03, 0x19
        /*008e*/ 	.short	0x002c


	//----- nvinfo : EIATTR_PARAM_CBANK
	.align		4
        /*0090*/ 	.byte	0x04, 0x0a
        /*0092*/ 	.short	(.L_971 - .L_970)
	.align		4
.L_970:
        /*0094*/ 	.word	index@(.nv.constant0._Z35gpuKernelAtomDecompositionTriplet2DIfEvPT_S1_S1_PiS2_i)
        /*0098*/ 	.short	0x0380
        /*009a*/ 	.short	0x002c


	//----- nvinfo : EIATTR_SW_WAR
	.align		4
.L_971:
        /*009c*/ 	.byte	0x04, 0x36
        /*009e*/ 	.short	(.L_973 - .L_972)
.L_972:
        /*00a0*/ 	.word	0x00000008
.L_973:


//--------------------- .nv.info._Z35gpuKernelAtomDecompositionTriplet2DIdEvPT_S1_S1_PiS2_i --------------------------
	.section	.nv.info._Z35gpuKernelAtomDecompositionTriplet2DIdEvPT_S1_S1_PiS2_i,"",@"SHT_CUDA_INFO"
	.sectionflags	@""
	.align	4


	//----- nvinfo : EIATTR_CUDA_API_VERSION
	.align		4
        /*0000*/ 	.byte	0x04, 0x37
        /*0002*/ 	.short	(.L_975 - .L_974)
.L_974:
        /*0004*/ 	.word	0x00000082


	//----- nvinfo : EIATTR_KPARAM_INFO
	.align		4
.L_975:
        /*0008*/ 	.byte	0x04, 0x17
        /*000a*/ 	.short	(.L_977 - .L_976)
.L_976:
        /*000c*/ 	.word	0x00000000
        /*0010*/ 	.short	0x0005
        /*0012*/ 	.short	0x0028
        /*0014*/ 	.byte	0x00, 0xf0, 0x11, 0x00


	//----- nvinfo : EIATTR_KPARAM_INFO
	.align		4
.L_977:
        /*0018*/ 	.byte	0x04, 0x17
        /*001a*/ 	.short	(.L_979 - .L_978)
.L_978:
        /*001c*/ 	.word	0x00000000
        /*0020*/ 	.short	0x0004
        /*0022*/ 	.short	0x0020
        /*0024*/ 	.byte	0x00, 0xf5, 0x21, 0x00


	//----- nvinfo : EIATTR_KPARAM_INFO
	.align		4
.L_979:
        /*0028*/ 	.byte	0x04, 0x17
        /*002a*/ 	.short	(.L_981 - .L_980)
.L_980:
        /*002c*/ 	.word	0x00000000
        /*0030*/ 	.short	0x0003
        /*0032*/ 	.short	0x0018
        /*0034*/ 	.byte	0x00, 0xf5, 0x21, 0x00


	//----- nvinfo : EIATTR_KPARAM_INFO
	.align		4
.L_981:
        /*0038*/ 	.byte	0x04, 0x17
        /*003a*/ 	.short	(.L_983 - .L_982)
.L_982:
        /*003c*/ 	.word	0x00000000
        /*0040*/ 	.short	0x0002
        /*0042*/ 	.short	0x0010
        /*0044*/ 	.byte	0x00, 0xf5, 0x21, 0x00


	//----- nvinfo : EIATTR_KPARAM_INFO
	.align		4
.L_983:
        /*0048*/ 	.byte	0x04, 0x17
        /*004a*/ 	.short	(.L_985 - .L_984)
.L_984:
        /*004c*/ 	.word	0x00000000
        /*0050*/ 	.short	0x0001
        /*0052*/ 	.short	0x0008
        /*0054*/ 	.byte	0x00, 0xf5, 0x21, 0x00


	//----- nvinfo : EIATTR_KPARAM_INFO
	.align		4
.L_985:
        /*0058*/ 	.byte	0x04, 0x17
        /*005a*/ 	.short	(.L_987 - .L_986)
.L_986:
        /*005c*/ 	.word	0x00000000
        /*0060*/ 	.short	0x0000
        /*0062*/ 	.short	0x0000
        /*0064*/ 	.byte	0x00, 0xf5, 0x21, 0x00


	//----- nvinfo : EIATTR_SPARSE_MMA_MASK
	.align		4
.L_987:
        /*0068*/ 	.byte	0x03, 0x50
        /*006a*/ 	.short	0x0000


	//----- nvinfo : EIATTR_MAXREG_COUNT
	.align		4
        /*006c*/ 	.byte	0x03, 0x1b
        /*006e*/ 	.short	0x00ff


	//----- nvinfo : EIATTR_MERCURY_ISA_VERSION
	.align		4
        /*0070*/ 	.byte	0x03, 0x5f
        /*0072*/ 	.short	0x0101


	//----- nvinfo : EIATTR_VRC_CTA_INIT_COUNT
	.align		4
        /*0074*/ 	.byte	0x02, 0x4a
	.zero		1
	.zero		1


	//----- nvinfo : EIATTR_EXIT_INSTR_OFFSETS
	.align		4
        /*0078*/ 	.byte	0x04, 0x1c
        /*007a*/ 	.short	(.L_989 - .L_988)


	//   ....[0]....
.L_988:
        /*007c*/ 	.word	0x00000070


	//   ....[1]....
        /*0080*/ 	.word	0x00000d40


	//----- nvinfo : EIATTR_CRS_STACK_SIZE
	.align		4
.L_989:
        /*0084*/ 	.byte	0x04, 0x1e
        /*0086*/ 	.short	(.L_991 - .L_990)
.L_990:
        /*0088*/ 	.word	0x00000000


	//----- nvinfo : EIATTR_CBANK_PARAM_SIZE
	.align		4
.L_991:
        /*008c*/ 	.byte	0x03, 0x19
        /*008e*/ 	.short	0x002c


	//----- nvinfo : EIATTR_PARAM_CBANK
	.align		4
        /*0090*/ 	.byte	0x04, 0x0a
        /*0092*/ 	.short	(.L_993 - .L_992)
	.align		4
.L_992:
        /*0094*/ 	.word	index@(.nv.constant0._Z35gpuKernelAtomDecompositionTriplet2DIdEvPT_S1_S1_PiS2_i)
        /*0098*/ 	.short	0x0380
        /*009a*/ 	.short	0x002c


	//----- nvinfo : EIATTR_SW_WAR
	.align		4
.L_993:
        /*009c*/ 	.byte	0x04, 0x36
        /*009e*/ 	.short	(.L_995 - .L_994)
.L_994:
        /*00a0*/ 	.word	0x00000008
.L_995:


//--------------------- .nv.info._Z36gpuKernelForceDecompositionTriplet2DIfEvPT_S1_S1_PiS2_S2_i --------------------------
	.section	.nv.info._Z36gpuKernelForceDecompositionTriplet2DIfEvPT_S1_S1_PiS2_S2_i,"",@"SHT_CUDA_INFO"
	.sectionflags	@""
	.align	4


	//----- nvinfo : EIATTR_CUDA_API_VERSION
	.align		4
        /*0000*/ 	.byte	0x04, 0x37
        /*0002*/ 	.short	(.L_997 - .L_996)
.L_996:
        /*0004*/ 	.word	0x00000082


	//----- nvinfo : EIATTR_KPARAM_INFO
	.align		4
.L_997:
        /*0008*/ 	.byte	0x04, 0x17
        /*000a*/ 	.short	(.L_999 - .L_998)
.L_998:
        /*000c*/ 	.word	0x00000000
        /*0010*/ 	.short	0x0006
        /*0012*/ 	.short	0x0030
        /*0014*/ 	.byte	0x00, 0xf0, 0x11, 0x00


	//----- nvinfo : EIATTR_KPARAM_INFO
	.align		4
.L_999:
        /*0018*/ 	.byte	0x04, 0x17
        /*001a*/ 	.short	(.L_1001 - .L_1000)
.L_1000:
        /*001c*/ 	.word	0x00000000
        /*0020*/ 	.short	0x0005
        /*0022*/ 	.short	0x0028
        /*0024*/ 	.byte	0x00, 0xf5, 0x21, 0x00


	//----- nvinfo : EIATTR_KPARAM_INFO
	.align		4
.L_1001:
        /*0028*/ 	.byte	0x04, 0x17
        /*002a*/ 	.short	(.L_1003 - .L_1002)
.L_1002:
        /*002c*/ 	.word	0x00000000
        /*0030*/ 	.short	0x0004
        /*0032*/ 	.short	0x0020
        /*0034*/ 	.byte	0x00, 0xf5, 0x21, 0x00


	//----- nvinfo : EIATTR_KPARAM_INFO
	.align		4
.L_1003:
        /*0038*/ 	.byte	0x04, 0x17
        /*003a*/ 	.short	(.L_1005 - .L_1004)
.L_1004:
        /*003c*/ 	.word	0x00000000
        /*0040*/ 	.short	0x0003
        /*0042*/ 	.short	0x0018
        /*0044*/ 	.byte	0x00, 0xf5, 0x21, 0x00


	//----- nvinfo : EIATTR_KPARAM_INFO
	.align		4
.L_1005:
        /*0048*/ 	.byte	0x04, 0x17
        /*004a*/ 	.short	(.L_1007 - .L_1006)
.L_1006:
        /*004c*/ 	.word	0x00000000
        /*0050*/ 	.short	0x0002
        /*0052*/ 	.short	0x0010
        /*0054*/ 	.byte	0x00, 0xf5, 0x21, 0x00


	//----- nvinfo : EIATTR_KPARAM_INFO
	.align		4
.L_1007:
        /*0058*/ 	.byte	0x04, 0x17
        /*005a*/ 	.short	(.L_1009 - .L_1008)
.L_1008:
        /*005c*/ 	.word	0x00000000
        /*0060*/ 	.short	0x0001
        /*0062*/ 	.short	0x0008
        /*0064*/ 	.byte	0x00, 0xf5, 0x21, 0x00


	//----- nvinfo : EIATTR_KPARAM_INFO
	.align		4
.L_1009:
        /*0068*/ 	.byte	0x04, 0x17
        /*006a*/ 	.short	(.L_1011 - .L_1010)
.L_1010:
        /*006c*/ 	.word	0x00000000
        /*0070*/ 	.short	0x0000
        /*0072*/ 	.short	0x0000
        /*0074*/ 	.byte	0x00, 0xf5, 0x21, 0x00


	//----- nvinfo : EIATTR_SPARSE_MMA_MASK
	.align		4
.L_1011:
        /*0078*/ 	.byte	0x03, 0x50
        /*007a*/ 	.short	0x0000


	//----- nvinfo : EIATTR_MAXREG_COUNT
	.align		4
        /*007c*/ 	.byte	0x03, 0x1b
        /*007e*/ 	.short	0x00ff


	//----- nvinfo : EIATTR_MERCURY_ISA_VERSION
	.align		4
        /*0080*/ 	.byte	0x03, 0x5f
        /*0082*/ 	.short	0x0101


	//----- nvinfo : EIATTR_VRC_CTA_INIT_COUNT
	.align		4
        /*0084*/ 	.byte	0x02, 0x4a
	.zero		1
	.zero		1


	//----- nvinfo : EIATTR_EXIT_INSTR_OFFSETS
	.align		4
        /*0088*/ 	.byte	0x04, 0x1c
        /*008a*/ 	.short	(.L_1013 - .L_1012)


	//   ....[0]....
.L_1012:
        /*008c*/ 	.word	0x00000070


	//   ....[1]....
        /*0090*/ 	.word	0x00000350


	//----- nvinfo : EIATTR_CRS_STACK_SIZE
	.align		4
.L_1013:
        /*0094*/ 	.byte	0x04, 0x1e
        /*0096*/ 	.short	(.L_1015 - .L_1014)
.L_1014:
        /*0098*/ 	.word	0x00000000


	//----- nvinfo : EIATTR_CBANK_PARAM_SIZE
	.align		4
.L_1015:
        /*009c*/ 	.byte	0x03, 0x19
        /*009e*/ 	.short	0x0034


	//----- nvinfo : EIATTR_PARAM_CBANK
	.align		4
        /*00a0*/ 	.byte	0x04, 0x0a
        /*00a2*/ 	.short	(.L_1017 - .L_1016)
	.align		4
.L_1016:
        /*00a4*/ 	.word	index@(.nv.constant0._Z36gpuKernelForceDecompositionTriplet2DIfEvPT_S1_S1_PiS2_S2_i)
        /*00a8*/ 	.short	0x0380
        /*00aa*/ 	.short	0x0034


	//----- nvinfo : EIATTR_SW_WAR
	.align		4
.L_1017:
        /*00ac*/ 	.byte	0x04, 0x36
        /*00ae*/ 	.short	(.L_1019 - .L_1018)
.L_1018:
        /*00b0*/ 	.word	0x00000008
.L_1019:


//--------------------- .nv.info._Z36gpuKernelForceDecompositionTriplet2DIdEvPT_S1_S1_PiS2_S2_i --------------------------
	.section	.nv.info._Z36gpuKernelForceDecompositionTriplet2DIdEvPT_S1_S1_PiS2_S2_i,"",@"SHT_CUDA_INFO"
	.sectionflags	@""
	.align	4


	//----- nvinfo : EIATTR_CUDA_API_VERSION
	.align		4
        /*0000*/ 	.byte	0x04, 0x37
        /*0002*/ 	.short	(.L_1021 - .L_1020)
.L_1020:
        /*0004*/ 	.word	0x00000082


	//----- nvinfo : EIATTR_KPARAM_INFO
	.align		4
.L_1021:
        /*0008*/ 	.byte	0x04, 0x17
        /*000a*/ 	.short	(.L_1023 - .L_1022)
.L_1022:
        /*000c*/ 	.word	0x00000000
        /*0010*/ 	.short	0x0006
        /*0012*/ 	.short	0x0030
        /*0014*/ 	.byte	0x00, 0xf0, 0x11, 0x00


	//----- nvinfo : EIATTR_KPARAM_INFO
	.align		4
.L_1023:
        /*0018*/ 	.byte	0x04, 0x17
        /*001a*/ 	.short	(.L_1025 - .L_1024)
.L_1024:
        /*001c*/ 	.word	0x00000000
        /*0020*/ 	.short	0x0005
        /*0022*/ 	.short	0x0028
        /*0024*/ 	.byte	0x00, 0xf5, 0x21, 0x00


	//----- nvinfo : EIATTR_KPARAM_INFO
	.align		4
.L_1025:
        /*0028*/ 	.byte	0x04, 0x17
        /*002a*/ 	.short	(.L_1027 - .L_1026)
.L_1026:
        /*002c*/ 	.word	0x00000000
        /*0030*/ 	.short	0x0004
        /*0032*/ 	.short	0x0020
        /*0034*/ 	.byte	0x00, 0xf5, 0x21, 0x00


	//----- nvinfo : EIATTR_KPARAM_INFO
	.align		4
.L_1027:
        /*0038*/ 	.byte	0x04, 0x17
        /*003a*/ 	.short	(.L_1029 - .L_1028)
.L_1028:
        /*003c*/ 	.word	0x00000000
        /*0040*/ 	.short	0x0003
        /*0042*/ 	.short	0x0018
        /*0044*/ 	.byte	0x00, 0xf5, 0x21, 0x00


	//----- nvinfo : EIATTR_KPARAM_INFO
	.align		4
.L_1029:
        /*0048*/ 	.byte	0x04, 0x17
        /*004a*/ 	.short	(.L_1031 - .L_1030)
.L_1030:
        /*004c*/ 	.word	0x00000000
        /*0050*/ 	.short	0x0002
        /*0052*/ 	.short	0x0010
        /*0054*/ 	.byte	0x00, 0xf5, 0x21, 0x00


	//----- nvinfo : EIATTR_KPARAM_INFO
	.align		4
.L_1031:
        /*0058*/ 	.byte	0x04, 0x17
        /*005a*/ 	.short	(.L_1033 - .L_1032)
.L_1032:
        /*005c*/ 	.word	0x00000000
        /*0060*/ 	.short	0x0001
        /*0062*/ 	.short	0x0008
        /*0064*/ 	.byte	0x00, 0xf5, 0x21, 0x00


	//----- nvinfo : EIATTR_KPARAM_INFO
	.align		4
.L_1033:
        /*0068*/ 	.byte	0x04, 0x17
        /*006a*/ 	.short	(.L_1035 - .L_1034)
.L_1034:
        /*006c*/ 	.word	0x00000000
        /*0070*/ 	.short	0x0000
        /*0072*/ 	.short	0x0000
        /*0074*/ 	.byte	0x00, 0xf5, 0x21, 0x00


	//----- nvinfo : EIATTR_SPARSE_MMA_MASK
	.align		4
.L_1035:
        /*0078*/ 	.byte	0x03, 0x50
        /*007a*/ 	.short	0x0000


	//----- nvinfo : EIATTR_MAXREG_COUNT
	.align		4
        /*007c*/ 	.byte	0x03, 0x1b
        /*007e*/ 	.short	0x00ff


	//----- nvinfo : EIATTR_MERCURY_ISA_VERSION
	.align		4
        /*0080*/ 	.byte	0x03, 0x5f
        /*0082*/ 	.short	0x0101


	//----- nvinfo : EIATTR_VRC_CTA_INIT_COUNT
	.align		4
        /*0084*/ 	.byte	0x02, 0x4a
	.zero		1
	.zero		1


	//----- nvinfo : EIATTR_EXIT_INSTR_OFFSETS
	.align		4
        /*0088*/ 	.byte	0x04, 0x1c
        /*008a*/ 	.short	(.L_1037 - .L_1036)


	//   ....[0]....
.L_1036:
        /*008c*/ 	.word	0x00000070


	//   ....[1]....
        /*0090*/ 	.word	0x00000350


	//----- nvinfo : EIATTR_CRS_STACK_SIZE
	.align		4
.L_1037:
        /*0094*/ 	.byte	0x04, 0x1e
        /*0096*/ 	.short	(.L_1039 - .L_1038)
.L_1038:
        /*0098*/ 	.word	0x00000000


	//----- nvinfo : EIATTR_CBANK_PARAM_SIZE
	.align		4
.L_1039:
        /*009c*/ 	.byte	0x03, 0x19
        /*009e*/ 	.short	0x0034


	//----- nvinfo : EIATTR_PARAM_CBANK
	.align		4
        /*00a0*/ 	.byte	0x04, 0x0a
        /*00a2*/ 	.short	(.L_1041 - .L_1040)
	.align		4
.L_1040:
        /*00a4*/ 	.word	index@(.nv.constant0._Z36gpuKernelForceDecompositionTriplet2DIdEvPT_S1_S1_PiS2_S2_i)
        /*00a8*/ 	.short	0x0380
        /*00aa*/ 	.short	0x0034


	//----- nvinfo : EIATTR_SW_WAR
	.align		4
.L_1041:
        /*00ac*/ 	.byte	0x04, 0x36
        /*00ae*/ 	.short	(.L_1043 - .L_1042)
.L_1042:
        /*00b0*/ 	.word	0x00000008
.L_1043:


//--------------------- .nv.info._Z29gpuKernelJAtomDecomposition2DIfEvPT_S1_PiS2_S2_i --------------------------
	.section	.nv.info._Z29gpuKernelJAtomDecomposition2DIfEvPT_S1_PiS2_S2_i,"",@"SHT_CUDA_INFO"
	.sectionflags	@""
	.align	4


	//----- nvinfo : EIATTR_CUDA_API_VERSION
	.align		4
        /*0000*/ 	.byte	0x04, 0x37
        /*0002*/ 	.short	(.L_1045 - .L_1044)
.L_1044:
        /*0004*/ 	.word	0x00000082


	//----- nvinfo : EIATTR_KPARAM_INFO
	.align		4
.L_1045:
        /*0008*/ 	.byte	0x04, 0x17
        /*000a*/ 	.short	(.L_1047 - .L_1046)
.L_1046:
        /*000c*/ 	.word	0x00000000
        /*0010*/ 	.short	0x0005
        /*0012*/ 	.short	0x0028
        /*0014*/ 	.byte	0x00, 0xf0, 0x11, 0x00


	//----- nvinfo : EIATTR_KPARAM_INFO
	.align		4
.L_1047:
        /*0018*/ 	.byte	0x04, 0x17
        /*001a*/ 	.short	(.L_1049 - .L_1048)
.L_1048:
        /*001c*/ 	.word	0x00000000
        /*0020*/ 	.short	0x0004
        /*0022*/ 	.short	0x0020
        /*0024*/ 	.byte	0x00, 0xf5, 0x21, 0x00


	//----- nvinfo : EIATTR_KPARAM_INFO
	.align		4
.L_1049:
        /*0028*/ 	.byte	0x04, 0x17
        /*002a*/ 	.short	(.L_1051 - .L_1050)
.L_1050:
        /*002c*/ 	.word	0x00000000
        /*0030*/ 	.short	0x0003
        /*0032*/ 	.short	0x0018
        /*0034*/ 	.byte	0x00, 0xf5, 0x21, 0x00


	//----- nvinfo : EIATTR_KPARAM_INFO
	.align		4
.L_1051:
        /*0038*/ 	.byte	0x04, 0x17
        /*003a*/ 	.short	(.L_1053 - .L_1052)
.L_1052:
        /*003c*/ 	.word	0x00000000
        /*0040*/ 	.short	0x0002
        /*0042*/ 	.short	0x0010
        /*0044*/ 	.byte	0x00, 0xf5, 0x21, 0x00


	//----- nvinfo : EIATTR_KPARAM_INFO
	.align		4
.L_1053:
        /*0048*/ 	.byte	0x04, 0x17
        /*004a*/ 	.short	(.L_1055 - .L_1054)
.L_1054:
        /*004c*/ 	.word	0x00000000
        /*0050*/ 	.short	0x0001
        /*0052*/ 	.short	0x0008
        /*0054*/ 	.byte	0x00, 0xf5, 0x21, 0x00


	//----- nvinfo : EIATTR_KPARAM_INFO
	.align		4
.L_1055:
        /*0058*/ 	.byte	0x04, 0x17
        /*005a*/ 	.short	(.L_1057 - .L_1056)
.L_1056:
        /*005c*/ 	.word	0x00000000
        /*0060*/ 	.short	0x0000
        /*0062*/ 	.short	0x0000
        /*0064*/ 	.byte	0x00, 0xf5, 0x21, 0x00


	//----- nvinfo : EIATTR_SPARSE_MMA_MASK
	.align		4
.L_1057:
        /*0068*/ 	.byte	0x03, 0x50
        /*006a*/ 	.short	0x0000


	//----- nvinfo : EIATTR_MAXREG_COUNT
	.align		4
        /*006c*/ 	.byte	0x03, 0x1b
        /*006e*/ 	.short	0x00ff


	//----- nvinfo : EIATTR_MERCURY_ISA_VERSION
	.align		4
        /*0070*/ 	.byte	0x03, 0x5f
        /*0072*/ 	.short	0x0101


	//----- nvinfo : EIATTR_VRC_CTA_INIT_COUNT
	.align		4
        /*0074*/ 	.byte	0x02, 0x4a
	.zero		1
	.zero		1


	//----- nvinfo : EIATTR_EXIT_INSTR_OFFSETS
	.align		4
        /*0078*/ 	.byte	0x04, 0x1c
        /*007a*/ 	.short	(.L_1059 - .L_1058)


	//   ....[0]....
.L_1058:
        /*007c*/ 	.word	0x00000070


	//   ....[1]....
        /*0080*/ 	.word	0x00000bd0


	//----- nvinfo : EIATTR_CRS_STACK_SIZE
	.align		4
.L_1059:
        /*0084*/ 	.byte	0x04, 0x1e
        /*0086*/ 	.short	(.L_1061 - .L_1060)
.L_1060:
        /*0088*/ 	.word	0x00000000


	//----- nvinfo : EIATTR_CBANK_PARAM_SIZE
	.align		4
.L_1061:
        /*008c*/ 	.byte	0x03, 0x19
        /*008e*/ 	.short	0x002c


	//----- nvinfo : EIATTR_PARAM_CBANK
	.align		4
        /*0090*/ 	.byte	0x04, 0x0a
        /*0092*/ 	.short	(.L_1063 - .L_1062)
	.align		4
.L_1062:
        /*0094*/ 	.word	index@(.nv.constant0._Z29gpuKernelJAtomDecomposition2DIfEvPT_S1_PiS2_S2_i)
        /*0098*/ 	.short	0x0380
        /*009a*/ 	.short	0x002c


	//----- nvinfo : EIATTR_SW_WAR
	.align		4
.L_1063:
        /*009c*/ 	.byte	0x04, 0x36
        /*009e*/ 	.short	(.L_1065 - .L_1064)
.L_1064:
        /*00a0*/ 	.word	0x00000008
.L_1065:


//--------------------- .nv.info._Z29gpuKernelJAtomDecomposition2DIdEvPT_S1_PiS2_S2_i --------------------------
	.section	.nv.info._Z29gpuKernelJAtomDecomposition2DIdEvPT_S1_PiS2_S2_i,"",@"SHT_CUDA_INFO"
	.sectionflags	@""
	.align	4


	//----- nvinfo : EIATTR_CUDA_API_VERSION
	.align		4
        /*0000*/ 	.byte	0x04, 0x37
        /*0002*/ 	.short	(.L_1067 - .L_1066)
.L_1066:
        /*0004*/ 	.word	0x00000082


	//----- nvinfo : EIATTR_KPARAM_INFO
	.align		4
.L_1067:
        /*0008*/ 	.byte	0x04, 0x17
        /*000a*/ 	.short	(.L_1069 - .L_1068)
.L_1068:
        /*000c*/ 	.word	0x00000000
        /*0010*/ 	.short	0x0005
        /*0012*/ 	.short	0x0028
        /*0014*/ 	.byte	0x00, 0xf0, 0x11, 0x00


	//----- nvinfo : EIATTR_KPARAM_INFO
	.align		4
.L_1069:
        /*0018*/ 	.byte	0x04, 0x17
        /*001a*/ 	.short	(.L_1071 - .L_1070)
.L_1070:
        /*001c*/ 	.word	0x00000000
        /*0020*/ 	.short	0x0004
        /*0022*/ 	.short	0x0020
        /*0024*/ 	.byte	0x00, 0xf5, 0x21, 0x00


	//----- nvinfo : EIATTR_KPARAM_INFO
	.align		4
.L_1071:
        /*0028*/ 	.byte	0x04, 0x17
        /*002a*/ 	.short	(.L_1073 - .L_1072)
.L_1072:
        /*002c*/ 	.word	0x00000000
        /*0030*/ 	.short	0x0003
        /*0032*/ 	.short	0x0018
        /*0034*/ 	.byte	0x00, 0xf5, 0x21, 0x00


	//----- nvinfo : EIATTR_KPARAM_INFO
	.align		4
.L_1073:
        /*0038*/ 	.byte	0x04, 0x17
        /*003a*/ 	.short	(.L_1075 - .L_1074)
.L_1074:
        /*003c*/ 	.word	0x00000000
        /*0040*/ 	.short	0x0002
        /*0042*/ 	.short	0x0010
        /*0044*/ 	.byte	0x00, 0xf5, 0x21, 0x00


	//----- nvinfo : EIATTR_KPARAM_INFO
	.align		4
.L_1075:
        /*0048*/ 	.byte	0x04, 0x17
        /*004a*/ 	.short	(.L_1077 - .L_1076)
.L_1076:
        /*004c*/ 	.word	0x00000000
        /*0050*/ 	.short	0x0001
        /*0052*/ 	.short	0x0008
        /*0054*/ 	.byte	0x00, 0xf5, 0x21, 0x00


	//----- nvinfo : EIATTR_KPARAM_INFO
	.align		4
.L_1077:
        /*0058*/ 	.byte	0x04, 0x17
        /*005a*/ 	.short	(.L_1079 - .L_1078)
.L_1078:
        /*005c*/ 	.word	0x00000000
        /*0060*/ 	.short	0x0000
        /*0062*/ 	.short	0x0000
        /*0064*/ 	.byte	0x00, 0xf5, 0x21, 0x00


	//----- nvinfo : EIATTR_SPARSE_MMA_MASK
	.align		4
.L_1079:
        /*0068*/ 	.byte	0x03, 0x50
        /*006a*/ 	.short	0x0000


	//----- nvinfo : EIATTR_MAXREG_COUNT
	.align		4
        /*006c*/ 	.byte	0x03, 0x1b
        /*006e*/ 	.short	0x00ff


	//----- nvinfo : EIATTR_MERCURY_ISA_VERSION
	.align		4
        /*0070*/ 	.byte	0x03, 0x5f
        /*0072*/ 	.short	0x0101


	//----- nvinfo : EIATTR_VRC_CTA_INIT_COUNT
	.align		4
        /*0074*/ 	.byte	0x02, 0x4a
	.zero		1
	.zero		1


	//----- nvinfo : EIATTR_EXIT_INSTR_OFFSETS
	.align		4
        /*0078*/ 	.byte	0x04, 0x1c
        /*007a*/ 	.short	(.L_1081 - .L_1080)


	//   ....[0]....
.L_1080:
        /*007c*/ 	.word	0x00000070


	//   ....[1]....
        /*0080*/ 	.word	0x00000b90


	//----- nvinfo : EIATTR_CRS_STACK_SIZE
	.align		4
.L_1081:
        /*0084*/ 	.byte	0x04, 0x1e
        /*0086*/ 	.short	(.L_1083 - .L_1082)
.L_1082:
        /*0088*/ 	.word	0x00000000


	//----- nvinfo : EIATTR_CBANK_PARAM_SIZE
	.align		4
.L_1083:
        /*008c*/ 	.byte	0x03, 0x19
        /*008e*/ 	.short	0x002c


	//----- nvinfo : EIATTR_PARAM_CBANK
	.align		4
        /*0090*/ 	.byte	0x04, 0x0a
        /*0092*/ 	.short	(.L_1085 - .L_1084)
	.align		4
.L_1084:
        /*0094*/ 	.word	index@(.nv.constant0._Z29gpuKernelJAtomDecomposition2DIdEvPT_S1_PiS2_S2_i)
        /*0098*/ 	.short	0x0380
        /*009a*/ 	.short	0x002c


	//----- nvinfo : EIATTR_SW_WAR
	.align		4
.L_1085:
        /*009c*/ 	.byte	0x04, 0x36
        /*009e*/ 	.short	(.L_1087 - .L_1086)
.L_1086:
        /*00a0*/ 	.word	0x00000008
.L_1087:


//--------------------- .nv.info._Z29gpuKernelIAtomDecomposition2DIfEvPT_S1_PiS2_i --------------------------
	.section	.nv.info._Z29gpuKernelIAtomDecomposition2DIfEvPT_S1_PiS2_i,"",@"SHT_CUDA_INFO"
	.sectionflags	@""
	.align	4


	//----- nvinfo : EIATTR_CUDA_API_VERSION
	.align		4
        /*0000*/ 	.byte	0x04, 0x37
        /*0002*/ 	.short	(.L_1089 - .L_1088)
.L_1088:
        /*0004*/ 	.word	0x00000082


	//----- nvinfo : EIATTR_KPARAM_INFO
	.align		4
.L_1089:
        /*0008*/ 	.byte	0x04, 0x17
        /*000a*/ 	.short	(.L_1091 - .L_1090)
.L_1090:
        /*000c*/ 	.word	0x00000000
        /*0010*/ 	.short	0x0004
        /*0012*/ 	.short	0x0020
        /*0014*/ 	.byte	0x00, 0xf0, 0x11, 0x00


	//----- nvinfo : EIATTR_KPARAM_INFO
	.align		4
.L_1091:
        /*0018*/ 	.byte	0x04, 0x17
        /*001a*/ 	.short	(.L_1093 - .L_1092)
.L_1092:
        /*001c*/ 	.word	0x00000000
        /*0020*/ 	.short	0x0003
        /*0022*/ 	.short	0x0018
        /*0024*/ 	.byte	0x00, 0xf5, 0x21, 0x00


	//----- nvinfo : EIATTR_KPARAM_INFO
	.align		4
.L_1093:
        /*0028*/ 	.byte	0x04, 0x17
        /*002a*/ 	.short	(.L_1095 - .L_1094)
.L_1094:
        /*002c*/ 	.word	0x00000000
        /*0030*/ 	.short	0x0002
        /*0032*/ 	.short	0x0010
        /*0034*/ 	.byte	0x00, 0xf5, 0x21, 0x00


	//----- nvinfo : EIATTR_KPARAM_INFO
	.align		4
.L_1095:
        /*0038*/ 	.byte	0x04, 0x17
        /*003a*/ 	.short	(.L_1097 - .L_1096)
.L_1096:
        /*003c*/ 	.word	0x00000000
        /*0040*/ 	.short	0x0001
        /*0042*/ 	.short	0x0008
        /*0044*/ 	.byte	0x00, 0xf5, 0x21, 0x00


	//----- nvinfo : EIATTR_KPARAM_INFO
	.align		4
.L_1097:
        /*0048*/ 	.byte	0x04, 0x17
        /*004a*/ 	.short	(.L_1099 - .L_1098)
.L_1098:
        /*004c*/ 	.word	0x00000000
        /*0050*/ 	.short	0x0000
        /*0052*/ 	.short	0x0000
        /*0054*/ 	.byte	0x00, 0xf5, 0x21, 0x00


	//----- nvinfo : EIATTR_SPARSE_MMA_MASK
	.align		4
.L_1099:
        /*0058*/ 	.byte	0x03, 0x50
        /*005a*/ 	.short	0x0000


	//----- nvinfo : EIATTR_MAXREG_COUNT
	.align		4
        /*005c*/ 	.byte	0x03, 0x1b
        /*005e*/ 	.short	0x00ff


	//----- nvinfo : EIATTR_MERCURY_ISA_VERSION
	.align		4
        /*0060*/ 	.byte	0x03, 0x5f
        /*0062*/ 	.short	0x0101


	//----- nvinfo : EIATTR_VRC_CTA_INIT_COUNT
	.align		4
        /*0064*/ 	.byte	0x02, 0x4a
	.zero		1
	.zero		1


	//----- nvinfo : EIATTR_EXIT_INSTR_OFFSETS
	.align		4
        /*0068*/ 	.byte	0x04, 0x1c
        /*006a*/ 	.short	(.L_1101 - .L_1100)


	//   ....[0]....
.L_1100:
        /*006c*/ 	.word	0x00000070


	//   ....[1]....
        /*0070*/ 	.word	0x00000890


	//----- nvinfo : EIATTR_CRS_STACK_SIZE
	.align		4
.L_1101:
        /*0074*/ 	.byte	0x04, 0x1e
        /*0076*/ 	.short	(.L_1103 - .L_1102)
.L_1102:
        /*0078*/ 	.word	0x00000000


	//----- nvinfo : EIATTR_CBANK_PARAM_SIZE
	.align		4
.L_1103:
        /*007c*/ 	.byte	0x03, 0x19
        /*007e*/ 	.short	0x0024


	//----- nvinfo : EIATTR_PARAM_CBANK
	.align		4
        /*0080*/ 	.byte	0x04, 0x0a
        /*0082*/ 	.short	(.L_1105 - .L_1104)
	.align		4
.L_1104:
        /*0084*/ 	.word	index@(.nv.constant0._Z29gpuKernelIAtomDecomposition2DIfEvPT_S1_PiS2_i)
        /*0088*/ 	.short	0x0380
        /*008a*/ 	.short	0x0024


	//----- nvinfo : EIATTR_SW_WAR
	.align		4
.L_1105:
        /*008c*/ 	.byte	0x04, 0x36
        /*008e*/ 	.short	(.L_1107 - .L_1106)
.L_1106:
        /*0090*/ 	.word	0x00000008
.L_1107:


//--------------------- .nv.info._Z29gpuKernelIAtomDecomposition2DIdEvPT_S1_PiS2_i --------------------------
	.section	.nv.info._Z29gpuKernelIAtomDecomposition2DIdEvPT_S1_PiS2_i,"",@"SHT_CUDA_INFO"
	.sectionflags	@""
	.align	4


	//----- nvinfo : EIATTR_CUDA_API_VERSION
	.align		4
        /*0000*/ 	.byte	0x04, 0x37
        /*0002*/ 	.short	(.L_1109 - .L_1108)
.L_1108:
        /*0004*/ 	.word	0x00000082


	//----- nvinfo : EIATTR_KPARAM_INFO
	.align		4
.L_1109:
        /*0008*/ 	.byte	0x04, 0x17
        /*000a*/ 	.short	(.L_1111 - .L_1110)
.L_1110:
        /*000c*/ 	.word	0x00000000
        /*0010*/ 	.short	0x0004
        /*0012*/ 	.short	0x0020
        /*0014*/ 	.byte	0x00, 0xf0, 0x11, 0x00


	//----- nvinfo : EIATTR_KPARAM_INFO
	.align		4
.L_1111:
        /*0018*/ 	.byte	0x04, 0x17
        /*001a*/ 	.short	(.L_1113 - .L_1112)
.L_1112:
        /*001c*/ 	.word	0x00000000
        /*0020*/ 	.short	0x0003
        /*0022*/ 	.short	0x0018
        /*0024*/ 	.byte	0x00, 0xf5, 0x21, 0x00


	//----- nvinfo : EIATTR_KPARAM_INFO
	.align		4
.L_1113:
        /*0028*/ 	.byte	0x04, 0x17
        /*002a*/ 	.short	(.L_1115 - .L_1114)
.L_1114:
        /*002c*/ 	.word	0x00000000
        /*0030*/ 	.short	0x0002
        /*0032*/ 	.short	0x0010
        /*0034*/ 	.byte	0x00, 0xf5, 0x21, 0x00


	//----- nvinfo : EIATTR_KPARAM_INFO
	.align		4
.L_1115:
        /*0038*/ 	.byte	0x04, 0x17
        /*003a*/ 	.short	(.L_1117 - .L_1116)
.L_1116:
        /*003c*/ 	.word	0x00000000
        /*0040*/ 	.short	0x0001
        /*0042*/ 	.short	0x0008
        /*0044*/ 	.byte	0x00, 0xf5, 0x21, 0x00


	//----- nvinfo : EIATTR_KPARAM_INFO
	.align		4
.L_1117:
        /*0048*/ 	.byte	0x04, 0x17
        /*004a*/ 	.short	(.L_1119 - .L_1118)
.L_1118:
        /*004c*/ 	.word	0x00000000
        /*0050*/ 	.short	0x0000
        /*0052*/ 	.short	0x0000
        /*0054*/ 	.byte	0x00, 0xf5, 0x21, 0x00


	//----- nvinfo : EIATTR_SPARSE_MMA_MASK
	.align		4
.L_1119:
        /*0058*/ 	.byte	0x03, 0x50
        /*005a*/ 	.short	0x0000


	//----- nvinfo : EIATTR_MAXREG_COUNT
	.align		4
        /*005c*/ 	.byte	0x03, 0x1b
        /*005e*/ 	.short	0x00ff


	//----- nvinfo : EIATTR_MERCURY_ISA_VERSION
	.align		4
        /*0060*/ 	.byte	0x03, 0x5f
        /*0062*/ 	.short	0x0101


	//----- nvinfo : EIATTR_VRC_CTA_INIT_COUNT
	.align		4
        /*0064*/ 	.byte	0x02, 0x4a
	.zero		1
	.zero		1


	//----- nvinfo : EIATTR_EXIT_INSTR_OFFSETS
	.align		4
        /*0068*/ 	.byte	0x04, 0x1c
        /*006a*/ 	.short	(.L_1121 - .L_1120)


	//   ....[0]....
.L_1120:
        /*006c*/ 	.word	0x00000070


	//   ....[1]....
        /*0070*/ 	.word	0x000008b0


	//----- nvinfo : EIATTR_CRS_STACK_SIZE
	.align		4
.L_1121:
        /*0074*/ 	.byte	0x04, 0x1e
        /*0076*/ 	.short	(.L_1123 - .L_1122)
.L_1122:
        /*0078*/ 	.word	0x00000000


	//----- nvinfo : EIATTR_CBANK_PARAM_SIZE
	.align		4
.L_1123:
        /*007c*/ 	.byte	0x03, 0x19
        /*007e*/ 	.short	0x0024


	//----- nvinfo : EIATTR_PARAM_CBANK
	.align		4
        /*0080*/ 	.byte	0x04, 0x0a
        /*0082*/ 	.short	(.L_1125 - .L_1124)
	.align		4
.L_1124:
        /*0084*/ 	.word	index@(.nv.constant0._Z29gpuKernelIAtomDecomposition2DIdEvPT_S1_PiS2_i)
        /*0088*/ 	.short	0x0380
        /*008a*/ 	.short	0x0024


	//----- nvinfo : EIATTR_SW_WAR
	.align		4
.L_1125:
        /*008c*/ 	.byte	0x04, 0x36
        /*008e*/ 	.short	(.L_1127 - .L_1126)
.L_1126:
        /*0090*/ 	.word	0x00000008
.L_1127:


//--------------------- .nv.info._Z33gpuKernelFullForceDecomposition2DIfEvPT_S1_PiS2_i --------------------------
	.section	.nv.info._Z33gpuKernelFullForceDecomposition2DIfEvPT_S1_PiS2_i,"",@"SHT_CUDA_INFO"
	.sectionflags	@""
	.align	4


	//----- nvinfo : EIATTR_CUDA_API_VERSION
	.align		4
        /*0000*/ 	.byte	0x04, 0x37
        /*0002*/ 	.short	(.L_1129 - .L_1128)
.L_1128:
        /*0004*/ 	.word	0x00000082


	//----- nvinfo : EIATTR_KPARAM_INFO
	.align		4
.L_1129:
        /*0008*/ 	.byte	0x04, 0x17
        /*000a*/ 	.short	(.L_1131 - .L_1130)
.L_1130:
        /*000c*/ 	.word	0x00000000
        /*0010*/ 	.short	0x0004
        /*0012*/ 	.short	0x0020
        /*0014*/ 	.byte	0x00, 0xf0, 0x11, 0x00


	//----- nvinfo : EIATTR_KPARAM_INFO
	.align		4
.L_1131:
        /*0018*/ 	.byte	0x04, 0x17
        /*001a*/ 	.short	(.L_1133 - .L_1132)
.L_1132:
        /*001c*/ 	.word	0x00000000
        /*0020*/ 	.short	0x0003
        /*0022*/ 	.short	0x0018
        /*0024*/ 	.byte	0x00, 0xf5, 0x21, 0x00


	//----- nvinfo : EIATTR_KPARAM_INFO
	.align		4
.L_1133:
        /*0028*/ 	.byte	0x04, 0x17
        /*002a*/ 	.short	(.L_1135 - .L_1134)
.L_1134:
        /*002c*/ 	.word	0x00000000
        /*0030*/ 	.short	0x0002
        /*0032*/ 	.short	0x0010
        /*0034*/ 	.byte	0x00, 0xf5, 0x21, 0x00


	//----- nvinfo : EIATTR_KPARAM_INFO
	.align		4
.L_1135:
        /*0038*/ 	.byte	0x04, 0x17
        /*003a*/ 	.short	(.L_1137 - .L_1136)
.L_1136:
        /*003c*/ 	.word	0x00000000
        /*0040*/ 	.short	0x0001
        /*0042*/ 	.short	0x0008
        /*0044*/ 	.byte	0x00, 0xf5, 0x21, 0x00


	//----- nvinfo : EIATTR_KPARAM_INFO
	.align		4
.L_1137:
        /*0048*/ 	.byte	0x04, 0x17
        /*004a*/ 	.short	(.L_1139 - .L_1138)
.L_1138:
        /*004c*/ 	.word	0x00000000
        /*0050*/ 	.short	0x0000
        /*0052*/ 	.short	0x0000
        /*0054*/ 	.byte	0x00, 0xf5, 0x21, 0x00


	//----- nvinfo : EIATTR_SPARSE_MMA_MASK
	.align		4
.L_1139:
        /*0058*/ 	.byte	0x03, 0x50
        /*005a*/ 	.short	0x0000


	//----- nvinfo : EIATTR_MAXREG_COUNT
	.align		4
        /*005c*/ 	.byte	0x03, 0x1b
        /*005e*/ 	.short	0x00ff


	//----- nvinfo : EIATTR_MERCURY_ISA_VERSION
	.align		4
        /*0060*/ 	.byte	0x03, 0x5f
        /*0062*/ 	.short	0x0101


	//----- nvinfo : EIATTR_VRC_CTA_INIT_COUNT
	.align		4
        /*0064*/ 	.byte	0x02, 0x4a
	.zero		1
	.zero		1


	//----- nvinfo : EIATTR_EXIT_INSTR_OFFSETS
	.align		4
        /*0068*/ 	.byte	0x04, 0x1c
        /*006a*/ 	.short	(.L_1141 - .L_1140)


	//   ....[0]....
.L_1140:
        /*006c*/ 	.word	0x00000070


	//   ....[1]....
        /*0070*/ 	.word	0x000001d0


	//----- nvinfo : EIATTR_CRS_STACK_SIZE
	.align		4
.L_1141:
        /*0074*/ 	.byte	0x04, 0x1e
        /*0076*/ 	.short	(.L_1143 - .L_1142)
.L_1142:
        /*0078*/ 	.word	0x00000000


	//----- nvinfo : EIATTR_CBANK_PARAM_SIZE
	.align		4
.L_1143:
        /*007c*/ 	.byte	0x03, 0x19
        /*007e*/ 	.short	0x0024


	//----- nvinfo : EIATTR_PARAM_CBANK
	.align		4
        /*0080*/ 	.byte	0x04, 0x0a
        /*0082*/ 	.short	(.L_1145 - .L_1144)
	.align		4
.L_1144:
        /*0084*/ 	.word	index@(.nv.constant0._Z33gpuKernelFullForceDecomposition2DIfEvPT_S1_PiS2_i)
        /*0088*/ 	.short	0x0380
        /*008a*/ 	.short	0x0024


	//----- nvinfo : EIATTR_SW_WAR
	.align		4
.L_1145:
        /*008c*/ 	.byte	0x04, 0x36
        /*008e*/ 	.short	(.L_1147 - .L_1146)
.L_1146:
        /*0090*/ 	.word	0x00000008
.L_1147:


//--------------------- .nv.info._Z33gpuKernelFullForceDecomposition2DIdEvPT_S1_PiS2_i --------------------------
	.section	.nv.info._Z33gpuKernelFullForceDecomposition2DIdEvPT_S1_PiS2_i,"",@"SHT_CUDA_INFO"
	.sectionflags	@""
	.align	4


	//----- nvinfo : EIATTR_CUDA_API_VERSION
	.align		4
        /*0000*/ 	.byte	0x04, 0x37
        /*0002*/ 	.short	(.L_1149 - .L_1148)
.L_1148:
        /*0004*/ 	.word	0x00000082


	//----- nvinfo : EIATTR_KPARAM_INFO
	.align		4
.L_1149:
        /*0008*/ 	.byte	0x04, 0x17
        /*000a*/ 	.short	(.L_1151 - .L_1150)
.L_1150:
        /*000c*/ 	.word	0x00000000
        /*0010*/ 	.short	0x0004
        /*0012*/ 	.short	0x0020
        /*0014*/ 	.byte	0x00, 0xf0, 0x11, 0x00


	//----- nvinfo : EIATTR_KPARAM_INFO
	.align		4
.L_1151:
        /*0018*/ 	.byte	0x04, 0x17
        /*001a*/ 	.short	(.L_1153 - .L_1152)
.L_1152:
        /*001c*/ 	.word	0x00000000
        /*0020*/ 	.short	0x0003
        /*0022*/ 	.short	0x0018
        /*0024*/ 	.byte	0x00, 0xf5, 0x21, 0x00


	//----- nvinfo : EIATTR_KPARAM_INFO
	.align		4
.L_1153:
        /*0028*/ 	.byte	0x04, 0x17
        /*002a*/ 	.short	(.L_1155 - .L_1154)
.L_1154:
        /*002c*/ 	.word	0x00000000
        /*0030*/ 	.short	0x0002
        /*0032*/ 	.short	0x0010
        /*0034*/ 	.byte	0x00, 0xf5, 0x21, 0x00


	//----- nvinfo : EIATTR_KPARAM_INFO
	.align		4
.L_1155:
        /*0038*/ 	.byte	0x04, 0x17
        /*003a*/ 	.short	(.L_1157 - .L_1156)
.L_1156:
        /*003c*/ 	.word	0x00000000
        /*0040*/ 	.short	0x0001
        /*0042*/ 	.short	0x0008
        /*0044*/ 	.byte	0x00, 0xf5, 0x21, 0x00


	//----- nvinfo : EIATTR_KPARAM_INFO
	.align		4
.L_1157:
        /*0048*/ 	.byte	0x04, 0x17
        /*004a*/ 	.short	(.L_1159 - .L_1158)
.L_1158:
        /*004c*/ 	.word	0x00000000
        /*0050*/ 	.short	0x0000
        /*0052*/ 	.short	0x0000
        /*0054*/ 	.byte	0x00, 0xf5, 0x21, 0x00


	//----- nvinfo : EIATTR_SPARSE_MMA_MASK
	.align		4
.L_1159:
        /*0058*/ 	.byte	0x03, 0x50
        /*005a*/ 	.short	0x0000


	//----- nvinfo : EIATTR_MAXREG_COUNT
	.align		4
        /*005c*/ 	.byte	0x03, 0x1b
        /*005e*/ 	.short	0x00ff


	//----- nvinfo : EIATTR_MERCURY_ISA_VERSION
	.align		4
        /*0060*/ 	.byte	0x03, 0x5f
        /*0062*/ 	.short	0x0101


	//----- nvinfo : EIATTR_VRC_CTA_INIT_COUNT
	.align		4
        /*0064*/ 	.byte	0x02, 0x4a
	.zero		1
	.zero		1


	//----- nvinfo : EIATTR_EXIT_INSTR_OFFSETS
	.align		4
        /*0068*/ 	.byte	0x04, 0x1c
        /*006a*/ 	.short	(.L_1161 - .L_1160)


	//   ....[0]....
.L_1160:
        /*006c*/ 	.word	0x00000070


	//   ....[1]....
        /*0070*/ 	.word	0x000001d0


	//----- nvinfo : EIATTR_CRS_STACK_SIZE
	.align		4
.L_1161:
        /*0074*/ 	.byte	0x04, 0x1e
        /*0076*/ 	.short	(.L_1163 - .L_1162)
.L_1162:
        /*0078*/ 	.word	0x00000000


	//----- nvinfo : EIATTR_CBANK_PARAM_SIZE
	.align		4
.L_1163:
        /*007c*/ 	.byte	0x03, 0x19
        /*007e*/ 	.short	0x0024


	//----- nvinfo : EIATTR_PARAM_CBANK
	.align		4
        /*0080*/ 	.byte	0x04, 0x0a
        /*0082*/ 	.short	(.L_1165 - .L_1164)
	.align		4
.L_1164:
        /*0084*/ 	.word	index@(.nv.constant0._Z33gpuKernelFullForceDecomposition2DIdEvPT_S1_PiS2_i)
        /*0088*/ 	.short	0x0380
        /*008a*/ 	.short	0x0024


	//----- nvinfo : EIATTR_SW_WAR
	.align		4
.L_1165:
        /*008c*/ 	.byte	0x04, 0x36
        /*008e*/ 	.short	(.L_1167 - .L_1166)
.L_1166:
        /*0090*/ 	.word	0x00000008
.L_1167:


//--------------------- .nv.info._Z33gpuKernelHalfForceDecomposition2DIfEvPT_S1_PiS2_i --------------------------
	.section	.nv.info._Z33gpuKernelHalfForceDecomposition2DIfEvPT_S1_PiS2_i,"",@"SHT_CUDA_INFO"
	.sectionflags	@""
	.align	4


	//----- nvinfo : EIATTR_CUDA_API_VERSION
	.align		4
        /*0000*/ 	.byte	0x04, 0x37
        /*0002*/ 	.short	(.L_1169 - .L_1168)
.L_1168:
        /*0004*/ 	.word	0x00000082


	//----- nvinfo : EIATTR_KPARAM_INFO
	.align		4
.L_1169:
        /*0008*/ 	.byte	0x04, 0x17
        /*000a*/ 	.short	(.L_1171 - .L_1170)
.L_1170:
        /*000c*/ 	.word	0x00000000
        /*0010*/ 	.short	0x0004
        /*0012*/ 	.short	0x0020
        /*0014*/ 	.byte	0x00, 0xf0, 0x11, 0x00


	//----- nvinfo : EIATTR_KPARAM_INFO
	.align		4
.L_1171:
        /*0018*/ 	.byte	0x04, 0x17
        /*001a*/ 	.short	(.L_1173 - .L_1172)
.L_1172:
        /*001c*/ 	.word	0x00000000
        /*0020*/ 	.short	0x0003
        /*0022*/ 	.short	0x0018
        /*0024*/ 	.byte	0x00, 0xf5, 0x21, 0x00


	//----- nvinfo : EIATTR_KPARAM_INFO
	.align		4
.L_1173:
        /*0028*/ 	.byte	0x04, 0x17
        /*002a*/ 	.short	(.L_1175 - .L_1174)
.L_1174:
        /*002c*/ 	.word	0x00000000
        /*0030*/ 	.short	0x0002
        /*0032*/ 	.short	0x0010
        /*0034*/ 	.byte	0x00, 0xf5, 0x21, 0x00


	//----- nvinfo : EIATTR_KPARAM_INFO
	.align		4
.L_1175:
        /*0038*/ 	.byte	0x04, 0x17
        /*003a*/ 	.short	(.L_1177 - .L_1176)
.L_1176:
        /*003c*/ 	.word	0x00000000
        /*0040*/ 	.short	0x0001
        /*0042*/ 	.short	0x0008
        /*0044*/ 	.byte	0x00, 0xf5, 0x21, 0x00


	//----- nvinfo : EIATTR_KPARAM_INFO
	.align		4
.L_1177:
        /*0048*/ 	.byte	0x04, 0x17
        /*004a*/ 	.short	(.L_1179 - .L_1178)
.L_1178:
        /*004c*/ 	.word	0x00000000
        /*0050*/ 	.short	0x0000
        /*0052*/ 	.short	0x0000
        /*0054*/ 	.byte	0x00, 0xf5, 0x21, 0x00


	//----- nvinfo : EIATTR_SPARSE_MMA_MASK
	.align		4
.L_1179:
        /*0058*/ 	.byte	0x03, 0x50
        /*005a*/ 	.short	0x0000


	//----- nvinfo : EIATTR_MAXREG_COUNT
	.align		4
        /*005c*/ 	.byte	0x03, 0x1b
        /*005e*/ 	.short	0x00ff


	//----- nvinfo : EIATTR_MERCURY_ISA_VERSION
	.align		4
        /*0060*/ 	.byte	0x03, 0x5f
        /*0062*/ 	.short	0x0101


	//----- nvinfo : EIATTR_VRC_CTA_INIT_COUNT
	.align		4
        /*0064*/ 	.byte	0x02, 0x4a
	.zero		1
	.zero		1


	//----- nvinfo : EIATTR_EXIT_INSTR_OFFSETS
	.align		4
        /*0068*/ 	.byte	0x04, 0x1c
        /*006a*/ 	.short	(.L_1181 - .L_1180)


	//   ....[0]....
.L_1180:
        /*006c*/ 	.word	0x00000070


	//   ....[1]....
        /*0070*/ 	.word	0x00000260


	//----- nvinfo : EIATTR_CRS_STACK_SIZE
	.align		4
.L_1181:
        /*0074*/ 	.byte	0x04, 0x1e
        /*0076*/ 	.short	(.L_1183 - .L_1182)
.L_1182:
        /*0078*/ 	.word	0x00000000


	//----- nvinfo : EIATTR_CBANK_PARAM_SIZE
	.align		4
.L_1183:
        /*007c*/ 	.byte	0x03, 0x19
        /*007e*/ 	.short	0x0024


	//----- nvinfo : EIATTR_PARAM_CBANK
	.align		4
        /*0080*/ 	.byte	0x04, 0x0a
        /*0082*/ 	.short	(.L_1185 - .L_1184)
	.align		4
.L_1184:
        /*0084*/ 	.word	index@(.nv.constant0._Z33gpuKernelHalfForceDecomposition2DIfEvPT_S1_PiS2_i)
        /*0088*/ 	.short	0x0380
        /*008a*/ 	.short	0x0024


	//----- nvinfo : EIATTR_SW_WAR
	.align		4
.L_1185:
        /*008c*/ 	.byte	0x04, 0x36
        /*008e*/ 	.short	(.L_1187 - .L_1186)
.L_1186:
        /*0090*/ 	.word	0x00000008
.L_1187:


//--------------------- .nv.info._Z33gpuKernelHalfForceDecomposition2DIdEvPT_S1_PiS2_i --------------------------
	.section	.nv.info._Z33gpuKernelHalfForceDecomposition2DIdEvPT_S1_PiS2_i,"",@"SHT_CUDA_INFO"
	.sectionflags	@""
	.align	4


	//----- nvinfo : EIATTR_CUDA_API_VERSION
	.align		4
        /*0000*/ 	.byte	0x04, 0x37
        /*0002*/ 	.short	(.L_1189 - .L_1188)
.L_1188:
        /*0004*/ 	.word	0x00000082


	//----- nvinfo : EIATTR_KPARAM_INFO
	.align		4
.L_1189:
        /*0008*/ 	.byte	0x04, 0x17
        /*000a*/ 	.short	(.L_1191 - .L_1190)
.L_1190:
        /*000c*/ 	.word	0x00000000
        /*0010*/ 	.short	0x0004
        /*0012*/ 	.short	0x0020
        /*0014*/ 	.byte	0x00, 0xf0, 0x11, 0x00


	//----- nvinfo : EIATTR_KPARAM_INFO
	.align		4
.L_1191:
        /*0018*/ 	.byte	0x04, 0x17
        /*001a*/ 	.short	(.L_1193 - .L_1192)
.L_1192:
        /*001c*/ 	.word	0x00000000
        /*0020*/ 	.short	0x0003
        /*0022*/ 	.short	0x0018
        /*0024*/ 	.byte	0x00, 0xf5, 0x21, 0x00


	//----- nvinfo : EIATTR_KPARAM_INFO
	.align		4
.L_1193:
        /*0028*/ 	.byte	0x04, 0x17
        /*002a*/ 	.short	(.L_1195 - .L_1194)
.L_1194:
        /*002c*/ 	.word	0x00000000
        /*0030*/ 	.short	0x0002
        /*0032*/ 	.short	0x0010
        /*0034*/ 	.byte	0x00, 0xf5, 0x21, 0x00


	//----- nvinfo : EIATTR_KPARAM_INFO
	.align		4
.L_1195:
        /*0038*/ 	.byte	0x04, 0x17
        /*003a*/ 	.short	(.L_1197 - .L_1196)
.L_1196:
        /*003c*/ 	.word	0x00000000
        /*0040*/ 	.short	0x0001
        /*0042*/ 	.short	0x0008
        /*0044*/ 	.byte	0x00, 0xf5, 0x21, 0x00


	//----- nvinfo : EIATTR_KPARAM_INFO
	.align		4
.L_1197:
        /*0048*/ 	.byte	0x04, 0x17
        /*004a*/ 	.short	(.L_1199 - .L_1198)
.L_1198:
        /*004c*/ 	.word	0x00000000
        /*0050*/ 	.short	0x0000
        /*0052*/ 	.short	0x0000
        /*0054*/ 	.byte	0x00, 0xf5, 0x21, 0x00


	//----- nvinfo : EIATTR_SPARSE_MMA_MASK
	.align		4
.L_1199:
        /*0058*/ 	.byte	0x03, 0x50
        /*005a*/ 	.short	0x0000


	//----- nvinfo : EIATTR_MAXREG_COUNT
	.align		4
        /*005c*/ 	.byte	0x03, 0x1b
        /*005e*/ 	.short	0x00ff


	//----- nvinfo : EIATTR_MERCURY_ISA_VERSION
	.align		4
        /*0060*/ 	.byte	0x03, 0x5f
        /*0062*/ 	.short	0x0101


	//----- nvinfo : EIATTR_VRC_CTA_INIT_COUNT
	.align		4
        /*0064*/ 	.byte	0x02, 0x4a
	.zero		1
	.zero		1


	//----- nvinfo : EIATTR_EXIT_INSTR_OFFSETS
	.align		4
        /*0068*/ 	.byte	0x04, 0x1c
        /*006a*/ 	.short	(.L_1201 - .L_1200)


	//   ....[0]....
.L_1200:
        /*006c*/ 	.word	0x00000070


	//   ....[1]....
        /*0070*/ 	.word	0x00000260


	//----- nvinfo : EIATTR_CRS_STACK_SIZE
	.align		4
.L_1201:
        /*0074*/ 	.byte	0x04, 0x1e
        /*0076*/ 	.short	(.L_1203 - .L_1202)
.L_1202:
        /*0078*/ 	.word	0x00000000


	//----- nvinfo : EIATTR_CBANK_PARAM_SIZE
	.align		4
.L_1203:
        /*007c*/ 	.byte	0x03, 0x19
        /*007e*/ 	.short	0x0024


	//----- nvinfo : EIATTR_PARAM_CBANK
	.align		4
        /*0080*/ 	.byte	0x04, 0x0a
        /*0082*/ 	.short	(.L_1205 - .L_1204)
	.align		4
.L_1204:
        /*0084*/ 	.word	index@(.nv.constant0._Z33gpuKernelHalfForceDecomposition2DIdEvPT_S1_PiS2_i)
        /*0088*/ 	.short	0x0380
        /*008a*/ 	.short	0x0024


	//----- nvinfo : EIATTR_SW_WAR
	.align		4
.L_1205:
        /*008c*/ 	.byte	0x04, 0x36
        /*008e*/ 	.short	(.L_1207 - .L_1206)
.L_1206:
        /*0090*/ 	.word	0x00000008
.L_1207:


//--------------------- .nv.info._Z34gpuKernelTripletForceDecompositionIfEvPT_S1_S1_PiS2_ii --------------------------
	.section	.nv.info._Z34gpuKernelTripletForceDecompositionIfEvPT_S1_S1_PiS2_ii,"",@"SHT_CUDA_INFO"
	.sectionflags	@""
	.align	4


	//----- nvinfo : EIATTR_CUDA_API_VERSION
	.align		4
        /*0000*/ 	.byte	0x04, 0x37
        /*0002*/ 	.short	(.L_1209 - .L_1208)
.L_1208:
        /*0004*/ 	.word	0x00000082


	//----- nvinfo : EIATTR_KPARAM_INFO
	.align		4
.L_1209:
        /*0008*/ 	.byte	0x04, 0x17
        /*000a*/ 	.short	(.L_1211 - .L_1210)
.L_1210:
        /*000c*/ 	.word	0x00000000
        /*0010*/ 	.short	0x0006
        /*0012*/ 	.short	0x002c
        /*0014*/ 	.byte	0x00, 0xf0, 0x11, 0x00


	//----- nvinfo : EIATTR_KPARAM_INFO
	.align		4
.L_1211:
        /*0018*/ 	.byte	0x04, 0x17
        /*001a*/ 	.short	(.L_1213 - .L_1212)
.L_1212:
        /*001c*/ 	.word	0x00000000
        /*0020*/ 	.short	0x0005
        /*0022*/ 	.short	0x0028
        /*0024*/ 	.byte	0x00, 0xf0, 0x11, 0x00


	//----- nvinfo : EIATTR_KPARAM_INFO
	.align		4
.L_1213:
        /*0028*/ 	.byte	0x04, 0x17
        /*002a*/ 	.short	(.L_1215 - .L_1214)
.L_1214:
        /*002c*/ 	.word	0x00000000
        /*0030*/ 	.short	0x0004
        /*0032*/ 	.short	0x0020
        /*0034*/ 	.byte	0x00, 0xf5, 0x21, 0x00


	//----- nvinfo : EIATTR_KPARAM_INFO
	.align		4
.L_1215:
        /*0038*/ 	.byte	0x04, 0x17
        /*003a*/ 	.short	(.L_1217 - .L_1216)
.L_1216:
        /*003c*/ 	.word	0x00000000
        /*0040*/ 	.short	0x0003
        /*0042*/ 	.short	0x0018
        /*0044*/ 	.byte	0x00, 0xf5, 0x21, 0x00


	//----- nvinfo : EIATTR_KPARAM_INFO
	.align		4
.L_1217:
        /*0048*/ 	.byte	0x04, 0x17
        /*004a*/ 	.short	(.L_1219 - .L_1218)
.L_1218:
        /*004c*/ 	.word	0x00000000
        /*0050*/ 	.short	0x0002
        /*0052*/ 	.short	0x0010
        /*0054*/ 	.byte	0x00, 0xf5, 0x21, 0x00


	//----- nvinfo : EIATTR_KPARAM_INFO
	.align		4
.L_1219:
        /*0058*/ 	.byte	0x04, 0x17
        /*005a*/ 	.short	(.L_1221 - .L_1220)
.L_1220:
        /*005c*/ 	.word	0x00000000
        /*0060*/ 	.short	0x0001
        /*0062*/ 	.short	0x0008
        /*0064*/ 	.byte	0x00, 0xf5, 0x21, 0x00


	//----- nvinfo : EIATTR_KPARAM_INFO
	.align		4
.L_1221:
        /*0068*/ 	.byte	0x04, 0x17
        /*006a*/ 	.short	(.L_1223 - .L_1222)
.L_1222:
        /*006c*/ 	.word	0x00000000
        /*0070*/ 	.short	0x0000
        /*0072*/ 	.short	0x0000
        /*0074*/ 	.byte	0x00, 0xf5, 0x21, 0x00


	//----- nvinfo : EIATTR_SPARSE_MMA_MASK
	.align		4
.L_1223:
        /*0078*/ 	.byte	0x03, 0x50
        /*007a*/ 	.short	0x0000


	//----- nvinfo : EIATTR_MAXREG_COUNT
	.align		4
        /*007c*/ 	.byte	0x03, 0x1b
        /*007e*/ 	.short	0x00ff


	//----- nvinfo : EIATTR_MERCURY_ISA_VERSION
	.align		4
        /*0080*/ 	.byte	0x03, 0x5f
        /*0082*/ 	.short	0x0101


	//----- nvinfo : EIATTR_VRC_CTA_INIT_COUNT
	.align		4
        /*0084*/ 	.byte	0x02, 0x4a
	.zero		1
	.zero		1


	//----- nvinfo : EIATTR_EXIT_INSTR_OFFSETS
	.align		4
        /*0088*/ 	.byte	0x04, 0x1c
        /*008a*/ 	.short	(.L_1225 - .L_1224)


	//   ....[0]....
.L_1224:
        /*008c*/ 	.word	0x00000070


	//   ....[1]....
        /*0090*/ 	.word	0x000000a0


	//   ....[2]....
        /*0094*/ 	.word	0x00001120


	//----- nvinfo : EIATTR_CRS_STACK_SIZE
	.align		4
.L_1225:
        /*0098*/ 	.byte	0x04, 0x1e
        /*009a*/ 	.short	(.L_1227 - .L_1226)
.L_1226:
        /*009c*/ 	.word	0x00000000


	//----- nvinfo : EIATTR_CBANK_PARAM_SIZE
	.align		4
.L_1227:
        /*00a0*/ 	.byte	0x03, 0x19
        /*00a2*/ 	.short	0x0030


	//----- nvinfo : EIATTR_PARAM_CBANK
	.align		4
        /*00a4*/ 	.byte	0x04, 0x0a
        /*00a6*/ 	.short	(.L_1229 - .L_1228)
	.align		4
.L_1228:
        /*00a8*/ 	.word	index@(.nv.constant0._Z34gpuKernelTripletForceDecompositionIfEvPT_S1_S1_PiS2_ii)
        /*00ac*/ 	.short	0x0380
        /*00ae*/ 	.short	0x0030


	//----- nvinfo : EIATTR_SW_WAR
	.align		4
.L_1229:
        /*00b0*/ 	.byte	0x04, 0x36
        /*00b2*/ 	.short	(.L_1231 - .L_1230)
.L_1230:
        /*00b4*/ 	.word	0x00000008
.L_1231:


//--------------------- .nv.info._Z34gpuKernelTripletForceDecompositionIdEvPT_S1_S1_PiS2_ii --------------------------
	.section	.nv.info._Z34gpuKernelTripletForceDecompositionIdEvPT_S1_S1_PiS2_ii,"",@"SHT_CUDA_INFO"
	.sectionflags	@""
	.align	4


	//----- nvinfo : EIATTR_CUDA_API_VERSION
	.align		4
        /*0000*/ 	.byte	0x04, 0x37
        /*0002*/ 	.short	(.L_1233 - .L_1232)
.L_1232:
        /*0004*/ 	.word	0x00000082


	//----- nvinfo : EIATTR_KPARAM_INFO
	.align		4
.L_1233:
        /*0008*/ 	.byte	0x04, 0x17
        /*000a*/ 	.short	(.L_1235 - .L_1234)
.L_1234:
        /*000c*/ 	.word	0x00000000
        /*0010*/ 	.short	0x0006
        /*0012*/ 	.short	0x002c
        /*0014*/ 	.byte	0x00, 0xf0, 0x11, 0x00


	//----- nvinfo : EIATTR_KPARAM_INFO
	.align		4
.L_1235:
        /*0018*/ 	.byte	0x04, 0x17
        /*001a*/ 	.short	(.L_1237 - .L_1236)
.L_1236:
        /*001c*/ 	.word	0x00000000
        /*0020*/ 	.short	0x0005
        /*0022*/ 	.short	0x0028
        /*0024*/ 	.byte	0x00, 0xf0, 0x11, 0x00


	//----- nvinfo : EIATTR_KPARAM_INFO
	.align		4
.L_1237:
        /*0028*/ 	.byte	0x04, 0x17
        /*002a*/ 	.short	(.L_1239 - .L_1238)
.L_1238:
        /*002c*/ 	.word	0x00000000
        /*0030*/ 	.short	0x0004
        /*0032*/ 	.short	0x0020
        /*0034*/ 	.byte	0x00, 0xf5, 0x21, 0x00


	//----- nvinfo : EIATTR_KPARAM_INFO
	.align		4
.L_1239:
        /*0038*/ 	.byte	0x04, 0x17
        /*003a*/ 	.short	(.L_1241 - .L_1240)
.L_1240:
        /*003c*/ 	.word	0x00000000
        /*0040*/ 	.short	0x0003
        /*0042*/ 	.short	0x0018
        /*0044*/ 	.byte	0x00, 0xf5, 0x21, 0x00


	//----- nvinfo : EIATTR_KPARAM_INFO
	.align		4
.L_1241:
        /*0048*/ 	.byte	0x04, 0x17
        /*004a*/ 	.short	(.L_1243 - .L_1242)
.L_1242:
        /*004c*/ 	.word	0x00000000
        /*0050*/ 	.short	0x0002
        /*0052*/ 	.short	0x0010
        /*0054*/ 	.byte	0x00, 0xf5, 0x21, 0x00


	//----- nvinfo : EIATTR_KPARAM_INFO
	.align		4
.L_1243:
        /*0058*/ 	.byte	0x04, 0x17
        /*005a*/ 	.short	(.L_1245 - .L_1244)
.L_1244:
        /*005c*/ 	.word	0x00000000
        /*0060*/ 	.short	0x0001
        /*0062*/ 	.short	0x0008
        /*0064*/ 	.byte	0x00, 0xf5, 0x21, 0x00


	//----- nvinfo : EIATTR_KPARAM_INFO
	.align		4
.L_1245:
        /*0068*/ 	.byte	0x04, 0x17
        /*006a*/ 	.short	(.L_1247 - .L_1246)
.L_1246:
        /*006c*/ 	.word	0x00000000
        /*0070*/ 	.short	0x0000
        /*0072*/ 	.short	0x0000
        /*0074*/ 	.byte	0x00, 0xf5, 0x21, 0x00


	//----- nvinfo : EIATTR_SPARSE_MMA_MASK
	.align		4
.L_1247:
        /*0078*/ 	.byte	0x03, 0x50
        /*007a*/ 	.short	0x0000


	//----- nvinfo : EIATTR_MAXREG_COUNT
	.align		4
        /*007c*/ 	.byte	0x03, 0x1b
        /*007e*/ 	.short	0x00ff


	//----- nvinfo : EIATTR_MERCURY_ISA_VERSION
	.align		4
        /*0080*/ 	.byte	0x03, 0x5f
        /*0082*/ 	.short	0x0101


	//----- nvinfo : EIATTR_VRC_CTA_INIT_COUNT
	.align		4
        /*0084*/ 	.byte	0x02, 0x4a
	.zero		1
	.zero		1


	//----- nvinfo : EIATTR_EXIT_INSTR_OFFSETS
	.align		4
        /*0088*/ 	.byte	0x04, 0x1c
        /*008a*/ 	.short	(.L_1249 - .L_1248)


	//   ....[0]....
.L_1248:
        /*008c*/ 	.word	0x00000070


	//   ....[1]....
        /*0090*/ 	.word	0x000000a0


	//   ....[2]....
        /*0094*/ 	.word	0x00001110


	//----- nvinfo : EIATTR_CRS_STACK_SIZE
	.align		4
.L_1249:
        /*0098*/ 	.byte	0x04, 0x1e
        /*009a*/ 	.short	(.L_1251 - .L_1250)
.L_1250:
        /*009c*/ 	.word	0x00000000


	//----- nvinfo : EIATTR_CBANK_PARAM_SIZE
	.align		4
.L_1251:
        /*00a0*/ 	.byte	0x03, 0x19
        /*00a2*/ 	.short	0x0030


	//----- nvinfo : EIATTR_PARAM_CBANK
	.align		4
        /*00a4*/ 	.byte	0x04, 0x0a
        /*00a6*/ 	.short	(.L_1253 - .L_1252)
	.align		4
.L_1252:
        /*00a8*/ 	.word	index@(.nv.constant0._Z34gpuKernelTripletForceDecompositionIdEvPT_S1_S1_PiS2_ii)
        /*00ac*/ 	.short	0x0380
        /*00ae*/ 	.short	0x0030


	//----- nvinfo : EIATTR_SW_WAR
	.align		4
.L_1253:
        /*00b0*/ 	.byte	0x04, 0x36
        /*00b2*/ 	.short	(.L_1255 - .L_1254)
.L_1254:
        /*00b4*/ 	.word	0x00000008
.L_1255:


//--------------------- .nv.info._Z44gpuKernelNeighborAtomQuadrupletDecompositionIfEvPT_S1_S1_S1_PiS2_S2_ii --------------------------
	.section	.nv.info._Z44gpuKernelNeighborAtomQuadrupletDecompositionIfEvPT_S1_S1_S1_PiS2_S2_ii,"",@"SHT_CUDA_INFO"
	.sectionflags	@""
	.align	4


	//----- nvinfo : EIATTR_CUDA_API_VERSION
	.align		4
        /*0000*/ 	.byte	0x04, 0x37
        /*0002*/ 	.short	(.L_1257 - .L_1256)
.L_1256:
        /*0004*/ 	.word	0x00000082


	//----- nvinfo : EIATTR_KPARAM_INFO
	.align		4
.L_1257:
        /*0008*/ 	.byte	0x04, 0x17
        /*000a*/ 	.short	(.L_1259 - .L_1258)
.L_1258:
        /*000c*/ 	.word	0x00000000
        /*0010*/ 	.short	0x0008
        /*0012*/ 	.short	0x003c
        /*0014*/ 	.byte	0x00, 0xf0, 0x11, 0x00


	//----- nvinfo : EIATTR_KPARAM_INFO
	.align		4
.L_1259:
        /*0018*/ 	.byte	0x04, 0x17
        /*001a*/ 	.short	(.L_1261 - .L_1260)
.L_1260:
        /*001c*/ 	.word	0x00000000
        /*0020*/ 	.short	0x0007
        /*0022*/ 	.short	0x0038
        /*0024*/ 	.byte	0x00, 0xf0, 0x11, 0x00


	//----- nvinfo : EIATTR_KPARAM_INFO
	.align		4
.L_1261:
        /*0028*/ 	.byte	0x04, 0x17
        /*002a*/ 	.short	(.L_1263 - .L_1262)
.L_1262:
        /*002c*/ 	.word	0x00000000
        /*0030*/ 	.short	0x0006
        /*0032*/ 	.short	0x0030
        /*0034*/ 	.byte	0x00, 0xf5, 0x21, 0x00


	//----- nvinfo : EIATTR_KPARAM_INFO
	.align		4
.L_1263:
        /*0038*/ 	.byte	0x04, 0x17
        /*003a*/ 	.short	(.L_1265 - .L_1264)
.L_1264:
        /*003c*/ 	.word	0x00000000
        /*0040*/ 	.short	0x0005
        /*0042*/ 	.short	0x0028
        /*0044*/ 	.byte	0x00, 0xf5, 0x21, 0x00


	//----- nvinfo : EIATTR_KPARAM_INFO
	.align		4
.L_1265:
        /*0048*/ 	.byte	0x04, 0x17
        /*004a*/ 	.short	(.L_1267 - .L_1266)
.L_1266:
        /*004c*/ 	.word	0x00000000
        /*0050*/ 	.short	0x0004
        /*0052*/ 	.short	0x0020
        /*0054*/ 	.byte	0x00, 0xf5, 0x21, 0x00


	//----- nvinfo : EIATTR_KPARAM_INFO
	.align		4
.L_1267:
        /*0058*/ 	.byte	0x04, 0x17
        /*005a*/ 	.short	(.L_1269 - .L_1268)
.L_1268:
        /*005c*/ 	.word	0x00000000
        /*0060*/ 	.short	0x0003
        /*0062*/ 	.short	0x0018
        /*0064*/ 	.byte	0x00, 0xf5, 0x21, 0x00


	//----- nvinfo : EIATTR_KPARAM_INFO
	.align		4
.L_1269:
        /*0068*/ 	.byte	0x04, 0x17
        /*006a*/ 	.short	(.L_1271 - .L_1270)
.L_1270:
        /*006c*/ 	.word	0x00000000
        /*0070*/ 	.short	0x0002
        /*0072*/ 	.short	0x0010
        /*0074*/ 	.byte	0x00, 0xf5, 0x21, 0x00


	//----- nvinfo : EIATTR_KPARAM_INFO
	.align		4
.L_1271:
        /*0078*/ 	.byte	0x04, 0x17
        /*007a*/ 	.short	(.L_1273 - .L_1272)
.L_1272:
        /*007c*/ 	.word	0x00000000
        /*0080*/ 	.short	0x0001
        /*0082*/ 	.short	0x0008
        /*0084*/ 	.byte	0x00, 0xf5, 0x21, 0x00


	//----- nvinfo : EIATTR_KPARAM_INFO
	.align		4
.L_1273:
        /*0088*/ 	.byte	0x04, 0x17
        /*008a*/ 	.short	(.L_1275 - .L_1274)
.L_1274:
        /*008c*/ 	.word	0x00000000
        /*0090*/ 	.short	0x0000
        /*0092*/ 	.short	0x0000
        /*0094*/ 	.byte	0x00, 0xf5, 0x21, 0x00


	//----- nvinfo : EIATTR_SPARSE_MMA_MASK
	.align		4
.L_1275:
        /*0098*/ 	.byte	0x03, 0x50
        /*009a*/ 	.short	0x0000


	//----- nvinfo : EIATTR_MAXREG_COUNT
	.align		4
        /*009c*/ 	.byte	0x03, 0x1b
        /*009e*/ 	.short	0x00ff


	//----- nvinfo : EIATTR_MERCURY_ISA_VERSION
	.align		4
        /*00a0*/ 	.byte	0x03, 0x5f
        /*00a2*/ 	.short	0x0101


	//----- nvinfo : EIATTR_VRC_CTA_INIT_COUNT
	.align		4
        /*00a4*/ 	.byte	0x02, 0x4a
	.zero		1
	.zero		1


	//----- nvinfo : EIATTR_EXIT_INSTR_OFFSETS
	.align		4
        /*00a8*/ 	.byte	0x04, 0x1c
        /*00aa*/ 	.short	(.L_1277 - .L_1276)


	//   ....[0]....
.L_1276:
        /*00ac*/ 	.word	0x00000070


	//   ....[1]....
        /*00b0*/ 	.word	0x00000770


	//   ....[2]....
        /*00b4*/ 	.word	0x000015a0


	//----- nvinfo : EIATTR_CRS_STACK_SIZE
	.align		4
.L_1277:
        /*00b8*/ 	.byte	0x04, 0x1e
        /*00ba*/ 	.short	(.L_1279 - .L_1278)
.L_1278:
        /*00bc*/ 	.word	0x00000000


	//----- nvinfo : EIATTR_CBANK_PARAM_SIZE
	.align		4
.L_1279:
        /*00c0*/ 	.byte	0x03, 0x19
        /*00c2*/ 	.short	0x0040


	//----- nvinfo : EIATTR_PARAM_CBANK
	.align		4
        /*00c4*/ 	.byte	0x04, 0x0a
        /*00c6*/ 	.short	(.L_1281 - .L_1280)
	.align		4
.L_1280:
        /*00c8*/ 	.word	index@(.nv.constant0._Z44gpuKernelNeighborAtomQuadrupletDecompositionIfEvPT_S1_S1_S1_PiS2_S2_ii)
        /*00cc*/ 	.short	0x0380
        /*00ce*/ 	.short	0x0040


	//----- nvinfo : EIATTR_SW_WAR
	.align		4
.L_1281:
        /*00d0*/ 	.byte	0x04, 0x36
        /*00d2*/ 	.short	(.L_1283 - .L_1282)
.L_1282:
        /*00d4*/ 	.word	0x00000008
.L_1283:


//--------------------- .nv.info._Z44gpuKernelNeighborAtomQuadrupletDecompositionIdEvPT_S1_S1_S1_PiS2_S2_ii --------------------------
	.section	.nv.info._Z44gpuKernelNeighborAtomQuadrupletDecompositionIdEvPT_S1_S1_S1_PiS2_S2_ii,"",@"SHT_CUDA_INFO"
	.sectionflags	@""
	.align	4


	//----- nvinfo : EIATTR_CUDA_API_VERSION
	.align		4
        /*0000*/ 	.byte	0x04, 0x37
        /*0002*/ 	.short	(.L_1285 - .L_1284)
.L_1284:
        /*0004*/ 	.word	0x00000082


	//----- nvinfo : EIATTR_KPARAM_INFO
	.align		4
.L_1285:
        /*0008*/ 	.byte	0x04, 0x17
        /*000a*/ 	.short	(.L_1287 - .L_1286)
.L_1286:
        /*000c*/ 	.word	0x00000000
        /*0010*/ 	.short	0x0008
        /*0012*/ 	.short	0x003c
        /*0014*/ 	.byte	0x00, 0xf0, 0x11, 0x00


	//----- nvinfo : EIATTR_KPARAM_INFO
	.align		4
.L_1287:
        /*0018*/ 	.byte	0x04, 0x17
        /*001a*/ 	.short	(.L_1289 - .L_1288)
.L_1288:
        /*001c*/ 	.word	0x00000000
        /*0020*/ 	.short	0x0007
        /*0022*/ 	.short	0x0038
        /*0024*/ 	.byte	0x00, 0xf0, 0x11, 0x00


	//----- nvinfo : EIATTR_KPARAM_INFO
	.align		4
.L_1289:
        /*0028*/ 	.byte	0x04, 0x17
        /*002a*/ 	.short	(.L_1291 - .L_1290)
.L_1290:
        /*002c*/ 	.word	0x00000000
        /*0030*/ 	.short	0x0006
        /*0032*/ 	.short	0x0030
        /*0034*/ 	.byte	0x00, 0xf5, 0x21, 0x00


	//----- nvinfo : EIATTR_KPARAM_INFO
	.align		4
.L_1291:
        /*0038*/ 	.byte	0x04, 0x17
        /*003a*/ 	.short	(.L_1293 - .L_1292)
.L_1292:
        /*003c*/ 	.word	0x00000000
        /*0040*/ 	.short	0x0005
        /*0042*/ 	.short	0x0028
        /*0044*/ 	.byte	0x00, 0xf5, 0x21, 0x00


	//----- nvinfo : EIATTR_KPARAM_INFO
	.align		4
.L_1293:
        /*0048*/ 	.byte	0x04, 0x17
        /*004a*/ 	.short	(.L_1295 - .L_1294)
.L_1294:
        /*004c*/ 	.word	0x00000000
        /*0050*/ 	.short	0x0004
        /*0052*/ 	.short	0x0020
        /*0054*/ 	.byte	0x00, 0xf5, 0x21, 0x00


	//----- nvinfo : EIATTR_KPARAM_INFO
	.align		4
.L_1295:
        /*0058*/ 	.byte	0x04, 0x17
        /*005a*/ 	.short	(.L_1297 - .L_1296)
.L_1296:
        /*005c*/ 	.word	0x00000000
        /*0060*/ 	.short	0x0003
        /*0062*/ 	.short	0x0018
        /*0064*/ 	.byte	0x00, 0xf5, 0x21, 0x00


	//----- nvinfo : EIATTR_KPARAM_INFO
	.align		4
.L_1297:
        /*0068*/ 	.byte	0x04, 0x17
        /*006a*/ 	.short	(.L_1299 - .L_1298)
.L_1298:
        /*006c*/ 	.word	0x00000000
        /*0070*/ 	.short	0x0002
        /*0072*/ 	.short	0x0010
        /*0074*/ 	.byte	0x00, 0xf5, 0x21, 0x00


	//----- nvinfo : EIATTR_KPARAM_INFO
	.align		4
.L_1299:
        /*0078*/ 	.byte	0x04, 0x17
        /*007a*/ 	.short	(.L_1301 - .L_1300)
.L_1300:
        /*007c*/ 	.word	0x00000000
        /*0080*/ 	.short	0x0001
        /*0082*/ 	.short	0x0008
        /*0084*/ 	.byte	0x00, 0xf5, 0x21, 0x00


	//----- nvinfo : EIATTR_KPARAM_INFO
	.align		4
.L_1301:
        /*0088*/ 	.byte	0x04, 0x17
        /*008a*/ 	.short	(.L_1303 - .L_1302)
.L_1302:
        /*008c*/ 	.word	0x00000000
        /*0090*/ 	.short	0x0000
        /*0092*/ 	.short	0x0000
        /*0094*/ 	.byte	0x00, 0xf5, 0x21, 0x00


	//----- nvinfo : EIATTR_SPARSE_MMA_MASK
	.align		4
.L_1303:
        /*0098*/ 	.byte	0x03, 0x50
        /*009a*/ 	.short	0x0000


	//----- nvinfo : EIATTR_MAXREG_COUNT
	.align		4
        /*009c*/ 	.byte	0x03, 0x1b
        /*009e*/ 	.short	0x00ff


	//----- nvinfo : EIATTR_MERCURY_ISA_VERSION
	.align		4
        /*00a0*/ 	.byte	0x03, 0x5f
        /*00a2*/ 	.short	0x0101


	//----- nvinfo : EIATTR_VRC_CTA_INIT_COUNT
	.align		4
        /*00a4*/ 	.byte	0x02, 0x4a
	.zero		1
	.zero		1


	//----- nvinfo : EIATTR_EXIT_INSTR_OFFSETS
	.align		4
        /*00a8*/ 	.byte	0x04, 0x1c
        /*00aa*/ 	.short	(.L_1305 - .L_1304)


	//   ....[0]....
.L_1304:
        /*00ac*/ 	.word	0x00000070


	//   ....[1]....
        /*00b0*/ 	.word	0x00000620


	//   ....[2]....
        /*00b4*/ 	.word	0x00001430


	//----- nvinfo : EIATTR_CRS_STACK_SIZE
	.align		4
.L_1305:
        /*00b8*/ 	.byte	0x04, 0x1e
        /*00ba*/ 	.short	(.L_1307 - .L_1306)
.L_1306:
        /*00bc*/ 	.word	0x00000000


	//----- nvinfo : EIATTR_CBANK_PARAM_SIZE
	.align		4
.L_1307:
        /*00c0*/ 	.byte	0x03, 0x19
        /*00c2*/ 	.short	0x0040


	//----- nvinfo : EIATTR_PARAM_CBANK
	.align		4
        /*00c4*/ 	.byte	0x04, 0x0a
        /*00c6*/ 	.short	(.L_1309 - .L_1308)
	.align		4
.L_1308:
        /*00c8*/ 	.word	index@(.nv.constant0._Z44gpuKernelNeighborAtomQuadrupletDecompositionIdEvPT_S1_S1_S1_PiS2_S2_ii)
        /*00cc*/ 	.short	0x0380
        /*00ce*/ 	.short	0x0040


	//----- nvinfo : EIATTR_SW_WAR
	.align		4
.L_1309:
        /*00d0*/ 	.byte	0x04, 0x36
        /*00d2*/ 	.short	(.L_1311 - .L_1310)
.L_1310:
        /*00d4*/ 	.word	0x00000008
.L_1311:


//--------------------- .nv.info._Z42gpuKernelCenterAtomQuadrupletDecompositionIfEvPT_S1_S1_S1_S1_S1_PiS2_ii --------------------------
	.section	.nv.info._Z42gpuKernelCenterAtomQuadrupletDecompositionIfEvPT_S1_S1_S1_S1_S1_PiS2_ii,"",@"SHT_CUDA_INFO"
	.sectionflags	@""
	.align	4


	//----- nvinfo : EIATTR_CUDA_API_VERSION
	.align		4
        /*0000*/ 	.byte	0x04, 0x37
        /*0002*/ 	.short	(.L_1313 - .L_1312)
.L_1312:
        /*0004*/ 	.word	0x00000082


	//----- nvinfo : EIATTR_KPARAM_INFO
	.align		4
.L_1313:
        /*0008*/ 	.byte	0x04, 0x17
        /*000a*/ 	.short	(.L_1315 - .L_1314)
.L_1314:
        /*000c*/ 	.word	0x00000000
        /*0010*/ 	.short	0x0009
        /*0012*/ 	.short	0x0044
        /*0014*/ 	.byte	0x00, 0xf0, 0x11, 0x00


	//----- nvinfo : EIATTR_KPARAM_INFO
	.align		4
.L_1315:
        /*0018*/ 	.byte	0x04, 0x17
        /*001a*/ 	.short	(.L_1317 - .L_1316)
.L_1316:
        /*001c*/ 	.word	0x00000000
        /*0020*/ 	.short	0x0008
        /*0022*/ 	.short	0x0040
        /*0024*/ 	.byte	0x00, 0xf0, 0x11, 0x00


	//----- nvinfo : EIATTR_KPARAM_INFO
	.align		4
.L_1317:
        /*0028*/ 	.byte	0x04, 0x17
        /*002a*/ 	.short	(.L_1319 - .L_1318)
.L_1318:
        /*002c*/ 	.word	0x00000000
        /*0030*/ 	.short	0x0007
        /*0032*/ 	.short	0x0038
        /*0034*/ 	.byte	0x00, 0xf5, 0x21, 0x00


	//----- nvinfo : EIATTR_KPARAM_INFO
	.align		4
.L_1319:
        /*0038*/ 	.byte	0x04, 0x17
        /*003a*/ 	.short	(.L_1321 - .L_1320)
.L_1320:
        /*003c*/ 	.word	0x00000000
        /*0040*/ 	.short	0x0006
        /*0042*/ 	.short	0x0030
        /*0044*/ 	.byte	0x00, 0xf5, 0x21, 0x00


	//----- nvinfo : EIATTR_KPARAM_INFO
	.align		4
.L_1321:
        /*0048*/ 	.byte	0x04, 0x17
        /*004a*/ 	.short	(.L_1323 - .L_1322)
.L_1322:
        /*004c*/ 	.word	0x00000000
        /*0050*/ 	.short	0x0005
        /*0052*/ 	.short	0x0028
        /*0054*/ 	.byte	0x00, 0xf5, 0x21, 0x00


	//----- nvinfo : EIATTR_KPARAM_INFO
	.align		4
.L_1323:
        /*0058*/ 	.byte	0x04, 0x17
        /*005a*/ 	.short	(.L_1325 - .L_1324)
.L_1324:
        /*005c*/ 	.word	0x00000000
        /*0060*/ 	.short	0x0004
        /*0062*/ 	.short	0x0020
        /*0064*/ 	.byte	0x00, 0xf5, 0x21, 0x00


	//----- nvinfo : EIATTR_KPARAM_INFO
	.align		4
.L_1325:
        /*0068*/ 	.byte	0x04, 0x17
        /*006a*/ 	.short	(.L_1327 - .L_1326)
.L_1326:
        /*006c*/ 	.word	0x00000000
        /*0070*/ 	.short	0x0003
        /*0072*/ 	.short	0x0018
        /*0074*/ 	.byte	0x00, 0xf5, 0x21, 0x00


	//----- nvinfo : EIATTR_KPARAM_INFO
	.align		4
.L_1327:
        /*0078*/ 	.byte	0x04, 0x17
        /*007a*/ 	.short	(.L_1329 - .L_1328)
.L_1328:
        /*007c*/ 	.word	0x00000000
        /*0080*/ 	.short	0x0002
        /*0082*/ 	.short	0x0010
        /*0084*/ 	.byte	0x00, 0xf5, 0x21, 0x00


	//----- nvinfo : EIATTR_KPARAM_INFO
	.align		4
.L_1329:
        /*0088*/ 	.byte	0x04, 0x17
        /*008a*/ 	.short	(.L_1331 - .L_1330)
.L_1330:
        /*008c*/ 	.word	0x00000000
        /*0090*/ 	.short	0x0001
        /*0092*/ 	.short	0x0008
        /*0094*/ 	.byte	0x00, 0xf5, 0x21, 0x00


	//----- nvinfo : EIATTR_KPARAM_INFO
	.align		4
.L_1331:
        /*0098*/ 	.byte	0x04, 0x17
        /*009a*/ 	.short	(.L_1333 - .L_1332)
.L_1332:
        /*009c*/ 	.word	0x00000000
        /*00a0*/ 	.short	0x0000
        /*00a2*/ 	.short	0x0000
        /*00a4*/ 	.byte	0x00, 0xf5, 0x21, 0x00


	//----- nvinfo : EIATTR_SPARSE_MMA_MASK
	.align		4
.L_1333:
        /*00a8*/ 	.byte	0x03, 0x50
        /*00aa*/ 	.short	0x0000


	//----- nvinfo : EIATTR_MAXREG_COUNT
	.align		4
        /*00ac*/ 	.byte	0x03, 0x1b
        /*00ae*/ 	.short	0x00ff


	//----- nvinfo : EIATTR_MERCURY_ISA_VERSION
	.align		4
        /*00b0*/ 	.byte	0x03, 0x5f
        /*00b2*/ 	.short	0x0101


	//----- nvinfo : EIATTR_VRC_CTA_INIT_COUNT
	.align		4
        /*00b4*/ 	.byte	0x02, 0x4a
	.zero		1
	.zero		1


	//----- nvinfo : EIATTR_EXIT_INSTR_OFFSETS
	.align		4
        /*00b8*/ 	.byte	0x04, 0x1c
        /*00ba*/ 	.short	(.L_1335 - .L_1334)


	//   ....[0]....
.L_1334:
        /*00bc*/ 	.word	0x00000070


	//   ....[1]....
        /*00c0*/ 	.word	0x00000670


	//   ....[2]....
        /*00c4*/ 	.word	0x00001530


	//----- nvinfo : EIATTR_CRS_STACK_SIZE
	.align		4
.L_1335:
        /*00c8*/ 	.byte	0x04, 0x1e
        /*00ca*/ 	.short	(.L_1337 - .L_1336)
.L_1336:
        /*00cc*/ 	.word	0x00000000


	//----- nvinfo : EIATTR_CBANK_PARAM_SIZE
	.align		4
.L_1337:
        /*00d0*/ 	.byte	0x03, 0x19
        /*00d2*/ 	.short	0x0048


	//----- nvinfo : EIATTR_PARAM_CBANK
	.align		4
        /*00d4*/ 	.byte	0x04, 0x0a
        /*00d6*/ 	.short	(.L_1339 - .L_1338)
	.align		4
.L_1338:
        /*00d8*/ 	.word	index@(.nv.constant0._Z42gpuKernelCenterAtomQuadrupletDecompositionIfEvPT_S1_S1_S1_S1_S1_PiS2_ii)
        /*00dc*/ 	.short	0x0380
        /*00de*/ 	.short	0x0048


	//----- nvinfo : EIATTR_SW_WAR
	.align		4
.L_1339:
        /*00e0*/ 	.byte	0x04, 0x36
        /*00e2*/ 	.short	(.L_1341 - .L_1340)
.L_1340:
        /*00e4*/ 	.word	0x00000008
.L_1341:


//--------------------- .nv.info._Z42gpuKernelCenterAtomQuadrupletDecompositionIdEvPT_S1_S1_S1_S1_S1_PiS2_ii --------------------------
	.section	.nv.info._Z42gpuKernelCenterAtomQuadrupletDecompositionIdEvPT_S1_S1_S1_S1_S1_PiS2_ii,"",@"SHT_CUDA_INFO"
	.sectionflags	@""
	.align	4


	//----- nvinfo : EIATTR_CUDA_API_VERSION
	.align		4
        /*0000*/ 	.byte	0x04, 0x37
        /*0002*/ 	.short	(.L_1343 - .L_1342)
.L_1342:
        /*0004*/ 	.word	0x00000082


	//----- nvinfo : EIATTR_KPARAM_INFO
	.align		4
.L_1343:
        /*0008*/ 	.byte	0x04, 0x17
        /*000a*/ 	.short	(.L_1345 - .L_1344)
.L_1344:
        /*000c*/ 	.word	0x00000000
        /*0010*/ 	.short	0x0009
        /*0012*/ 	.short	0x0044
        /*0014*/ 	.byte	0x00, 0xf0, 0x11, 0x00


	//----- nvinfo : EIATTR_KPARAM_INFO
	.align		4
.L_1345:
        /*0018*/ 	.byte	0x04, 0x17
        /*001a*/ 	.short	(.L_1347 - .L_1346)
.L_1346:
        /*001c*/ 	.word	0x00000000
        /*0020*/ 	.short	0x0008
        /*0022*/ 	.short	0x0040
        /*0024*/ 	.byte	0x00, 0xf0, 0x11, 0x00


	//----- nvinfo : EIATTR_KPARAM_INFO
	.align		4
.L_1347:
        /*0028*/ 	.byte	0x04, 0x17
        /*002a*/ 	.short	(.L_1349 - .L_1348)
.L_1348:
        /*002c*/ 	.word	0x00000000
        /*0030*/ 	.short	0x0007
        /*0032*/ 	.short	0x0038
        /*0034*/ 	.byte	0x00, 0xf5, 0x21, 0x00


	//----- nvinfo : EIATTR_KPARAM_INFO
	.align		4
.L_1349:
        /*0038*/ 	.byte	0x04, 0x17
        /*003a*/ 	.short	(.L_1351 - .L_1350)
.L_1350:
        /*003c*/ 	.word	0x00000000
        /*0040*/ 	.short	0x0006
        /*0042*/ 	.short	0x0030
        /*0044*/ 	.byte	0x00, 0xf5, 0x21, 0x00


	//----- nvinfo : EIATTR_KPARAM_INFO
	.align		4
.L_1351:
        /*0048*/ 	.byte	0x04, 0x17
        /*004a*/ 	.short	(.L_1353 - .L_1352)
.L_1352:
        /*004c*/ 	.word	0x00000000
        /*0050*/ 	.short	0x0005
        /*0052*/ 	.short	0x0028
        /*0054*/ 	.byte	0x00, 0xf5, 0x21, 0x00


	//----- nvinfo : EIATTR_KPARAM_INFO
	.align		4
.L_1353:
        /*0058*/ 	.byte	0x04, 0x17
        /*005a*/ 	.short	(.L_1355 - .L_1354)
.L_1354:
        /*005c*/ 	.word	0x00000000
        /*0060*/ 	.short	0x0004
        /*0062*/ 	.short	0x0020
        /*0064*/ 	.byte	0x00, 0xf5, 0x21, 0x00


	//----- nvinfo : EIATTR_KPARAM_INFO
	.align		4
.L_1355:
        /*0068*/ 	.byte	0x04, 0x17
        /*006a*/ 	.short	(.L_1357 - .L_1356)
.L_1356:
        /*006c*/ 	.word	0x00000000
        /*0070*/ 	.short	0x0003
        /*0072*/ 	.short	0x0018
        /*0074*/ 	.byte	0x00, 0xf5, 0x21, 0x00


	//----- nvinfo : EIATTR_KPARAM_INFO
	.align		4
.L_1357:
        /*0078*/ 	.byte	0x04, 0x17
        /*007a*/ 	.short	(.L_1359 - .L_1358)
.L_1358:
        /*007c*/ 	.word	0x00000000
        /*0080*/ 	.short	0x0002
        /*0082*/ 	.short	0x0010
        /*0084*/ 	.byte	0x00, 0xf5, 0x21, 0x00


	//----- nvinfo : EIATTR_KPARAM_INFO
	.align		4
.L_1359:
        /*0088*/ 	.byte	0x04, 0x17
        /*008a*/ 	.short	(.L_1361 - .L_1360)
.L_1360:
        /*008c*/ 	.word	0x00000000
        /*0090*/ 	.short	0x0001
        /*0092*/ 	.short	0x0008
        /*0094*/ 	.byte	0x00, 0xf5, 0x21, 0x00


	//----- nvinfo : EIATTR_KPARAM_INFO
	.align		4
.L_1361:
        /*0098*/ 	.byte	0x04, 0x17
        /*009a*/ 	.short	(.L_1363 - .L_1362)
.L_1362:
        /*009c*/ 	.word	0x00000000
        /*00a0*/ 	.short	0x0000
        /*00a2*/ 	.short	0x0000
        /*00a4*/ 	.byte	0x00, 0xf5, 0x21, 0x00


	//----- nvinfo : EIATTR_SPARSE_MMA_MASK
	.align		4
.L_1363:
        /*00a8*/ 	.byte	0x03, 0x50
        /*00aa*/ 	.short	0x0000


	//----- nvinfo : EIATTR_MAXREG_COUNT
	.align		4
        /*00ac*/ 	.byte	0x03, 0x1b
        /*00ae*/ 	.short	0x00ff


	//----- nvinfo : EIATTR_MERCURY_ISA_VERSION
	.align		4
        /*00b0*/ 	.byte	0x03, 0x5f
        /*00b2*/ 	.short	0x0101


	//----- nvinfo : EIATTR_VRC_CTA_INIT_COUNT
	.align		4
        /*00b4*/ 	.byte	0x02, 0x4a
	.zero		1
	.zero		1


	//----- nvinfo : EIATTR_EXIT_INSTR_OFFSETS
	.align		4
        /*00b8*/ 	.byte	0x04, 0x1c
        /*00ba*/ 	.short	(.L_1365 - .L_1364)


	//   ....[0]....
.L_1364:
        /*00bc*/ 	.word	0x00000070


	//   ....[1]....
        /*00c0*/ 	.word	0x00000520


	//   ....[2]....
        /*00c4*/ 	.word	0x000013e0


	//----- nvinfo : EIATTR_CRS_STACK_SIZE
	.align		4
.L_1365:
        /*00c8*/ 	.byte	0x04, 0x1e
        /*00ca*/ 	.short	(.L_1367 - .L_1366)
.L_1366:
        /*00cc*/ 	.word	0x00000000


	//----- nvinfo : EIATTR_CBANK_PARAM_SIZE
	.align		4
.L_1367:
        /*00d0*/ 	.byte	0x03, 0x19
        /*00d2*/ 	.short	0x0048


	//----- nvinfo : EIATTR_PARAM_CBANK
	.align		4
        /*00d4*/ 	.byte	0x04, 0x0a
        /*00d6*/ 	.short	(.L_1369 - .L_1368)
	.align		4
.L_1368:
        /*00d8*/ 	.word	index@(.nv.constant0._Z42gpuKernelCenterAtomQuadrupletDecompositionIdEvPT_S1_S1_S1_S1_S1_PiS2_ii)
        /*00dc*/ 	.short	0x0380
        /*00de*/ 	.short	0x0048


	//----- nvinfo : EIATTR_SW_WAR
	.align		4
.L_1369:
        /*00e0*/ 	.byte	0x04, 0x36
        /*00e2*/ 	.short	(.L_1371 - .L_1370)
.L_1370:
        /*00e4*/ 	.word	0x00000008
.L_1371:


//--------------------- .nv.info._Z32gpuKernelQuadrupletDecompositionIfEvPT_S1_S1_S1_S1_S1_PiS2_S2_S2_ii --------------------------
	.section	.nv.info._Z32gpuKernelQuadrupletDecompositionIfEvPT_S1_S1_S1_S1_S1_PiS2_S2_S2_ii,"",@"SHT_CUDA_INFO"
	.sectionflags	@""
	.align	4


	//----- nvinfo : EIATTR_CUDA_API_VERSION
	.align		4
        /*0000*/ 	.byte	0x04, 0x37
        /*0002*/ 	.short	(.L_1373 - .L_1372)
.L_1372:
        /*0004*/ 	.word	0x00000082


	//----- nvinfo : EIATTR_KPARAM_INFO
	.align		4
.L_1373:
        /*0008*/ 	.byte	0x04, 0x17
        /*000a*/ 	.short	(.L_1375 - .L_1374)
.L_1374:
        /*000c*/ 	.word	0x00000000
        /*0010*/ 	.short	0x000b
        /*0012*/ 	.short	0x0054
        /*0014*/ 	.byte	0x00, 0xf0, 0x11, 0x00


	//----- nvinfo : EIATTR_KPARAM_INFO
	.align		4
.L_1375:
        /*0018*/ 	.byte	0x04, 0x17
        /*001a*/ 	.short	(.L_1377 - .L_1376)
.L_1376:
        /*001c*/ 	.word	0x00000000
        /*0020*/ 	.short	0x000a
        /*0022*/ 	.short	0x0050
        /*0024*/ 	.byte	0x00, 0xf0, 0x11, 0x00


	//----- nvinfo : EIATTR_KPARAM_INFO
	.align		4
.L_1377:
        /*0028*/ 	.byte	0x04, 0x17
        /*002a*/ 	.short	(.L_1379 - .L_1378)
.L_1378:
        /*002c*/ 	.word	0x00000000
        /*0030*/ 	.short	0x0009
        /*0032*/ 	.short	0x0048
        /*0034*/ 	.byte	0x00, 0xf5, 0x21, 0x00


	//----- nvinfo : EIATTR_KPARAM_INFO
	.align		4
.L_1379:
        /*0038*/ 	.byte	0x04, 0x17
        /*003a*/ 	.short	(.L_1381 - .L_1380)
.L_1380:
        /*003c*/ 	.word	0x00000000
        /*0040*/ 	.short	0x0008
        /*0042*/ 	.short	0x0040
        /*0044*/ 	.byte	0x00, 0xf5, 0x21, 0x00


	//----- nvinfo : EIATTR_KPARAM_INFO
	.align		4
.L_1381:
        /*0048*/ 	.byte	0x04, 0x17
        /*004a*/ 	.short	(.L_1383 - .L_1382)
.L_1382:
        /*004c*/ 	.word	0x00000000
        /*0050*/ 	.short	0x0007
        /*0052*/ 	.short	0x0038
        /*0054*/ 	.byte	0x00, 0xf5, 0x21, 0x00


	//----- nvinfo : EIATTR_KPARAM_INFO
	.align		4
.L_1383:
        /*0058*/ 	.byte	0x04, 0x17
        /*005a*/ 	.short	(.L_1385 - .L_1384)
.L_1384:
        /*005c*/ 	.word	0x00000000
        /*0060*/ 	.short	0x0006
        /*0062*/ 	.short	0x0030
        /*0064*/ 	.byte	0x00, 0xf5, 0x21, 0x00


	//----- nvinfo : EIATTR_KPARAM_INFO
	.align		4
.L_1385:
        /*0068*/ 	.byte	0x04, 0x17
        /*006a*/ 	.short	(.L_1387 - .L_1386)
.L_1386:
        /*006c*/ 	.word	0x00000000
        /*0070*/ 	.short	0x0005
        /*0072*/ 	.short	0x0028
        /*0074*/ 	.byte	0x00, 0xf5, 0x21, 0x00


	//----- nvinfo : EIATTR_KPARAM_INFO
	.align		4
.L_1387:
        /*0078*/ 	.byte	0x04, 0x17
        /*007a*/ 	.short	(.L_1389 - .L_1388)
.L_1388:
        /*007c*/ 	.word	0x00000000
        /*0080*/ 	.short	0x0004
        /*0082*/ 	.short	0x0020
        /*0084*/ 	.byte	0x00, 0xf5, 0x21, 0x00


	//----- nvinfo : EIATTR_KPARAM_INFO
	.align		4
.L_1389:
        /*0088*/ 	.byte	0x04, 0x17
        /*008a*/ 	.short	(.L_1391 - .L_1390)
.L_1390:
        /*008c*/ 	.word	0x00000000
        /*0090*/ 	.short	0x0003
        /*0092*/ 	.short	0x0018
        /*0094*/ 	.byte	0x00, 0xf5, 0x21, 0x00


	//----- nvinfo : EIATTR_KPARAM_INFO
	.align		4
.L_1391:
        /*0098*/ 	.byte	0x04, 0x17
        /*009a*/ 	.short	(.L_1393 - .L_1392)
.L_1392:
        /*009c*/ 	.word	0x00000000
        /*00a0*/ 	.short	0x0002
        /*00a2*/ 	.short	0x0010
        /*00a4*/ 	.byte	0x00, 0xf5, 0x21, 0x00


	//----- nvinfo : EIATTR_KPARAM_INFO
	.align		4
.L_1393:
        /*00a8*/ 	.byte	0x04, 0x17
        /*00aa*/ 	.short	(.L_1395 - .L_1394)
.L_1394:
        /*00ac*/ 	.word	0x00000000
        /*00b0*/ 	.short	0x0001
        /*00b2*/ 	.short	0x0008
        /*00b4*/ 	.byte	0x00, 0xf5, 0x21, 0x00


	//----- nvinfo : EIATTR_KPARAM_INFO
	.align		4
.L_1395:
        /*00b8*/ 	.byte	0x04, 0x17
        /*00ba*/ 	.short	(.L_1397 - .L_1396)
.L_1396:
        /*00bc*/ 	.word	0x00000000
        /*00c0*/ 	.short	0x0000
        /*00c2*/ 	.short	0x0000
        /*00c4*/ 	.byte	0x00, 0xf5, 0x21, 0x00


	//----- nvinfo : EIATTR_SPARSE_MMA_MASK
	.align		4
.L_1397:
        /*00c8*/ 	.byte	0x03, 0x50
        /*00ca*/ 	.short	0x0000


	//----- nvinfo : EIATTR_MAXREG_COUNT
	.align		4
        /*00cc*/ 	.byte	0x03, 0x1b
        /*00ce*/ 	.short	0x00ff


	//----- nvinfo : EIATTR_MERCURY_ISA_VERSION
	.align		4
        /*00d0*/ 	.byte	0x03, 0x5f
        /*00d2*/ 	.short	0x0101


	//----- nvinfo : EIATTR_VRC_CTA_INIT_COUNT
	.align		4
        /*00d4*/ 	.byte	0x02, 0x4a
	.zero		1
	.zero		1


	//----- nvinfo : EIATTR_EXIT_INSTR_OFFSETS
	.align		4
        /*00d8*/ 	.byte	0x04, 0x1c
        /*00da*/ 	.short	(.L_1399 - .L_1398)


	//   ....[0]....
.L_1398:
        /*00dc*/ 	.word	0x00000070


	//   ....[1]....
        /*00e0*/ 	.word	0x000002a0


	//   ....[2]....
        /*00e4*/ 	.word	0x00000f20


	//----- nvinfo : EIATTR_CRS_STACK_SIZE
	.align		4
.L_1399:
        /*00e8*/ 	.byte	0x04, 0x1e
        /*00ea*/ 	.short	(.L_1401 - .L_1400)
.L_1400:
        /*00ec*/ 	.word	0x00000000


	//----- nvinfo : EIATTR_CBANK_PARAM_SIZE
	.align		4
.L_1401:
        /*00f0*/ 	.byte	0x03, 0x19
        /*00f2*/ 	.short	0x0058


	//----- nvinfo : EIATTR_PARAM_CBANK
	.align		4
        /*00f4*/ 	.byte	0x04, 0x0a
        /*00f6*/ 	.short	(.L_1403 - .L_1402)
	.align		4
.L_1402:
        /*00f8*/ 	.word	index@(.nv.constant0._Z32gpuKernelQuadrupletDecompositionIfEvPT_S1_S1_S1_S1_S1_PiS2_S2_S2_ii)
        /*00fc*/ 	.short	0x0380
        /*00fe*/ 	.short	0x0058


	//----- nvinfo : EIATTR_SW_WAR
	.align		4
.L_1403:
        /*0100*/ 	.byte	0x04, 0x36
        /*0102*/ 	.short	(.L_1405 - .L_1404)
.L_1404:
        /*0104*/ 	.word	0x00000008
.L_1405:


//--------------------- .nv.info._Z32gpuKernelQuadrupletDecompositionIdEvPT_S1_S1_S1_S1_S1_PiS2_S2_S2_ii --------------------------
	.section	.nv.info._Z32gpuKernelQuadrupletDecompositionIdEvPT_S1_S1_S1_S1_S1_PiS2_S2_S2_ii,"",@"SHT_CUDA_INFO"
	.sectionflags	@""
	.align	4


	//----- nvinfo : EIATTR_CUDA_API_VERSION
	.align		4
        /*0000*/ 	.byte	0x04, 0x37
        /*0002*/ 	.short	(.L_1407 - .L_1406)
.L_1406:
        /*0004*/ 	.word	0x00000082


	//----- nvinfo : EIATTR_KPARAM_INFO
	.align		4
.L_1407:
        /*0008*/ 	.byte	0x04, 0x17
        /*000a*/ 	.short	(.L_1409 - .L_1408)
.L_1408:
        /*000c*/ 	.word	0x00000000
        /*0010*/ 	.short	0x000b
        /*0012*/ 	.short	0x0054
        /*0014*/ 	.byte	0x00, 0xf0, 0x11, 0x00


	//----- nvinfo : EIATTR_KPARAM_INFO
	.align		4
.L_1409:
        /*0018*/ 	.byte	0x04, 0x17
        /*001a*/ 	.short	(.L_1411 - .L_1410)
.L_1410:
        /*001c*/ 	.word	0x00000000
        /*0020*/ 	.short	0x000a
        /*0022*/ 	.short	0x0050
        /*0024*/ 	.byte	0x00, 0xf0, 0x11, 0x00


	//----- nvinfo : EIATTR_KPARAM_INFO
	.align		4
.L_1411:
        /*0028*/ 	.byte	0x04, 0x17
        /*002a*/ 	.short	(.L_1413 - .L_1412)
.L_1412:
        /*002c*/ 	.word	0x00000000
        /*0030*/ 	.short	0x0009
        /*0032*/ 	.short	0x0048
        /*0034*/ 	.byte	0x00, 0xf5, 0x21, 0x00


	//----- nvinfo : EIATTR_KPARAM_INFO
	.align		4
.L_1413:
        /*0038*/ 	.byte	0x04, 0x17
        /*003a*/ 	.short	(.L_1415 - .L_1414)
.L_1414:
        /*003c*/ 	.word	0x00000000
        /*0040*/ 	.short	0x0008
        /*0042*/ 	.short	0x0040
        /*0044*/ 	.byte	0x00, 0xf5, 0x21, 0x00


	//----- nvinfo : EIATTR_KPARAM_INFO
	.align		4
.L_1415:
        /*0048*/ 	.byte	0x04, 0x17
        /*004a*/ 	.short	(.L_1417 - .L_1416)
.L_1416:
        /*004c*/ 	.word	0x00000000
        /*0050*/ 	.short	0x0007
        /*0052*/ 	.short	0x0038
        /*0054*/ 	.byte	0x00, 0xf5, 0x21, 0x00


	//----- nvinfo : EIATTR_KPARAM_INFO
	.align		4
.L_1417:
        /*0058*/ 	.byte	0x04, 0x17
        /*005a*/ 	.short	(.L_1419 - .L_1418)
.L_1418:
        /*005c*/ 	.word	0x00000000
        /*0060*/ 	.short	0x0006
        /*0062*/ 	.short	0x0030
        /*0064*/ 	.byte	0x00, 0xf5, 0x21, 0x00


	//----- nvinfo : EIATTR_KPARAM_INFO
	.align		4
.L_1419:
        /*0068*/ 	.byte	0x04, 0x17
        /*006a*/ 	.short	(.L_1421 - .L_1420)
.L_1420:
        /*006c*/ 	.word	0x00000000
        /*0070*/ 	.short	0x0005
        /*0072*/ 	.short	0x0028
        /*0074*/ 	.byte	0x00, 0xf5, 0x21, 0x00


	//----- nvinfo : EIATTR_KPARAM_INFO
	.align		4
.L_1421:
        /*0078*/ 	.byte	0x04, 0x17
        /*007a*/ 	.short	(.L_1423 - .L_1422)
.L_1422:
        /*007c*/ 	.word	0x00000000
        /*0080*/ 	.short	0x0004
        /*0082*/ 	.short	0x0020
        /*0084*/ 	.byte	0x00, 0xf5, 0x21, 0x00


	//----- nvinfo : EIATTR_KPARAM_INFO
	.align		4
.L_1423:
        /*0088*/ 	.byte	0x04, 0x17
        /*008a*/ 	.short	(.L_1425 - .L_1424)
.L_1424:
        /*008c*/ 	.word	0x00000000
        /*0090*/ 	.short	0x0003
        /*0092*/ 	.short	0x0018
        /*0094*/ 	.byte	0x00, 0xf5, 0x21, 0x00


	//----- nvinfo : EIATTR_KPARAM_INFO
	.align		4
.L_1425:
        /*0098*/ 	.byte	0x04, 0x17
        /*009a*/ 	.short	(.L_1427 - .L_1426)
.L_1426:
        /*009c*/ 	.word	0x00000000
        /*00a0*/ 	.short	0x0002
        /*00a2*/ 	.short	0x0010
        /*00a4*/ 	.byte	0x00, 0xf5, 0x21, 0x00


	//----- nvinfo : EIATTR_KPARAM_INFO
	.align		4
.L_1427:
        /*00a8*/ 	.byte	0x04, 0x17
        /*00aa*/ 	.short	(.L_1429 - .L_1428)
.L_1428:
        /*00ac*/ 	.word	0x00000000
        /*00b0*/ 	.short	0x0001
        /*00b2*/ 	.short	0x0008
        /*00b4*/ 	.byte	0x00, 0xf5, 0x21, 0x00


	//----- nvinfo : EIATTR_KPARAM_INFO
	.align		4
.L_1429:
        /*00b8*/ 	.byte	0x04, 0x17
        /*00ba*/ 	.short	(.L_1431 - .L_1430)
.L_1430:
        /*00bc*/ 	.word	0x00000000
        /*00c0*/ 	.short	0x0000
        /*00c2*/ 	.short	0x0000
        /*00c4*/ 	.byte	0x00, 0xf5, 0x21, 0x00


	//----- nvinfo : EIATTR_SPARSE_MMA_MASK
	.align		4
.L_1431:
        /*00c8*/ 	.byte	0x03, 0x50
        /*00ca*/ 	.short	0x0000


	//----- nvinfo : EIATTR_MAXREG_COUNT
	.align		4
        /*00cc*/ 	.byte	0x03, 0x1b
        /*00ce*/ 	.short	0x00ff


	//----- nvinfo : EIATTR_MERCURY_ISA_VERSION
	.align		4
        /*00d0*/ 	.byte	0x03, 0x5f
        /*00d2*/ 	.short	0x0101


	//----- nvinfo : EIATTR_VRC_CTA_INIT_COUNT
	.align		4
        /*00d4*/ 	.byte	0x02, 0x4a
	.zero		1
	.zero		1


	//----- nvinfo : EIATTR_EXIT_INSTR_OFFSETS
	.align		4
        /*00d8*/ 	.byte	0x04, 0x1c
        /*00da*/ 	.short	(.L_1433 - .L_1432)


	//   ....[0]....
.L_1432:
        /*00dc*/ 	.word	0x00000070


	//   ....[1]....
        /*00e0*/ 	.word	0x000002a0


	//   ....[2]....
        /*00e4*/ 	.word	0x00000f40


	//----- nvinfo : EIATTR_CRS_STACK_SIZE
	.align		4
.L_1433:
        /*00e8*/ 	.byte	0x04, 0x1e
        /*00ea*/ 	.short	(.L_1435 - .L_1434)
.L_1434:
        /*00ec*/ 	.word	0x00000000


	//----- nvinfo : EIATTR_CBANK_PARAM_SIZE
	.align		4
.L_1435:
        /*00f0*/ 	.byte	0x03, 0x19
        /*00f2*/ 	.short	0x0058


	//----- nvinfo : EIATTR_PARAM_CBANK
	.align		4
        /*00f4*/ 	.byte	0x04, 0x0a
        /*00f6*/ 	.short	(.L_1437 - .L_1436)
	.align		4
.L_1436:
        /*00f8*/ 	.word	index@(.nv.constant0._Z32gpuKernelQuadrupletDecompositionIdEvPT_S1_S1_S1_S1_S1_PiS2_S2_S2_ii)
        /*00fc*/ 	.short	0x0380
        /*00fe*/ 	.short	0x0058


	//----- nvinfo : EIATTR_SW_WAR
	.align		4
.L_1437:
        /*0100*/ 	.byte	0x04, 0x36
        /*0102*/ 	.short	(.L_1439 - .L_1438)
.L_1438:
        /*0104*/ 	.word	0x00000008
.L_1439:


//--------------------- .nv.info._Z41gpuKernelNeighborAtomTripletDecompositionIfEvPT_S1_S1_S1_PiS2_S2_ii --------------------------
	.section	.nv.info._Z41gpuKernelNeighborAtomTripletDecompositionIfEvPT_S1_S1_S1_PiS2_S2_ii,"",@"SHT_CUDA_INFO"
	.sectionflags	@""
	.align	4


	//----- nvinfo : EIATTR_CUDA_API_VERSION
	.align		4
        /*0000*/ 	.byte	0x04, 0x37
        /*0002*/ 	.short	(.L_1441 - .L_1440)
.L_1440:
        /*0004*/ 	.word	0x00000082


	//----- nvinfo : EIATTR_KPARAM_INFO
	.align		4
.L_1441:
        /*0008*/ 	.byte	0x04, 0x17
        /*000a*/ 	.short	(.L_1443 - .L_1442)
.L_1442:
        /*000c*/ 	.word	0x00000000
        /*0010*/ 	.short	0x0008
        /*0012*/ 	.short	0x003c
        /*0014*/ 	.byte	0x00, 0xf0, 0x11, 0x00


	//----- nvinfo : EIATTR_KPARAM_INFO
	.align		4
.L_1443:
        /*0018*/ 	.byte	0x04, 0x17
        /*001a*/ 	.short	(.L_1445 - .L_1444)
.L_1444:
        /*001c*/ 	.word	0x00000000
        /*0020*/ 	.short	0x0007
        /*0022*/ 	.short	0x0038
        /*0024*/ 	.byte	0x00, 0xf0, 0x11, 0x00


	//----- nvinfo : EIATTR_KPARAM_INFO
	.align		4
.L_1445:
        /*0028*/ 	.byte	0x04, 0x17
        /*002a*/ 	.short	(.L_1447 - .L_1446)
.L_1446:
        /*002c*/ 	.word	0x00000000
        /*0030*/ 	.short	0x0006
        /*0032*/ 	.short	0x0030
        /*0034*/ 	.byte	0x00, 0xf5, 0x21, 0x00


	//----- nvinfo : EIATTR_KPARAM_INFO
	.align		4
.L_1447:
        /*0038*/ 	.byte	0x04, 0x17
        /*003a*/ 	.short	(.L_1449 - .L_1448)
.L_1448:
        /*003c*/ 	.word	0x00000000
        /*0040*/ 	.short	0x0005
        /*0042*/ 	.short	0x0028
        /*0044*/ 	.byte	0x00, 0xf5, 0x21, 0x00


	//----- nvinfo : EIATTR_KPARAM_INFO
	.align		4
.L_1449:
        /*0048*/ 	.byte	0x04, 0x17
        /*004a*/ 	.short	(.L_1451 - .L_1450)
.L_1450:
        /*004c*/ 	.word	0x00000000
        /*0050*/ 	.short	0x0004
        /*0052*/ 	.short	0x0020
        /*0054*/ 	.byte	0x00, 0xf5, 0x21, 0x00


	//----- nvinfo : EIATTR_KPARAM_INFO
	.align		4
.L_1451:
        /*0058*/ 	.byte	0x04, 0x17
        /*005a*/ 	.short	(.L_1453 - .L_1452)
.L_1452:
        /*005c*/ 	.word	0x00000000
        /*0060*/ 	.short	0x0003
        /*0062*/ 	.short	0x0018
        /*0064*/ 	.byte	0x00, 0xf5, 0x21, 0x00


	//----- nvinfo : EIATTR_KPARAM_INFO
	.align		4
.L_1453:
        /*0068*/ 	.byte	0x04, 0x17
        /*006a*/ 	.short	(.L_1455 - .L_1454)
.L_1454:
        /*006c*/ 	.word	0x00000000
        /*0070*/ 	.short	0x0002
        /*0072*/ 	.short	0x0010
        /*0074*/ 	.byte	0x00, 0xf5, 0x21, 0x00


	//----- nvinfo : EIATTR_KPARAM_INFO
	.align		4
.L_1455:
        /*0078*/ 	.byte	0x04, 0x17
        /*007a*/ 	.short	(.L_1457 - .L_1456)
.L_1456:
        /*007c*/ 	.word	0x00000000
        /*0080*/ 	.short	0x0001
        /*0082*/ 	.short	0x0008
        /*0084*/ 	.byte	0x00, 0xf5, 0x21, 0x00


	//----- nvinfo : EIATTR_KPARAM_INFO
	.align		4
.L_1457:
        /*0088*/ 	.byte	0x04, 0x17
        /*008a*/ 	.short	(.L_1459 - .L_1458)
.L_1458:
        /*008c*/ 	.word	0x00000000
        /*0090*/ 	.short	0x0000
        /*0092*/ 	.short	0x0000
        /*0094*/ 	.byte	0x00, 0xf5, 0x21, 0x00


	//----- nvinfo : EIATTR_SPARSE_MMA_MASK
	.align		4
.L_1459:
        /*0098*/ 	.byte	0x03, 0x50
        /*009a*/ 	.short	0x0000


	//----- nvinfo : EIATTR_MAXREG_COUNT
	.align		4
        /*009c*/ 	.byte	0x03, 0x1b
        /*009e*/ 	.short	0x00ff


	//----- nvinfo : EIATTR_MERCURY_ISA_VERSION
	.align		4
        /*00a0*/ 	.byte	0x03, 0x5f
        /*00a2*/ 	.short	0x0101


	//----- nvinfo : EIATTR_VRC_CTA_INIT_COUNT
	.align		4
        /*00a4*/ 	.byte	0x02, 0x4a
	.zero		1
	.zero		1


	//----- nvinfo : EIATTR_EXIT_INSTR_OFFSETS
	.align		4
        /*00a8*/ 	.byte	0x04, 0x1c
        /*00aa*/ 	.short	(.L_1461 - .L_1460)


	//   ....[0]....
.L_1460:
        /*00ac*/ 	.word	0x00000070


	//   ....[1]....
        /*00b0*/ 	.word	0x000010b0


	//   ....[2]....
        /*00b4*/ 	.word	0x00002020


	//----- nvinfo : EIATTR_CRS_STACK_SIZE
	.align		4
.L_1461:
        /*00b8*/ 	.byte	0x04, 0x1e
        /*00ba*/ 	.short	(.L_1463 - .L_1462)
.L_1462:
        /*00bc*/ 	.word	0x00000000


	//----- nvinfo : EIATTR_CBANK_PARAM_SIZE
	.align		4
.L_1463:
        /*00c0*/ 	.byte	0x03, 0x19
        /*00c2*/ 	.short	0x0040


	//----- nvinfo : EIATTR_PARAM_CBANK
	.align		4
        /*00c4*/ 	.byte	0x04, 0x0a
        /*00c6*/ 	.short	(.L_1465 - .L_1464)
	.align		4
.L_1464:
        /*00c8*/ 	.word	index@(.nv.constant0._Z41gpuKernelNeighborAtomTripletDecompositionIfEvPT_S1_S1_S1_PiS2_S2_ii)
        /*00cc*/ 	.short	0x0380
        /*00ce*/ 	.short	0x0040


	//----- nvinfo : EIATTR_SW_WAR
	.align		4
.L_1465:
        /*00d0*/ 	.byte	0x04, 0x36
        /*00d2*/ 	.short	(.L_1467 - .L_1466)
.L_1466:
        /*00d4*/ 	.word	0x00000008
.L_1467:


//--------------------- .nv.info._Z41gpuKernelNeighborAtomTripletDecompositionIdEvPT_S1_S1_S1_PiS2_S2_ii --------------------------
	.section	.nv.info._Z41gpuKernelNeighborAtomTripletDecompositionIdEvPT_S1_S1_S1_PiS2_S2_ii,"",@"SHT_CUDA_INFO"
	.sectionflags	@""
	.align	4


	//----- nvinfo : EIATTR_CUDA_API_VERSION
	.align		4
        /*0000*/ 	.byte	0x04, 0x37
        /*0002*/ 	.short	(.L_1469 - .L_1468)
.L_1468:
        /*0004*/ 	.word	0x00000082


	//----- nvinfo : EIATTR_KPARAM_INFO
	.align		4
.L_1469:
        /*0008*/ 	.byte	0x04, 0x17
        /*000a*/ 	.short	(.L_1471 - .L_1470)
.L_1470:
        /*000c*/ 	.word	0x00000000
        /*0010*/ 	.short	0x0008
        /*0012*/ 	.short	0x003c
        /*0014*/ 	.byte	0x00, 0xf0, 0x11, 0x00


	//----- nvinfo : EIATTR_KPARAM_INFO
	.align		4
.L_1471:
        /*0018*/ 	.byte	0x04, 0x17
        /*001a*/ 	.short	(.L_1473 - .L_1472)
.L_1472:
        /*001c*/ 	.word	0x00000000
        /*0020*/ 	.short	0x0007
        /*0022*/ 	.short	0x0038
        /*0024*/ 	.byte	0x00, 0xf0, 0x11, 0x00


	//----- nvinfo : EIATTR_KPARAM_INFO
	.align		4
.L_1473:
        /*0028*/ 	.byte	0x04, 0x17
        /*002a*/ 	.short	(.L_1475 - .L_1474)
.L_1474:
        /*002c*/ 	.word	0x00000000
        /*0030*/ 	.short	0x0006
        /*0032*/ 	.short	0x0030
        /*0034*/ 	.byte	0x00, 0xf5, 0x21, 0x00


	//----- nvinfo : EIATTR_KPARAM_INFO
	.align		4
.L_1475:
        /*0038*/ 	.byte	0x04, 0x17
        /*003a*/ 	.short	(.L_1477 - .L_1476)
.L_1476:
        /*003c*/ 	.word	0x00000000
        /*0040*/ 	.short	0x0005
        /*0042*/ 	.short	0x0028
        /*0044*/ 	.byte	0x00, 0xf5, 0x21, 0x00


	//----- nvinfo : EIATTR_KPARAM_INFO
	.align		4
.L_1477:
        /*0048*/ 	.byte	0x04, 0x17
        /*004a*/ 	.short	(.L_1479 - .L_1478)
.L_1478:
        /*004c*/ 	.word	0x00000000
        /*0050*/ 	.short	0x0004
        /*0052*/ 	.short	0x0020
        /*0054*/ 	.byte	0x00, 0xf5, 0x21, 0x00


	//----- nvinfo : EIATTR_KPARAM_INFO
	.align		4
.L_1479:
        /*0058*/ 	.byte	0x04, 0x17
        /*005a*/ 	.short	(.L_1481 - .L_1480)
.L_1480:
        /*005c*/ 	.word	0x00000000
        /*0060*/ 	.short	0x0003
        /*0062*/ 	.short	0x0018
        /*0064*/ 	.byte	0x00, 0xf5, 0x21, 0x00


	//----- nvinfo : EIATTR_KPARAM_INFO
	.align		4
.L_1481:
        /*0068*/ 	.byte	0x04, 0x17
        /*006a*/ 	.short	(.L_1483 - .L_1482)
.L_1482:
        /*006c*/ 	.word	0x00000000
        /*0070*/ 	.short	0x0002
        /*0072*/ 	.short	0x0010
        /*0074*/ 	.byte	0x00, 0xf5, 0x21, 0x00


	//----- nvinfo : EIATTR_KPARAM_INFO
	.align		4
.L_1483:
        /*0078*/ 	.byte	0x04, 0x17
        /*007a*/ 	.short	(.L_1485 - .L_1484)
.L_1484:
        /*007c*/ 	.word	0x00000000
        /*0080*/ 	.short	0x0001
        /*0082*/ 	.short	0x0008
        /*0084*/ 	.byte	0x00, 0xf5, 0x21, 0x00


	//----- nvinfo : EIATTR_KPARAM_INFO
	.align		4
.L_1485:
        /*0088*/ 	.byte	0x04, 0x17
        /*008a*/ 	.short	(.L_1487 - .L_1486)
.L_1486:
        /*008c*/ 	.word	0x00000000
        /*0090*/ 	.short	0x0000
        /*0092*/ 	.short	0x0000
        /*0094*/ 	.byte	0x00, 0xf5, 0x21, 0x00


	//----- nvinfo : EIATTR_SPARSE_MMA_MASK
	.align		4
.L_1487:
        /*0098*/ 	.byte	0x03, 0x50
        /*009a*/ 	.short	0x0000


	//----- nvinfo : EIATTR_MAXREG_COUNT
	.align		4
        /*009c*/ 	.byte	0x03, 0x1b
        /*009e*/ 	.short	0x00ff


	//----- nvinfo : EIATTR_MERCURY_ISA_VERSION
	.align		4
        /*00a0*/ 	.byte	0x03, 0x5f
        /*00a2*/ 	.short	0x0101


	//----- nvinfo : EIATTR_VRC_CTA_INIT_COUNT
	.align		4
        /*00a4*/ 	.byte	0x02, 0x4a
	.zero		1
	.zero		1


	//----- nvinfo : EIATTR_EXIT_INSTR_OFFSETS
	.align		4
        /*00a8*/ 	.byte	0x04, 0x1c
        /*00aa*/ 	.short	(.L_1489 - .L_1488)


	//   ....[0]....
.L_1488:
        /*00ac*/ 	.word	0x00000070


	//   ....[1]....
        /*00b0*/ 	.word	0x00000f20


	//   ....[2]....
        /*00b4*/ 	.word	0x00001e90


	//----- nvinfo : EIATTR_CRS_STACK_SIZE
	.align		4
.L_1489:
        /*00b8*/ 	.byte	0x04, 0x1e
        /*00ba*/ 	.short	(.L_1491 - .L_1490)
.L_1490:
        /*00bc*/ 	.word	0x00000000


	//----- nvinfo : EIATTR_CBANK_PARAM_SIZE
	.align		4
.L_1491:
        /*00c0*/ 	.byte	0x03, 0x19
        /*00c2*/ 	.short	0x0040


	//----- nvinfo : EIATTR_PARAM_CBANK
	.align		4
        /*00c4*/ 	.byte	0x04, 0x0a
        /*00c6*/ 	.short	(.L_1493 - .L_1492)
	.align		4
.L_1492:
        /*00c8*/ 	.word	index@(.nv.constant0._Z41gpuKernelNeighborAtomTripletDecompositionIdEvPT_S1_S1_S1_PiS2_S2_ii)
        /*00cc*/ 	.short	0x0380
        /*00ce*/ 	.short	0x0040


	//----- nvinfo : EIATTR_SW_WAR
	.align		4
.L_1493:
        /*00d0*/ 	.byte	0x04, 0x36
        /*00d2*/ 	.short	(.L_1495 - .L_1494)
.L_1494:
        /*00d4*/ 	.word	0x00000008
.L_1495:


//--------------------- .nv.info._Z39gpuKernelCenterAtomTripletDecompositionIfEvPT_S1_S1_S1_S1_PiS2_ii --------------------------
	.section	.nv.info._Z39gpuKernelCenterAtomTripletDecompositionIfEvPT_S1_S1_S1_S1_PiS2_ii,"",@"SHT_CUDA_INFO"
	.sectionflags	@""
	.align	4


	//----- nvinfo : EIATTR_CUDA_API_VERSION
	.align		4
        /*0000*/ 	.byte	0x04, 0x37
        /*0002*/ 	.short	(.L_1497 - .L_1496)
.L_1496:
        /*0004*/ 	.word	0x00000082


	//----- nvinfo : EIATTR_KPARAM_INFO
	.align		4
.L_1497:
        /*0008*/ 	.byte	0x04, 0x17
        /*000a*/ 	.short	(.L_1499 - .L_1498)
.L_1498:
        /*000c*/ 	.word	0x00000000
        /*0010*/ 	.short	0x0008
        /*0012*/ 	.short	0x003c
        /*0014*/ 	.byte	0x00, 0xf0, 0x11, 0x00


	//----- nvinfo : EIATTR_KPARAM_INFO
	.align		4
.L_1499:
        /*0018*/ 	.byte	0x04, 0x17
        /*001a*/ 	.short	(.L_1501 - .L_1500)
.L_1500:
        /*001c*/ 	.word	0x00000000
        /*0020*/ 	.short	0x0007
        /*0022*/ 	.short	0x0038
        /*0024*/ 	.byte	0x00, 0xf0, 0x11, 0x00


	//----- nvinfo : EIATTR_KPARAM_INFO
	.align		4
.L_1501:
        /*0028*/ 	.byte	0x04, 0x17
        /*002a*/ 	.short	(.L_1503 - .L_1502)
.L_1502:
        /*002c*/ 	.word	0x00000000
        /*0030*/ 	.short	0x0006
        /*0032*/ 	.short	0x0030
        /*0034*/ 	.byte	0x00, 0xf5, 0x21, 0x00


	//----- nvinfo : EIATTR_KPARAM_INFO
	.align		4
.L_1503:
        /*0038*/ 	.byte	0x04, 0x17
        /*003a*/ 	.short	(.L_1505 - .L_1504)
.L_1504:
        /*003c*/ 	.word	0x00000000
        /*0040*/ 	.short	0x0005
        /*0042*/ 	.short	0x0028
        /*0044*/ 	.byte	0x00, 0xf5, 0x21, 0x00


	//----- nvinfo : EIATTR_KPARAM_INFO
	.align		4
.L_1505:
        /*0048*/ 	.byte	0x04, 0x17
        /*004a*/ 	.short	(.L_1507 - .L_1506)
.L_1506:
        /*004c*/ 	.word	0x00000000
        /*0050*/ 	.short	0x0004
        /*0052*/ 	.short	0x0020
        /*0054*/ 	.byte	0x00, 0xf5, 0x21, 0x00


	//----- nvinfo : EIATTR_KPARAM_INFO
	.align		4
.L_1507:
        /*0058*/ 	.byte	0x04, 0x17
        /*005a*/ 	.short	(.L_1509 - .L_1508)
.L_1508:
        /*005c*/ 	.word	0x00000000
        /*0060*/ 	.short	0x0003
        /*0062*/ 	.short	0x0018
        /*0064*/ 	.byte	0x00, 0xf5, 0x21, 0x00


	//----- nvinfo : EIATTR_KPARAM_INFO
	.align		4
.L_1509:
        /*0068*/ 	.byte	0x04, 0x17
        /*006a*/ 	.short	(.L_1511 - .L_1510)
.L_1510:
        /*006c*/ 	.word	0x00000000
        /*0070*/ 	.short	0x0002
        /*0072*/ 	.short	0x0010
        /*0074*/ 	.byte	0x00, 0xf5, 0x21, 0x00


	//----- nvinfo : EIATTR_KPARAM_INFO
	.align		4
.L_1511:
        /*0078*/ 	.byte	0x04, 0x17
        /*007a*/ 	.short	(.L_1513 - .L_1512)
.L_1512:
        /*007c*/ 	.word	0x00000000
        /*0080*/ 	.short	0x0001
        /*0082*/ 	.short	0x0008
        /*0084*/ 	.byte	0x00, 0xf5, 0x21, 0x00


	//----- nvinfo : EIATTR_KPARAM_INFO
	.align		4
.L_1513:
        /*0088*/ 	.byte	0x04, 0x17
        /*008a*/ 	.short	(.L_1515 - .L_1514)
.L_1514:
        /*008c*/ 	.word	0x00000000
        /*0090*/ 	.short	0x0000
        /*0092*/ 	.short	0x0000
        /*0094*/ 	.byte	0x00, 0xf5, 0x21, 0x00


	//----- nvinfo : EIATTR_SPARSE_MMA_MASK
	.align		4
.L_1515:
        /*0098*/ 	.byte	0x03, 0x50
        /*009a*/ 	.short	0x0000


	//----- nvinfo : EIATTR_MAXREG_COUNT
	.align		4
        /*009c*/ 	.byte	0x03, 0x1b
        /*009e*/ 	.short	0x00ff


	//----- nvinfo : EIATTR_MERCURY_ISA_VERSION
	.align		4
        /*00a0*/ 	.byte	0x03, 0x5f
        /*00a2*/ 	.short	0x0101


	//----- nvinfo : EIATTR_VRC_CTA_INIT_COUNT
	.align		4
        /*00a4*/ 	.byte	0x02, 0x4a
	.zero		1
	.zero		1


	//----- nvinfo : EIATTR_EXIT_INSTR_OFFSETS
	.align		4
        /*00a8*/ 	.byte	0x04, 0x1c
        /*00aa*/ 	.short	(.L_1517 - .L_1516)


	//   ....[0]....
.L_1516:
        /*00ac*/ 	.word	0x00000070


	//   ....[1]....
        /*00b0*/ 	.word	0x000010f0


	//   ....[2]....
        /*00b4*/ 	.word	0x00001ee0


	//----- nvinfo : EIATTR_CRS_STACK_SIZE
	.align		4
.L_1517:
        /*00b8*/ 	.byte	0x04, 0x1e
        /*00ba*/ 	.short	(.L_1519 - .L_1518)
.L_1518:
        /*00bc*/ 	.word	0x00000000


	//----- nvinfo : EIATTR_CBANK_PARAM_SIZE
	.align		4
.L_1519:
        /*00c0*/ 	.byte	0x03, 0x19
        /*00c2*/ 	.short	0x0040


	//----- nvinfo : EIATTR_PARAM_CBANK
	.align		4
        /*00c4*/ 	.byte	0x04, 0x0a
        /*00c6*/ 	.short	(.L_1521 - .L_1520)
	.align		4
.L_1520:
        /*00c8*/ 	.word	index@(.nv.constant0._Z39gpuKernelCenterAtomTripletDecompositionIfEvPT_S1_S1_S1_S1_PiS2_ii)
        /*00cc*/ 	.short	0x0380
        /*00ce*/ 	.short	0x0040


	//----- nvinfo : EIATTR_SW_WAR
	.align		4
.L_1521:
        /*00d0*/ 	.byte	0x04, 0x36
        /*00d2*/ 	.short	(.L_1523 - .L_1522)
.L_1522:
        /*00d4*/ 	.word	0x00000008
.L_1523:


//--------------------- .nv.info._Z39gpuKernelCenterAtomTripletDecompositionIdEvPT_S1_S1_S1_S1_PiS2_ii --------------------------
	.section	.nv.info._Z39gpuKernelCenterAtomTripletDecompositionIdEvPT_S1_S1_S1_S1_PiS2_ii,"",@"SHT_CUDA_INFO"
	.sectionflags	@""
	.align	4


	//----- nvinfo : EIATTR_CUDA_API_VERSION
	.align		4
        /*0000*/ 	.byte	0x04, 0x37
        /*0002*/ 	.short	(.L_1525 - .L_1524)
.L_1524:
        /*0004*/ 	.word	0x00000082


	//----- nvinfo : EIATTR_KPARAM_INFO
	.align		4
.L_1525:
        /*0008*/ 	.byte	0x04, 0x17
        /*000a*/ 	.short	(.L_1527 - .L_1526)
.L_1526:
        /*000c*/ 	.word	0x00000000
        /*0010*/ 	.short	0x0008
        /*0012*/ 	.short	0x003c
        /*0014*/ 	.byte	0x00, 0xf0, 0x11, 0x00


	//----- nvinfo : EIATTR_KPARAM_INFO
	.align		4
.L_1527:
        /*0018*/ 	.byte	0x04, 0x17
        /*001a*/ 	.short	(.L_1529 - .L_1528)
.L_1528:
        /*001c*/ 	.word	0x00000000
        /*0020*/ 	.short	0x0007
        /*0022*/ 	.short	0x0038
        /*0024*/ 	.byte	0x00, 0xf0, 0x11, 0x00


	//----- nvinfo : EIATTR_KPARAM_INFO
	.align		4
.L_1529:
        /*0028*/ 	.byte	0x04, 0x17
        /*002a*/ 	.short	(.L_1531 - .L_1530)
.L_1530:
        /*002c*/ 	.word	0x00000000
        /*0030*/ 	.short	0x0006
        /*0032*/ 	.short	0x0030
        /*0034*/ 	.byte	0x00, 0xf5, 0x21, 0x00


	//----- nvinfo : EIATTR_KPARAM_INFO
	.align		4
.L_1531:
        /*0038*/ 	.byte	0x04, 0x17
        /*003a*/ 	.short	(.L_1533 - .L_1532)
.L_1532:
        /*003c*/ 	.word	0x00000000
        /*0040*/ 	.short	0x0005
        /*0042*/ 	.short	0x0028
        /*0044*/ 	.byte	0x00, 0xf5, 0x21, 0x00


	//----- nvinfo : EIATTR_KPARAM_INFO
	.align		4
.L_1533:
        /*0048*/ 	.byte	0x04, 0x17
        /*004a*/ 	.short	(.L_1535 - .L_1534)
.L_1534:
        /*004c*/ 	.word	0x00000000
        /*0050*/ 	.short	0x0004
        /*0052*/ 	.short	0x0020
        /*0054*/ 	.byte	0x00, 0xf5, 0x21, 0x00


	//----- nvinfo : EIATTR_KPARAM_INFO
	.align		4
.L_1535:
        /*0058*/ 	.byte	0x04, 0x17
        /*005a*/ 	.short	(.L_1537 - .L_1536)
.L_1536:
        /*005c*/ 	.word	0x00000000
        /*0060*/ 	.short	0x0003
        /*0062*/ 	.short	0x0018
        /*0064*/ 	.byte	0x00, 0xf5, 0x21, 0x00


	//----- nvinfo : EIATTR_KPARAM_INFO
	.align		4
.L_1537:
        /*0068*/ 	.byte	0x04, 0x17
        /*006a*/ 	.short	(.L_1539 - .L_1538)
.L_1538:
        /*006c*/ 	.word	0x00000000
        /*0070*/ 	.short	0x0002
        /*0072*/ 	.short	0x0010
        /*0074*/ 	.byte	0x00, 0xf5, 0x21, 0x00


	//----- nvinfo : EIATTR_KPARAM_INFO
	.align		4
.L_1539:
        /*0078*/ 	.byte	0x04, 0x17
        /*007a*/ 	.short	(.L_1541 - .L_1540)
.L_1540:
        /*007c*/ 	.word	0x00000000
        /*0080*/ 	.short	0x0001
        /*0082*/ 	.short	0x0008
        /*0084*/ 	.byte	0x00, 0xf5, 0x21, 0x00


	//----- nvinfo : EIATTR_KPARAM_INFO
	.align		4
.L_1541:
        /*0088*/ 	.byte	0x04, 0x17
        /*008a*/ 	.short	(.L_1543 - .L_1542)
.L_1542:
        /*008c*/ 	.word	0x00000000
        /*0090*/ 	.short	0x0000
        /*0092*/ 	.short	0x0000
        /*0094*/ 	.byte	0x00, 0xf5, 0x21, 0x00


	//----- nvinfo : EIATTR_SPARSE_MMA_MASK
	.align		4
.L_1543:
        /*0098*/ 	.byte	0x03, 0x50
        /*009a*/ 	.short	0x0000


	//----- nvinfo : EIATTR_MAXREG_COUNT
	.align		4
        /*009c*/ 	.byte	0x03, 0x1b
        /*009e*/ 	.short	0x00ff


	//----- nvinfo : EIATTR_MERCURY_ISA_VERSION
	.align		4
        /*00a0*/ 	.byte	0x03, 0x5f
        /*00a2*/ 	.short	0x0101


	//----- nvinfo : EIATTR_VRC_CTA_INIT_COUNT
	.align		4
        /*00a4*/ 	.byte	0x02, 0x4a
	.zero		1
	.zero		1


	//----- nvinfo : EIATTR_EXIT_INSTR_OFFSETS
	.align		4
        /*00a8*/ 	.byte	0x04, 0x1c
        /*00aa*/ 	.short	(.L_1545 - .L_1544)


	//   ....[0]....
.L_1544:
        /*00ac*/ 	.word	0x00000070


	//   ....[1]....
        /*00b0*/ 	.word	0x00000e00


	//   ....[2]....
        /*00b4*/ 	.word	0x00001b60


	//----- nvinfo : EIATTR_CRS_STACK_SIZE
	.align		4
.L_1545:
        /*00b8*/ 	.byte	0x04, 0x1e
        /*00ba*/ 	.short	(.L_1547 - .L_1546)
.L_1546:
        /*00bc*/ 	.word	0x00000000


	//----- nvinfo : EIATTR_CBANK_PARAM_SIZE
	.align		4
.L_1547:
        /*00c0*/ 	.byte	0x03, 0x19
        /*00c2*/ 	.short	0x0040


	//----- nvinfo : EIATTR_PARAM_CBANK
	.align		4
        /*00c4*/ 	.byte	0x04, 0x0a
        /*00c6*/ 	.short	(.L_1549 - .L_1548)
	.align		4
.L_1548:
        /*00c8*/ 	.word	index@(.nv.constant0._Z39gpuKernelCenterAtomTripletDecompositionIdEvPT_S1_S1_S1_S1_PiS2_ii)
        /*00cc*/ 	.short	0x0380
        /*00ce*/ 	.short	0x0040


	//----- nvinfo : EIATTR_SW_WAR
	.align		4
.L_1549:
        /*00d0*/ 	.byte	0x04, 0x36
        /*00d2*/ 	.short	(.L_1551 - .L_1550)
.L_1550:
        /*00d4*/ 	.word	0x00000008
.L_1551:


//--------------------- .nv.info._Z29gpuKernelTripletDecompositionIfEvPT_S1_S1_S1_S1_PiS2_S2_ii --------------------------
	.section	.nv.info._Z29gpuKernelTripletDecompositionIfEvPT_S1_S1_S1_S1_PiS2_S2_ii,"",@"SHT_CUDA_INFO"
	.sectionflags	@""
	.align	4


	//----- nvinfo : EIATTR_CUDA_API_VERSION
	.align		4
        /*0000*/ 	.byte	0x04, 0x37
        /*0002*/ 	.short	(.L_1553 - .L_1552)
.L_1552:
        /*0004*/ 	.word	0x00000082


	//----- nvinfo : EIATTR_KPARAM_INFO
	.align		4
.L_1553:
        /*0008*/ 	.byte	0x04, 0x17
        /*000a*/ 	.short	(.L_1555 - .L_1554)
.L_1554:
        /*000c*/ 	.word	0x00000000
        /*0010*/ 	.short	0x0009
        /*0012*/ 	.short	0x0044
        /*0014*/ 	.byte	0x00, 0xf0, 0x11, 0x00


	//----- nvinfo : EIATTR_KPARAM_INFO
	.align		4
.L_1555:
        /*0018*/ 	.byte	0x04, 0x17
        /*001a*/ 	.short	(.L_1557 - .L_1556)
.L_1556:
        /*001c*/ 	.word	0x00000000
        /*0020*/ 	.short	0x0008
        /*0022*/ 	.short	0x0040
        /*0024*/ 	.byte	0x00, 0xf0, 0x11, 0x00


	//----- nvinfo : EIATTR_KPARAM_INFO
	.align		4
.L_1557:
        /*0028*/ 	.byte	0x04, 0x17
        /*002a*/ 	.short	(.L_1559 - .L_1558)
.L_1558:
        /*002c*/ 	.word	0x00000000
        /*0030*/ 	.short	0x0007
        /*0032*/ 	.short	0x0038
        /*0034*/ 	.byte	0x00, 0xf5, 0x21, 0x00


	//----- nvinfo : EIATTR_KPARAM_INFO
	.align		4
.L_1559:
        /*0038*/ 	.byte	0x04, 0x17
        /*003a*/ 	.short	(.L_1561 - .L_1560)
.L_1560:
        /*003c*/ 	.word	0x00000000
        /*0040*/ 	.short	0x0006
        /*0042*/ 	.short	0x0030
        /*0044*/ 	.byte	0x00, 0xf5, 0x21, 0x00


	//----- nvinfo : EIATTR_KPARAM_INFO
	.align		4
.L_1561:
        /*0048*/ 	.byte	0x04, 0x17
        /*004a*/ 	.short	(.L_1563 - .L_1562)
.L_1562:
        /*004c*/ 	.word	0x00000000
        /*0050*/ 	.short	0x0005
        /*0052*/ 	.short	0x0028
        /*0054*/ 	.byte	0x00, 0xf5, 0x21, 0x00


	//----- nvinfo : EIATTR_KPARAM_INFO
	.align		4
.L_1563:
        /*0058*/ 	.byte	0x04, 0x17
        /*005a*/ 	.short	(.L_1565 - .L_1564)
.L_1564:
        /*005c*/ 	.word	0x00000000
        /*0060*/ 	.short	0x0004
        /*0062*/ 	.short	0x0020
        /*0064*/ 	.byte	0x00, 0xf5, 0x21, 0x00


	//----- nvinfo : EIATTR_KPARAM_INFO
	.align		4
.L_1565:
        /*0068*/ 	.byte	0x04, 0x17
        /*006a*/ 	.short	(.L_1567 - .L_1566)
.L_1566:
        /*006c*/ 	.word	0x00000000
        /*0070*/ 	.short	0x0003
        /*0072*/ 	.short	0x0018
        /*0074*/ 	.byte	0x00, 0xf5, 0x21, 0x00


	//----- nvinfo : EIATTR_KPARAM_INFO
	.align		4
.L_1567:
        /*0078*/ 	.byte	0x04, 0x17
        /*007a*/ 	.short	(.L_1569 - .L_1568)
.L_1568:
        /*007c*/ 	.word	0x00000000
        /*0080*/ 	.short	0x0002
        /*0082*/ 	.short	0x0010
        /*0084*/ 	.byte	0x00, 0xf5, 0x21, 0x00


	//----- nvinfo : EIATTR_KPARAM_INFO
	.align		4
.L_1569:
        /*0088*/ 	.byte	0x04, 0x17
        /*008a*/ 	.short	(.L_1571 - .L_1570)
.L_1570:
        /*008c*/ 	.word	0x00000000
        /*0090*/ 	.short	0x0001
        /*0092*/ 	.short	0x0008
        /*0094*/ 	.byte	0x00, 0xf5, 0x21, 0x00


	//----- nvinfo : EIATTR_KPARAM_INFO
	.align		4
.L_1571:
        /*0098*/ 	.byte	0x04, 0x17
        /*009a*/ 	.short	(.L_1573 - .L_1572)
.L_1572:
        /*009c*/ 	.word	0x00000000
        /*00a0*/ 	.short	0x0000
        /*00a2*/ 	.short	0x0000
        /*00a4*/ 	.byte	0x00, 0xf5, 0x21, 0x00


	//----- nvinfo : EIATTR_SPARSE_MMA_MASK
	.align		4
.L_1573:
        /*00a8*/ 	.byte	0x03, 0x50
        /*00aa*/ 	.short	0x0000


	//----- nvinfo : EIATTR_MAXREG_COUNT
	.align		4
        /*00ac*/ 	.byte	0x03, 0x1b
        /*00ae*/ 	.short	0x00ff


	//----- nvinfo : EIATTR_MERCURY_ISA_VERSION
	.align		4
        /*00b0*/ 	.byte	0x03, 0x5f
        /*00b2*/ 	.short	0x0101


	//----- nvinfo : EIATTR_VRC_CTA_INIT_COUNT
	.align		4
        /*00b4*/ 	.byte	0x02, 0x4a
	.zero		1
	.zero		1


	//----- nvinfo : EIATTR_EXIT_INSTR_OFFSETS
	.align		4
        /*00b8*/ 	.byte	0x04, 0x1c
        /*00ba*/ 	.short	(.L_1575 - .L_1574)


	//   ....[0]....
.L_1574:
        /*00bc*/ 	.word	0x00000070


	//   ....[1]....
        /*00c0*/ 	.word	0x00000340


	//   ....[2]....
        /*00c4*/ 	.word	0x00001360


	//----- nvinfo : EIATTR_CRS_STACK_SIZE
	.align		4
.L_1575:
        /*00c8*/ 	.byte	0x04, 0x1e
        /*00ca*/ 	.short	(.L_1577 - .L_1576)
.L_1576:
        /*00cc*/ 	.word	0x00000000


	//----- nvinfo : EIATTR_CBANK_PARAM_SIZE
	.align		4
.L_1577:
        /*00d0*/ 	.byte	0x03, 0x19
        /*00d2*/ 	.short	0x0048


	//----- nvinfo : EIATTR_PARAM_CBANK
	.align		4
        /*00d4*/ 	.byte	0x04, 0x0a
        /*00d6*/ 	.short	(.L_1579 - .L_1578)
	.align		4
.L_1578:
        /*00d8*/ 	.word	index@(.nv.constant0._Z29gpuKernelTripletDecompositionIfEvPT_S1_S1_S1_S1_PiS2_S2_ii)
        /*00dc*/ 	.short	0x0380
        /*00de*/ 	.short	0x0048


	//----- nvinfo : EIATTR_SW_WAR
	.align		4
.L_1579:
        /*00e0*/ 	.byte	0x04, 0x36
        /*00e2*/ 	.short	(.L_1581 - .L_1580)
.L_1580:
        /*00e4*/ 	.word	0x00000008
.L_1581:


//--------------------- .nv.info._Z29gpuKernelTripletDecompositionIdEvPT_S1_S1_S1_S1_PiS2_S2_ii --------------------------
	.section	.nv.info._Z29gpuKernelTripletDecompositionIdEvPT_S1_S1_S1_S1_PiS2_S2_ii,"",@"SHT_CUDA_INFO"
	.sectionflags	@""
	.align	4


	//----- nvinfo : EIATTR_CUDA_API_VERSION
	.align		4
        /*0000*/ 	.byte	0x04, 0x37
        /*0002*/ 	.short	(.L_1583 - .L_1582)
.L_1582:
        /*0004*/ 	.word	0x00000082


	//----- nvinfo : EIATTR_KPARAM_INFO
	.align		4
.L_1583:
        /*0008*/ 	.byte	0x04, 0x17
        /*000a*/ 	.short	(.L_1585 - .L_1584)
.L_1584:
        /*000c*/ 	.word	0x00000000
        /*0010*/ 	.short	0x0009
        /*0012*/ 	.short	0x0044
        /*0014*/ 	.byte	0x00, 0xf0, 0x11, 0x00


	//----- nvinfo : EIATTR_KPARAM_INFO
	.align		4
.L_1585:
        /*0018*/ 	.byte	0x04, 0x17
        /*001a*/ 	.short	(.L_1587 - .L_1586)
.L_1586:
        /*001c*/ 	.word	0x00000000
        /*0020*/ 	.short	0x0008
        /*0022*/ 	.short	0x0040
        /*0024*/ 	.byte	0x00, 0xf0, 0x11, 0x00


	//----- nvinfo : EIATTR_KPARAM_INFO
	.align		4
.L_1587:
        /*0028*/ 	.byte	0x04, 0x17
        /*002a*/ 	.short	(.L_1589 - .L_1588)
.L_1588:
        /*002c*/ 	.word	0x00000000
        /*0030*/ 	.short	0x0007
        /*0032*/ 	.short	0x0038
        /*0034*/ 	.byte	0x00, 0xf5, 0x21, 0x00


	//----- nvinfo : EIATTR_KPARAM_INFO
	.align		4
.L_1589:
        /*0038*/ 	.byte	0x04, 0x17
        /*003a*/ 	.short	(.L_1591 - .L_1590)
.L_1590:
        /*003c*/ 	.word	0x00000000
        /*0040*/ 	.short	0x0006
        /*0042*/ 	.short	0x0030
        /*0044*/ 	.byte	0x00, 0xf5, 0x21, 0x00


	//----- nvinfo : EIATTR_KPARAM_INFO
	.align		4
.L_1591:
        /*0048*/ 	.byte	0x04, 0x17
        /*004a*/ 	.short	(.L_1593 - .L_1592)
.L_1592:
        /*004c*/ 	.word	0x00000000
        /*0050*/ 	.short	0x0005
        /*0052*/ 	.short	0x0028
        /*0054*/ 	.byte	0x00, 0xf5, 0x21, 0x00


	//----- nvinfo : EIATTR_KPARAM_INFO
	.align		4
.L_1593:
        /*0058*/ 	.byte	0x04, 0x17
        /*005a*/ 	.short	(.L_1595 - .L_1594)
.L_1594:
        /*005c*/ 	.word	0x00000000
        /*0060*/ 	.short	0x0004
        /*0062*/ 	.short	0x0020
        /*0064*/ 	.byte	0x00, 0xf5, 0x21, 0x00


	//----- nvinfo : EIATTR_KPARAM_INFO
	.align		4
.L_1595:
        /*0068*/ 	.byte	0x04, 0x17
        /*006a*/ 	.short	(.L_1597 - .L_1596)
.L_1596:
        /*006c*/ 	.word	0x00000000
        /*0070*/ 	.short	0x0003
        /*0072*/ 	.short	0x0018
        /*0074*/ 	.byte	0x00, 0xf5, 0x21, 0x00


	//----- nvinfo : EIATTR_KPARAM_INFO
	.align		4
.L_1597:
        /*0078*/ 	.byte	0x04, 0x17
        /*007a*/ 	.short	(.L_1599 - .L_1598)
.L_1598:
        /*007c*/ 	.word	0x00000000
        /*0080*/ 	.short	0x0002
        /*0082*/ 	.short	0x0010
        /*0084*/ 	.byte	0x00, 0xf5, 0x21, 0x00


	//----- nvinfo : EIATTR_KPARAM_INFO
	.align		4
.L_1599:
        /*0088*/ 	.byte	0x04, 0x17
        /*008a*/ 	.short	(.L_1601 - .L_1600)
.L_1600:
        /*008c*/ 	.word	0x00000000
        /*0090*/ 	.short	0x0001
        /*0092*/ 	.short	0x0008
        /*0094*/ 	.byte	0x00, 0xf5, 0x21, 0x00


	//----- nvinfo : EIATTR_KPARAM_INFO
	.align		4
.L_1601:
        /*0098*/ 	.byte	0x04, 0x17
        /*009a*/ 	.short	(.L_1603 - .L_1602)
.L_1602:
        /*009c*/ 	.word	0x00000000
        /*00a0*/ 	.short	0x0000
        /*00a2*/ 	.short	0x0000
        /*00a4*/ 	.byte	0x00, 0xf5, 0x21, 0x00


	//----- nvinfo : EIATTR_SPARSE_MMA_MASK
	.align		4
.L_1603:
        /*00a8*/ 	.byte	0x03, 0x50
        /*00aa*/ 	.short	0x0000


	//----- nvinfo : EIATTR_MAXREG_COUNT
	.align		4
        /*00ac*/ 	.byte	0x03, 0x1b
        /*00ae*/ 	.short	0x00ff


	//----- nvinfo : EIATTR_MERCURY_ISA_VERSION
	.align		4
        /*00b0*/ 	.byte	0x03, 0x5f
        /*00b2*/ 	.short	0x0101


	//----- nvinfo : EIATTR_VRC_CTA_INIT_COUNT
	.align		4
        /*00b4*/ 	.byte	0x02, 0x4a
	.zero		1
	.zero		1


	//----- nvinfo : EIATTR_EXIT_INSTR_OFFSETS
	.align		4
        /*00b8*/ 	.byte	0x04, 0x1c
        /*00ba*/ 	.short	(.L_1605 - .L_1604)


	//   ....[0]....
.L_1604:
        /*00bc*/ 	.word	0x00000070


	//   ....[1]....
        /*00c0*/ 	.word	0x00000400


	//   ....[2]....
        /*00c4*/ 	.word	0x00001500


	//----- nvinfo : EIATTR_CRS_STACK_SIZE
	.align		4
.L_1605:
        /*00c8*/ 	.byte	0x04, 0x1e
        /*00ca*/ 	.short	(.L_1607 - .L_1606)
.L_1606:
        /*00cc*/ 	.word	0x00000000


	//----- nvinfo : EIATTR_CBANK_PARAM_SIZE
	.align		4
.L_1607:
        /*00d0*/ 	.byte	0x03, 0x19
        /*00d2*/ 	.short	0x0048


	//----- nvinfo : EIATTR_PARAM_CBANK
	.align		4
        /*00d4*/ 	.byte	0x04, 0x0a
        /*00d6*/ 	.short	(.L_1609 - .L_1608)
	.align		4
.L_1608:
        /*00d8*/ 	.word	index@(.nv.constant0._Z29gpuKernelTripletDecompositionIdEvPT_S1_S1_S1_S1_PiS2_S2_ii)
        /*00dc*/ 	.short	0x0380
        /*00de*/ 	.short	0x0048


	//----- nvinfo : EIATTR_SW_WAR
	.align		4
.L_1609:
        /*00e0*/ 	.byte	0x04, 0x36
        /*00e2*/ 	.short	(.L_1611 - .L_1610)
.L_1610:
        /*00e4*/ 	.word	0x00000008
.L_1611:


//--------------------- .nv.info._Z35gpuKernelHalfNeighPairDecompositionIfEvPT_S1_S1_S1_PiS2_ii --------------------------
	.section	.nv.info._Z35gpuKernelHalfNeighPairDecompositionIfEvPT_S1_S1_S1_PiS2_ii,"",@"SHT_CUDA_INFO"
	.sectionflags	@""
	.align	4


	//----- nvinfo : EIATTR_CUDA_API_VERSION
	.align		4
        /*0000*/ 	.byte	0x04, 0x37
        /*0002*/ 	.short	(.L_1613 - .L_1612)
.L_1612:
        /*0004*/ 	.word	0x00000082


	//----- nvinfo : EIATTR_KPARAM_INFO
	.align		4
.L_1613:
        /*0008*/ 	.byte	0x04, 0x17
        /*000a*/ 	.short	(.L_1615 - .L_1614)
.L_1614:
        /*000c*/ 	.word	0x00000000
        /*0010*/ 	.short	0x0007
        /*0012*/ 	.short	0x0034
        /*0014*/ 	.byte	0x00, 0xf0, 0x11, 0x00


	//----- nvinfo : EIATTR_KPARAM_INFO
	.align		4
.L_1615:
        /*0018*/ 	.byte	0x04, 0x17
        /*001a*/ 	.short	(.L_1617 - .L_1616)
.L_1616:
        /*001c*/ 	.word	0x00000000
        /*0020*/ 	.short	0x0006
        /*0022*/ 	.short	0x0030
        /*0024*/ 	.byte	0x00, 0xf0, 0x11, 0x00


	//----- nvinfo : EIATTR_KPARAM_INFO
	.align		4
.L_1617:
        /*0028*/ 	.byte	0x04, 0x17
        /*002a*/ 	.short	(.L_1619 - .L_1618)
.L_1618:
        /*002c*/ 	.word	0x00000000
        /*0030*/ 	.short	0x0005
        /*0032*/ 	.short	0x0028
        /*0034*/ 	.byte	0x00, 0xf5, 0x21, 0x00


	//----- nvinfo : EIATTR_KPARAM_INFO
	.align		4
.L_1619:
        /*0038*/ 	.byte	0x04, 0x17
        /*003a*/ 	.short	(.L_1621 - .L_1620)
.L_1620:
        /*003c*/ 	.word	0x00000000
        /*0040*/ 	.short	0x0004
        /*0042*/ 	.short	0x0020
        /*0044*/ 	.byte	0x00, 0xf5, 0x21, 0x00


	//----- nvinfo : EIATTR_KPARAM_INFO
	.align		4
.L_1621:
        /*0048*/ 	.byte	0x04, 0x17
        /*004a*/ 	.short	(.L_1623 - .L_1622)
.L_1622:
        /*004c*/ 	.word	0x00000000
        /*0050*/ 	.short	0x0003
        /*0052*/ 	.short	0x0018
        /*0054*/ 	.byte	0x00, 0xf5, 0x21, 0x00


	//----- nvinfo : EIATTR_KPARAM_INFO
	.align		4
.L_1623:
        /*0058*/ 	.byte	0x04, 0x17
        /*005a*/ 	.short	(.L_1625 - .L_1624)
.L_1624:
        /*005c*/ 	.word	0x00000000
        /*0060*/ 	.short	0x0002
        /*0062*/ 	.short	0x0010
        /*0064*/ 	.byte	0x00, 0xf5, 0x21, 0x00


	//----- nvinfo : EIATTR_KPARAM_INFO
	.align		4
.L_1625:
        /*0068*/ 	.byte	0x04, 0x17
        /*006a*/ 	.short	(.L_1627 - .L_1626)
.L_1626:
        /*006c*/ 	.word	0x00000000
        /*0070*/ 	.short	0x0001
        /*0072*/ 	.short	0x0008
        /*0074*/ 	.byte	0x00, 0xf5, 0x21, 0x00


	//----- nvinfo : EIATTR_KPARAM_INFO
	.align		4
.L_1627:
        /*0078*/ 	.byte	0x04, 0x17
        /*007a*/ 	.short	(.L_1629 - .L_1628)
.L_1628:
        /*007c*/ 	.word	0x00000000
        /*0080*/ 	.short	0x0000
        /*0082*/ 	.short	0x0000
        /*0084*/ 	.byte	0x00, 0xf5, 0x21, 0x00


	//----- nvinfo : EIATTR_SPARSE_MMA_MASK
	.align		4
.L_1629:
        /*0088*/ 	.byte	0x03, 0x50
        /*008a*/ 	.short	0x0000


	//----- nvinfo : EIATTR_MAXREG_COUNT
	.align		4
        /*008c*/ 	.byte	0x03, 0x1b
        /*008e*/ 	.short	0x00ff


	//----- nvinfo : EIATTR_MERCURY_ISA_VERSION
	.align		4
        /*0090*/ 	.byte	0x03, 0x5f
        /*0092*/ 	.short	0x0101


	//----- nvinfo : EIATTR_VRC_CTA_INIT_COUNT
	.align		4
        /*0094*/ 	.byte	0x02, 0x4a
	.zero		1
	.zero		1


	//----- nvinfo : EIATTR_EXIT_INSTR_OFFSETS
	.align		4
        /*0098*/ 	.byte	0x04, 0x1c
        /*009a*/ 	.short	(.L_1631 - .L_1630)


	//   ....[0]....
.L_1630:
        /*009c*/ 	.word	0x00000070


	//   ....[1]....
        /*00a0*/ 	.word	0x00000220


	//   ....[2]....
        /*00a4*/ 	.word	0x00000c50


	//----- nvinfo : EIATTR_CRS_STACK_SIZE
	.align		4
.L_1631:
        /*00a8*/ 	.byte	0x04, 0x1e
        /*00aa*/ 	.short	(.L_1633 - .L_1632)
.L_1632:
        /*00ac*/ 	.word	0x00000000


	//----- nvinfo : EIATTR_CBANK_PARAM_SIZE
	.align		4
.L_1633:
        /*00b0*/ 	.byte	0x03, 0x19
        /*00b2*/ 	.short	0x0038


	//----- nvinfo : EIATTR_PARAM_CBANK
	.align		4
        /*00b4*/ 	.byte	0x04, 0x0a
        /*00b6*/ 	.short	(.L_1635 - .L_1634)
	.align		4
.L_1634:
        /*00b8*/ 	.word	index@(.nv.constant0._Z35gpuKernelHalfNeighPairDecompositionIfEvPT_S1_S1_S1_PiS2_ii)
        /*00bc*/ 	.short	0x0380
        /*00be*/ 	.short	0x0038


	//----- nvinfo : EIATTR_SW_WAR
	.align		4
.L_1635:
        /*00c0*/ 	.byte	0x04, 0x36
        /*00c2*/ 	.short	(.L_1637 - .L_1636)
.L_1636:
        /*00c4*/ 	.word	0x00000008
.L_1637:


//--------------------- .nv.info._Z35gpuKernelHalfNeighPairDecompositionIdEvPT_S1_S1_S1_PiS2_ii --------------------------
	.section	.nv.info._Z35gpuKernelHalfNeighPairDecompositionIdEvPT_S1_S1_S1_PiS2_ii,"",@"SHT_CUDA_INFO"
	.sectionflags	@""
	.align	4


	//----- nvinfo : EIATTR_CUDA_API_VERSION
	.align		4
        /*0000*/ 	.byte	0x04, 0x37
        /*0002*/ 	.short	(.L_1639 - .L_1638)
.L_1638:
        /*0004*/ 	.word	0x00000082


	//----- nvinfo : EIATTR_KPARAM_INFO
	.align		4
.L_1639:
        /*0008*/ 	.byte	0x04, 0x17
        /*000a*/ 	.short	(.L_1641 - .L_1640)
.L_1640:
        /*000c*/ 	.word	0x00000000
        /*0010*/ 	.short	0x0007
        /*0012*/ 	.short	0x0034
        /*0014*/ 	.byte	0x00, 0xf0, 0x11, 0x00


	//----- nvinfo : EIATTR_KPARAM_INFO
	.align		4
.L_1641:
        /*0018*/ 	.byte	0x04, 0x17
        /*001a*/ 	.short	(.L_1643 - .L_1642)
.L_1642:
        /*001c*/ 	.word	0x00000000
        /*0020*/ 	.short	0x0006
        /*0022*/ 	.short	0x0030
        /*0024*/ 	.byte	0x00, 0xf0, 0x11, 0x00


	//----- nvinfo : EIATTR_KPARAM_INFO
	.align		4
.L_1643:
        /*0028*/ 	.byte	0x04, 0x17
        /*002a*/ 	.short	(.L_1645 - .L_1644)
.L_1644:
        /*002c*/ 	.word	0x00000000
        /*0030*/ 	.short	0x0005
        /*0032*/ 	.short	0x0028
        /*0034*/ 	.byte	0x00, 0xf5, 0x21, 0x00


	//----- nvinfo : EIATTR_KPARAM_INFO
	.align		4
.L_1645:
        /*0038*/ 	.byte	0x04, 0x17
        /*003a*/ 	.short	(.L_1647 - .L_1646)
.L_1646:
        /*003c*/ 	.word	0x00000000
        /*0040*/ 	.short	0x0004
        /*0042*/ 	.short	0x0020
        /*0044*/ 	.byte	0x00, 0xf5, 0x21, 0x00


	//----- nvinfo : EIATTR_KPARAM_INFO
	.align		4
.L_1647:
        /*0048*/ 	.byte	0x04, 0x17
        /*004a*/ 	.short	(.L_1649 - .L_1648)
.L_1648:
        /*004c*/ 	.word	0x00000000
        /*0050*/ 	.short	0x0003
        /*0052*/ 	.short	0x0018
        /*0054*/ 	.byte	0x00, 0xf5, 0x21, 0x00


	//----- nvinfo : EIATTR_KPARAM_INFO
	.align		4
.L_1649:
        /*0058*/ 	.byte	0x04, 0x17
        /*005a*/ 	.short	(.L_1651 - .L_1650)
.L_1650:
        /*005c*/ 	.word	0x00000000
        /*0060*/ 	.short	0x0002
        /*0062*/ 	.short	0x0010
        /*0064*/ 	.byte	0x00, 0xf5, 0x21, 0x00


	//----- nvinfo : EIATTR_KPARAM_INFO
	.align		4
.L_1651:
        /*0068*/ 	.byte	0x04, 0x17
        /*006a*/ 	.short	(.L_1653 - .L_1652)
.L_1652:
        /*006c*/ 	.word	0x00000000
        /*0070*/ 	.short	0x0001
        /*0072*/ 	.short	0x0008
        /*0074*/ 	.byte	0x00, 0xf5, 0x21, 0x00


	//----- nvinfo : EIATTR_KPARAM_INFO
	.align		4
.L_1653:
        /*0078*/ 	.byte	0x04, 0x17
        /*007a*/ 	.short	(.L_1655 - .L_1654)
.L_1654:
        /*007c*/ 	.word	0x00000000
        /*0080*/ 	.short	0x0000
        /*0082*/ 	.short	0x0000
        /*0084*/ 	.byte	0x00, 0xf5, 0x21, 0x00


	//----- nvinfo : EIATTR_SPARSE_MMA_MASK
	.align		4
.L_1655:
        /*0088*/ 	.byte	0x03, 0x50
        /*008a*/ 	.short	0x0000


	//----- nvinfo : EIATTR_MAXREG_COUNT
	.align		4
        /*008c*/ 	.byte	0x03, 0x1b
        /*008e*/ 	.short	0x00ff


	//----- nvinfo : EIATTR_MERCURY_ISA_VERSION
	.align		4
        /*0090*/ 	.byte	0x03, 0x5f
        /*0092*/ 	.short	0x0101


	//----- nvinfo : EIATTR_VRC_CTA_INIT_COUNT
	.align		4
        /*0094*/ 	.byte	0x02, 0x4a
	.zero		1
	.zero		1


	//----- nvinfo : EIATTR_EXIT_INSTR_OFFSETS
	.align		4
        /*0098*/ 	.byte	0x04, 0x1c
        /*009a*/ 	.short	(.L_1657 - .L_1656)


	//   ....[0]....
.L_1656:
        /*009c*/ 	.word	0x00000070


	//   ....[1]....
        /*00a0*/ 	.word	0x00000220


	//   ....[2]....
        /*00a4*/ 	.word	0x00000c60


	//----- nvinfo : EIATTR_CRS_STACK_SIZE
	.align		4
.L_1657:
        /*00a8*/ 	.byte	0x04, 0x1e
        /*00aa*/ 	.short	(.L_1659 - .L_1658)
.L_1658:
        /*00ac*/ 	.word	0x00000000


	//----- nvinfo : EIATTR_CBANK_PARAM_SIZE
	.align		4
.L_1659:
        /*00b0*/ 	.byte	0x03, 0x19
        /*00b2*/ 	.short	0x0038


	//----- nvinfo : EIATTR_PARAM_CBANK
	.align		4
        /*00b4*/ 	.byte	0x04, 0x0a
        /*00b6*/ 	.short	(.L_1661 - .L_1660)
	.align		4
.L_1660:
        /*00b8*/ 	.word	index@(.nv.constant0._Z35gpuKernelHalfNeighPairDecompositionIdEvPT_S1_S1_S1_PiS2_ii)
        /*00bc*/ 	.short	0x0380
        /*00be*/ 	.short	0x0038


	//----- nvinfo : EIATTR_SW_WAR
	.align		4
.L_1661:
        /*00c0*/ 	.byte	0x04, 0x36
        /*00c2*/ 	.short	(.L_1663 - .L_1662)
.L_1662:
        /*00c4*/ 	.word	0x00000008
.L_1663:


//--------------------- .nv.info._Z35gpuKernelFullNeighPairDecompositionIfEvPT_S1_S1_S1_Piii --------------------------
	.section	.nv.info._Z35gpuKernelFullNeighPairDecompositionIfEvPT_S1_S1_S1_Piii,"",@"SHT_CUDA_INFO"
	.sectionflags	@""
	.align	4


	//----- nvinfo : EIATTR_CUDA_API_VERSION
	.align		4
        /*0000*/ 	.byte	0x04, 0x37
        /*0002*/ 	.short	(.L_1665 - .L_1664)
.L_1664:
        /*0004*/ 	.word	0x00000082


	//----- nvinfo : EIATTR_KPARAM_INFO
	.align		4
.L_1665:
        /*0008*/ 	.byte	0x04, 0x17
        /*000a*/ 	.short	(.L_1667 - .L_1666)
.L_1666:
        /*000c*/ 	.word	0x00000000
        /*0010*/ 	.short	0x0006
        /*0012*/ 	.short	0x002c
        /*0014*/ 	.byte	0x00, 0xf0, 0x11, 0x00


	//----- nvinfo : EIATTR_KPARAM_INFO
	.align		4
.L_1667:
        /*0018*/ 	.byte	0x04, 0x17
        /*001a*/ 	.short	(.L_1669 - .L_1668)
.L_1668:
        /*001c*/ 	.word	0x00000000
        /*0020*/ 	.short	0x0005
        /*0022*/ 	.short	0x0028
        /*0024*/ 	.byte	0x00, 0xf0, 0x11, 0x00


	//----- nvinfo : EIATTR_KPARAM_INFO
	.align		4
.L_1669:
        /*0028*/ 	.byte	0x04, 0x17
        /*002a*/ 	.short	(.L_1671 - .L_1670)
.L_1670:
        /*002c*/ 	.word	0x00000000
        /*0030*/ 	.short	0x0004
        /*0032*/ 	.short	0x0020
        /*0034*/ 	.byte	0x00, 0xf5, 0x21, 0x00


	//----- nvinfo : EIATTR_KPARAM_INFO
	.align		4
.L_1671:
        /*0038*/ 	.byte	0x04, 0x17
        /*003a*/ 	.short	(.L_1673 - .L_1672)
.L_1672:
        /*003c*/ 	.word	0x00000000
        /*0040*/ 	.short	0x0003
        /*0042*/ 	.short	0x0018
        /*0044*/ 	.byte	0x00, 0xf5, 0x21, 0x00


	//----- nvinfo : EIATTR_KPARAM_INFO
	.align		4
.L_1673:
        /*0048*/ 	.byte	0x04, 0x17
        /*004a*/ 	.short	(.L_1675 - .L_1674)
.L_1674:
        /*004c*/ 	.word	0x00000000
        /*0050*/ 	.short	0x0002
        /*0052*/ 	.short	0x0010
        /*0054*/ 	.byte	0x00, 0xf5, 0x21, 0x00


	//----- nvinfo : EIATTR_KPARAM_INFO
	.align		4
.L_1675:
        /*0058*/ 	.byte	0x04, 0x17
        /*005a*/ 	.short	(.L_1677 - .L_1676)
.L_1676:
        /*005c*/ 	.word	0x00000000
        /*0060*/ 	.short	0x0001
        /*0062*/ 	.short	0x0008
        /*0064*/ 	.byte	0x00, 0xf5, 0x21, 0x00


	//----- nvinfo : EIATTR_KPARAM_INFO
	.align		4
.L_1677:
        /*0068*/ 	.byte	0x04, 0x17
        /*006a*/ 	.short	(.L_1679 - .L_1678)
.L_1678:
        /*006c*/ 	.word	0x00000000
        /*0070*/ 	.short	0x0000
        /*0072*/ 	.short	0x0000
        /*0074*/ 	.byte	0x00, 0xf5, 0x21, 0x00


	//----- nvinfo : EIATTR_SPARSE_MMA_MASK
	.align		4
.L_1679:
        /*0078*/ 	.byte	0x03, 0x50
        /*007a*/ 	.short	0x0000


	//----- nvinfo : EIATTR_MAXREG_COUNT
	.align		4
        /*007c*/ 	.byte	0x03, 0x1b
        /*007e*/ 	.short	0x00ff


	//----- nvinfo : EIATTR_MERCURY_ISA_VERSION
	.align		4
        /*0080*/ 	.byte	0x03, 0x5f
        /*0082*/ 	.short	0x0101


	//----- nvinfo : EIATTR_VRC_CTA_INIT_COUNT
	.align		4
        /*0084*/ 	.byte	0x02, 0x4a
	.zero		1
	.zero		1


	//----- nvinfo : EIATTR_EXIT_INSTR_OFFSETS
	.align		4
        /*0088*/ 	.byte	0x04, 0x1c
        /*008a*/ 	.short	(.L_1681 - .L_1680)


	//   ....[0]....
.L_1680:
        /*008c*/ 	.word	0x00000070


	//   ....[1]....
        /*0090*/ 	.word	0x000001b0


	//   ....[2]....
        /*0094*/ 	.word	0x00000c20


	//----- nvinfo : EIATTR_CRS_STACK_SIZE
	.align		4
.L_1681:
        /*0098*/ 	.byte	0x04, 0x1e
        /*009a*/ 	.short	(.L_1683 - .L_1682)
.L_1682:
        /*009c*/ 	.word	0x00000000


	//----- nvinfo : EIATTR_CBANK_PARAM_SIZE
	.align		4
.L_1683:
        /*00a0*/ 	.byte	0x03, 0x19
        /*00a2*/ 	.short	0x0030


	//----- nvinfo : EIATTR_PARAM_CBANK
	.align		4
        /*00a4*/ 	.byte	0x04, 0x0a
        /*00a6*/ 	.short	(.L_1685 - .L_1684)
	.align		4
.L_1684:
        /*00a8*/ 	.word	index@(.nv.constant0._Z35gpuKernelFullNeighPairDecompositionIfEvPT_S1_S1_S1_Piii)
        /*00ac*/ 	.short	0x0380
        /*00ae*/ 	.short	0x0030


	//----- nvinfo : EIATTR_SW_WAR
	.align		4
.L_1685:
        /*00b0*/ 	.byte	0x04, 0x36
        /*00b2*/ 	.short	(.L_1687 - .L_1686)
.L_1686:
        /*00b4*/ 	.word	0x00000008
.L_1687:


//--------------------- .nv.info._Z35gpuKernelFullNeighPairDecompositionIdEvPT_S1_S1_S1_Piii --------------------------
	.section	.nv.info._Z35gpuKernelFullNeighPairDecompositionIdEvPT_S1_S1_S1_Piii,"",@"SHT_CUDA_INFO"
	.sectionflags	@""
	.align	4


	//----- nvinfo : EIATTR_CUDA_API_VERSION
	.align		4
        /*0000*/ 	.byte	0x04, 0x37
        /*0002*/ 	.short	(.L_1689 - .L_1688)
.L_1688:
        /*0004*/ 	.word	0x00000082


	//----- nvinfo : EIATTR_KPARAM_INFO
	.align		4
.L_1689:
        /*0008*/ 	.byte	0x04, 0x17
        /*000a*/ 	.short	(.L_1691 - .L_1690)
.L_1690:
        /*000c*/ 	.word	0x00000000
        /*0010*/ 	.short	0x0006
        /*0012*/ 	.short	0x002c
        /*0014*/ 	.byte	0x00, 0xf0, 0x11, 0x00


	//----- nvinfo : EIATTR_KPARAM_INFO
	.align		4
.L_1691:
        /*0018*/ 	.byte	0x04, 0x17
        /*001a*/ 	.short	(.L_1693 - .L_1692)
.L_1692:
        /*001c*/ 	.word	0x00000000
        /*0020*/ 	.short	0x0005
        /*0022*/ 	.short	0x0028
        /*0024*/ 	.byte	0x00, 0xf0, 0x11, 0x00


	//----- nvinfo : EIATTR_KPARAM_INFO
	.align		4
.L_1693:
        /*0028*/ 	.byte	0x04, 0x17
        /*002a*/ 	.short	(.L_1695 - .L_1694)
.L_1694:
        /*002c*/ 	.word	0x00000000
        /*0030*/ 	.short	0x0004
        /*0032*/ 	.short	0x0020
        /*0034*/ 	.byte	0x00, 0xf5, 0x21, 0x00


	//----- nvinfo : EIATTR_KPARAM_INFO
	.align		4
.L_1695:
        /*0038*/ 	.byte	0x04, 0x17
        /*003a*/ 	.short	(.L_1697 - .L_1696)
.L_1696:
        /*003c*/ 	.word	0x00000000
        /*0040*/ 	.short	0x0003
        /*0042*/ 	.short	0x0018
        /*0044*/ 	.byte	0x00, 0xf5, 0x21, 0x00


	//----- nvinfo : EIATTR_KPARAM_INFO
	.align		4
.L_1697:
        /*0048*/ 	.byte	0x04, 0x17
        /*004a*/ 	.short	(.L_1699 - .L_1698)
.L_1698:
        /*004c*/ 	.word	0x00000000
        /*0050*/ 	.short	0x0002
        /*0052*/ 	.short	0x0010
        /*0054*/ 	.byte	0x00, 0xf5, 0x21, 0x00


	//----- nvinfo : EIATTR_KPARAM_INFO
	.align		4
.L_1699:
        /*0058*/ 	.byte	0x04, 0x17
        /*005a*/ 	.short	(.L_1701 - .L_1700)
.L_1700:
        /*005c*/ 	.word	0x00000000
        /*0060*/ 	.short	0x0001
        /*0062*/ 	.short	0x0008
        /*0064*/ 	.byte	0x00, 0xf5, 0x21, 0x00


	//----- nvinfo : EIATTR_KPARAM_INFO
	.align		4
.L_1701:
        /*0068*/ 	.byte	0x04, 0x17
        /*006a*/ 	.short	(.L_1703 - .L_1702)
.L_1702:
        /*006c*/ 	.word	0x00000000
        /*0070*/ 	.short	0x0000
        /*0072*/ 	.short	0x0000
        /*0074*/ 	.byte	0x00, 0xf5, 0x21, 0x00


	//----- nvinfo : EIATTR_SPARSE_MMA_MASK
	.align		4
.L_1703:
        /*0078*/ 	.byte	0x03, 0x50
        /*007a*/ 	.short	0x0000


	//----- nvinfo : EIATTR_MAXREG_COUNT
	.align		4
        /*007c*/ 	.byte	0x03, 0x1b
        /*007e*/ 	.short	0x00ff


	//----- nvinfo : EIATTR_MERCURY_ISA_VERSION
	.align		4
        /*0080*/ 	.byte	0x03, 0x5f
        /*0082*/ 	.short	0x0101


	//----- nvinfo : EIATTR_VRC_CTA_INIT_COUNT
	.align		4
        /*0084*/ 	.byte	0x02, 0x4a
	.zero		1
	.zero		1


	//----- nvinfo : EIATTR_EXIT_INSTR_OFFSETS
	.align		4
        /*0088*/ 	.byte	0x04, 0x1c
        /*008a*/ 	.short	(.L_1705 - .L_1704)


	//   ....[0]....
.L_1704:
        /*008c*/ 	.word	0x00000070


	//   ....[1]....
        /*0090*/ 	.word	0x000001b0


	//   ....[2]....
        /*0094*/ 	.word	0x00000c60


	//----- nvinfo : EIATTR_CRS_STACK_SIZE
	.align		4
.L_1705:
        /*0098*/ 	.byte	0x04, 0x1e
        /*009a*/ 	.short	(.L_1707 - .L_1706)
.L_1706:
        /*009c*/ 	.word	0x00000000


	//----- nvinfo : EIATTR_CBANK_PARAM_SIZE
	.align		4
.L_1707:
        /*00a0*/ 	.byte	0x03, 0x19
        /*00a2*/ 	.short	0x0030


	//----- nvinfo : EIATTR_PARAM_CBANK
	.align		4
        /*00a4*/ 	.byte	0x04, 0x0a
        /*00a6*/ 	.short	(.L_1709 - .L_1708)
	.align		4
.L_1708:
        /*00a8*/ 	.word	index@(.nv.constant0._Z35gpuKernelFullNeighPairDecompositionIdEvPT_S1_S1_S1_Piii)
        /*00ac*/ 	.short	0x0380
        /*00ae*/ 	.short	0x0030


	//----- nvinfo : EIATTR_SW_WAR
	.align		4
.L_1709:
        /*00b0*/ 	.byte	0x04, 0x36
        /*00b2*/ 	.short	(.L_1711 - .L_1710)
.L_1710:
        /*00b4*/ 	.word	0x00000008
.L_1711:


//--------------------- .nv.info._Z38gpuKernelNeighborAtomPairDecompositionIfEvPT_S1_S1_S1_PiS2_S2_ii --------------------------
	.section	.nv.info._Z38gpuKernelNeighborAtomPairDecompositionIfEvPT_S1_S1_S1_PiS2_S2_ii,"",@"SHT_CUDA_INFO"
	.sectionflags	@""
	.align	4


	//----- nvinfo : EIATTR_CUDA_API_VERSION
	.align		4
        /*0000*/ 	.byte	0x04, 0x37
        /*0002*/ 	.short	(.L_1713 - .L_1712)
.L_1712:
        /*0004*/ 	.word	0x00000082


	//----- nvinfo : EIATTR_KPARAM_INFO
	.align		4
.L_1713:
        /*0008*/ 	.byte	0x04, 0x17
        /*000a*/ 	.short	(.L_1715 - .L_1714)
.L_1714:
        /*000c*/ 	.word	0x00000000
        /*0010*/ 	.short	0x0008
        /*0012*/ 	.short	0x003c
        /*0014*/ 	.byte	0x00, 0xf0, 0x11, 0x00


	//----- nvinfo : EIATTR_KPARAM_INFO
	.align		4
.L_1715:
        /*0018*/ 	.byte	0x04, 0x17
        /*001a*/ 	.short	(.L_1717 - .L_1716)
.L_1716:
        /*001c*/ 	.word	0x00000000
        /*0020*/ 	.short	0x0007
        /*0022*/ 	.short	0x0038
        /*0024*/ 	.byte	0x00, 0xf0, 0x11, 0x00


	//----- nvinfo : EIATTR_KPARAM_INFO
	.align		4
.L_1717:
        /*0028*/ 	.byte	0x04, 0x17
        /*002a*/ 	.short	(.L_1719 - .L_1718)
.L_1718:
        /*002c*/ 	.word	0x00000000
        /*0030*/ 	.short	0x0006
        /*0032*/ 	.short	0x0030
        /*0034*/ 	.byte	0x00, 0xf5, 0x21, 0x00


	//----- nvinfo : EIATTR_KPARAM_INFO
	.align		4
.L_1719:
        /*0038*/ 	.byte	0x04, 0x17
        /*003a*/ 	.short	(.L_1721 - .L_1720)
.L_1720:
        /*003c*/ 	.word	0x00000000
        /*0040*/ 	.short	0x0005
        /*0042*/ 	.short	0x0028
        /*0044*/ 	.byte	0x00, 0xf5, 0x21, 0x00


	//----- nvinfo : EIATTR_KPARAM_INFO
	.align		4
.L_1721:
        /*0048*/ 	.byte	0x04, 0x17
        /*004a*/ 	.short	(.L_1723 - .L_1722)
.L_1722:
        /*004c*/ 	.word	0x00000000
        /*0050*/ 	.short	0x0004
        /*0052*/ 	.short	0x0020
        /*0054*/ 	.byte	0x00, 0xf5, 0x21, 0x00


	//----- nvinfo : EIATTR_KPARAM_INFO
	.align		4
.L_1723:
        /*0058*/ 	.byte	0x04, 0x17
        /*005a*/ 	.short	(.L_1725 - .L_1724)
.L_1724:
        /*005c*/ 	.word	0x00000000
        /*0060*/ 	.short	0x0003
        /*0062*/ 	.short	0x0018
        /*0064*/ 	.byte	0x00, 0xf5, 0x21, 0x00


	//----- nvinfo : EIATTR_KPARAM_INFO
	.align		4
.L_1725:
        /*0068*/ 	.byte	0x04, 0x17
        /*006a*/ 	.short	(.L_1727 - .L_1726)
.L_1726:
        /*006c*/ 	.word	0x00000000
        /*0070*/ 	.short	0x0002
        /*0072*/ 	.short	0x0010
        /*0074*/ 	.byte	0x00, 0xf5, 0x21, 0x00


	//----- nvinfo : EIATTR_KPARAM_INFO
	.align		4
.L_1727:
        /*0078*/ 	.byte	0x04, 0x17
        /*007a*/ 	.short	(.L_1729 - .L_1728)
.L_1728:
        /*007c*/ 	.word	0x00000000
        /*0080*/ 	.short	0x0001
        /*0082*/ 	.short	0x0008
        /*0084*/ 	.byte	0x00, 0xf5, 0x21, 0x00


	//----- nvinfo : EIATTR_KPARAM_INFO
	.align		4
.L_1729:
        /*0088*/ 	.byte	0x04, 0x17
        /*008a*/ 	.short	(.L_1731 - .L_1730)
.L_1730:
        /*008c*/ 	.word	0x00000000
        /*0090*/ 	.short	0x0000
        /*0092*/ 	.short	0x0000
        /*0094*/ 	.byte	0x00, 0xf5, 0x21, 0x00


	//----- nvinfo : EIATTR_SPARSE_MMA_MASK
	.align		4
.L_1731:
        /*0098*/ 	.byte	0x03, 0x50
        /*009a*/ 	.short	0x0000


	//----- nvinfo : EIATTR_MAXREG_COUNT
	.align		4
        /*009c*/ 	.byte	0x03, 0x1b
        /*009e*/ 	.short	0x00ff


	//----- nvinfo : EIATTR_MERCURY_ISA_VERSION
	.align		4
        /*00a0*/ 	.byte	0x03, 0x5f
        /*00a2*/ 	.short	0x0101


	//----- nvinfo : EIATTR_VRC_CTA_INIT_COUNT
	.align		4
        /*00a4*/ 	.byte	0x02, 0x4a
	.zero		1
	.zero		1


	//----- nvinfo : EIATTR_EXIT_INSTR_OFFSETS
	.align		4
        /*00a8*/ 	.byte	0x04, 0x1c
        /*00aa*/ 	.short	(.L_1733 - .L_1732)


	//   ....[0]....
.L_1732:
        /*00ac*/ 	.word	0x00000070


	//   ....[1]....
        /*00b0*/ 	.word	0x00000770


	//   ....[2]....
        /*00b4*/ 	.word	0x000015a0


	//----- nvinfo : EIATTR_CRS_STACK_SIZE
	.align		4
.L_1733:
        /*00b8*/ 	.byte	0x04, 0x1e
        /*00ba*/ 	.short	(.L_1735 - .L_1734)
.L_1734:
        /*00bc*/ 	.word	0x00000000


	//----- nvinfo : EIATTR_CBANK_PARAM_SIZE
	.align		4
.L_1735:
        /*00c0*/ 	.byte	0x03, 0x19
        /*00c2*/ 	.short	0x0040


	//----- nvinfo : EIATTR_PARAM_CBANK
	.align		4
        /*00c4*/ 	.byte	0x04, 0x0a
        /*00c6*/ 	.short	(.L_1737 - .L_1736)
	.align		4
.L_1736:
        /*00c8*/ 	.word	index@(.nv.constant0._Z38gpuKernelNeighborAtomPairDecompositionIfEvPT_S1_S1_S1_PiS2_S2_ii)
        /*00cc*/ 	.short	0x0380
        /*00ce*/ 	.short	0x0040


	//----- nvinfo : EIATTR_SW_WAR
	.align		4
.L_1737:
        /*00d0*/ 	.byte	0x04, 0x36
        /*00d2*/ 	.short	(.L_1739 - .L_1738)
.L_1738:
        /*00d4*/ 	.word	0x00000008
.L_1739:


//--------------------- .nv.info._Z38gpuKernelNeighborAtomPairDecompositionIdEvPT_S1_S1_S1_PiS2_S2_ii --------------------------
	.section	.nv.info._Z38gpuKernelNeighborAtomPairDecompositionIdEvPT_S1_S1_S1_PiS2_S2_ii,"",@"SHT_CUDA_INFO"
	.sectionflags	@""
	.align	4


	//----- nvinfo : EIATTR_CUDA_API_VERSION
	.align		4
        /*0000*/ 	.byte	0x04, 0x37
        /*0002*/ 	.short	(.L_1741 - .L_1740)
.L_1740:
        /*0004*/ 	.word	0x00000082


	//----- nvinfo : EIATTR_KPARAM_INFO
	.align		4
.L_1741:
        /*0008*/ 	.byte	0x04, 0x17
        /*000a*/ 	.short	(.L_1743 - .L_1742)
.L_1742:
        /*000c*/ 	.word	0x00000000
        /*0010*/ 	.short	0x0008
        /*0012*/ 	.short	0x003c
        /*0014*/ 	.byte	0x00, 0xf0, 0x11, 0x00


	//----- nvinfo : EIATTR_KPARAM_INFO
	.align		4
.L_1743:
        /*0018*/ 	.byte	0x04, 0x17
        /*001a*/ 	.short	(.L_1745 - .L_1744)
.L_1744:
        /*001c*/ 	.word	0x00000000
        /*0020*/ 	.short	0x0007
        /*0022*/ 	.short	0x0038
        /*0024*/ 	.byte	0x00, 0xf0, 0x11, 0x00


	//----- nvinfo : EIATTR_KPARAM_INFO
	.align		4
.L_1745:
        /*0028*/ 	.byte	0x04, 0x17
        /*002a*/ 	.short	(.L_1747 - .L_1746)
.L_1746:
        /*002c*/ 	.word	0x00000000
        /*0030*/ 	.short	0x0006
        /*0032*/ 	.short	0x0030
        /*0034*/ 	.byte	0x00, 0xf5, 0x21, 0x00


	//----- nvinfo : EIATTR_KPARAM_INFO
	.align		4
.L_1747:
        /*0038*/ 	.byte	0x04, 0x17
        /*003a*/ 	.short	(.L_1749 - .L_1748)
.L_1748:
        /*003c*/ 	.word	0x00000000
        /*0040*/ 	.short	0x0005
        /*0042*/ 	.short	0x0028
        /*0044*/ 	.byte	0x00, 0xf5, 0x21, 0x00


	//----- nvinfo : EIATTR_KPARAM_INFO
	.align		4
.L_1749:
        /*0048*/ 	.byte	0x04, 0x17
        /*004a*/ 	.short	(.L_1751 - .L_1750)
.L_1750:
        /*004c*/ 	.word	0x00000000
        /*0050*/ 	.short	0x0004
        /*0052*/ 	.short	0x0020
        /*0054*/ 	.byte	0x00, 0xf5, 0x21, 0x00


	//----- nvinfo : EIATTR_KPARAM_INFO
	.align		4
.L_1751:
        /*0058*/ 	.byte	0x04, 0x17
        /*005a*/ 	.short	(.L_1753 - .L_1752)
.L_1752:
        /*005c*/ 	.word	0x00000000
        /*0060*/ 	.short	0x0003
        /*0062*/ 	.short	0x0018
        /*0064*/ 	.byte	0x00, 0xf5, 0x21, 0x00


	//----- nvinfo : EIATTR_KPARAM_INFO
	.align		4
.L_1753:
        /*0068*/ 	.byte	0x04, 0x17
        /*006a*/ 	.short	(.L_1755 - .L_1754)
.L_1754:
        /*006c*/ 	.word	0x00000000
        /*0070*/ 	.short	0x0002
        /*0072*/ 	.short	0x0010
        /*0074*/ 	.byte	0x00, 0xf5, 0x21, 0x00


	//----- nvinfo : EIATTR_KPARAM_INFO
	.align		4
.L_1755:
        /*0078*/ 	.byte	0x04, 0x17
        /*007a*/ 	.short	(.L_1757 - .L_1756)
.L_1756:
        /*007c*/ 	.word	0x00000000
        /*0080*/ 	.short	0x0001
        /*0082*/ 	.short	0x0008
        /*0084*/ 	.byte	0x00, 0xf5, 0x21, 0x00


	//----- nvinfo : EIATTR_KPARAM_INFO
	.align		4
.L_1757:
        /*0088*/ 	.byte	0x04, 0x17
        /*008a*/ 	.short	(.L_1759 - .L_1758)
.L_1758:
        /*008c*/ 	.word	0x00000000
        /*0090*/ 	.short	0x0000
        /*0092*/ 	.short	0x0000
        /*0094*/ 	.byte	0x00, 0xf5, 0x21, 0x00


	//----- nvinfo : EIATTR_SPARSE_MMA_MASK
	.align		4
.L_1759:
        /*0098*/ 	.byte	0x03, 0x50
        /*009a*/ 	.short	0x0000


	//----- nvinfo : EIATTR_MAXREG_COUNT
	.align		4
        /*009c*/ 	.byte	0x03, 0x1b
        /*009e*/ 	.short	0x00ff


	//----- nvinfo : EIATTR_MERCURY_ISA_VERSION
	.align		4
        /*00a0*/ 	.byte	0x03, 0x5f
        /*00a2*/ 	.short	0x0101


	//----- nvinfo : EIATTR_VRC_CTA_INIT_COUNT
	.align		4
        /*00a4*/ 	.byte	0x02, 0x4a
	.zero		1
	.zero		1


	//----- nvinfo : EIATTR_EXIT_INSTR_OFFSETS
	.align		4
        /*00a8*/ 	.byte	0x04, 0x1c
        /*00aa*/ 	.short	(.L_1761 - .L_1760)


	//   ....[0]....
.L_1760:
        /*00ac*/ 	.word	0x00000070


	//   ....[1]....
        /*00b0*/ 	.word	0x00000620


	//   ....[2]....
        /*00b4*/ 	.word	0x00001430


	//----- nvinfo : EIATTR_CRS_STACK_SIZE
	.align		4
.L_1761:
        /*00b8*/ 	.byte	0x04, 0x1e
        /*00ba*/ 	.short	(.L_1763 - .L_1762)
.L_1762:
        /*00bc*/ 	.word	0x00000000


	//----- nvinfo : EIATTR_CBANK_PARAM_SIZE
	.align		4
.L_1763:
        /*00c0*/ 	.byte	0x03, 0x19
        /*00c2*/ 	.short	0x0040


	//----- nvinfo : EIATTR_PARAM_CBANK
	.align		4
        /*00c4*/ 	.byte	0x04, 0x0a
        /*00c6*/ 	.short	(.L_1765 - .L_1764)
	.align		4
.L_1764:
        /*00c8*/ 	.word	index@(.nv.constant0._Z38gpuKernelNeighborAtomPairDecompositionIdEvPT_S1_S1_S1_PiS2_S2_ii)
        /*00cc*/ 	.short	0x0380
        /*00ce*/ 	.short	0x0040


	//----- nvinfo : EIATTR_SW_WAR
	.align		4
.L_1765:
        /*00d0*/ 	.byte	0x04, 0x36
        /*00d2*/ 	.short	(.L_1767 - .L_1766)
.L_1766:
        /*00d4*/ 	.word	0x00000008
.L_1767:


//--------------------- .nv.info._Z36gpuKernelCenterAtomPairDecompositionIfEvPT_S1_S1_S1_PiS2_ii --------------------------
	.section	.nv.info._Z36gpuKernelCenterAtomPairDecompositionIfEvPT_S1_S1_S1_PiS2_ii,"",@"SHT_CUDA_INFO"
	.sectionflags	@""
	.align	4


	//----- nvinfo : EIATTR_CUDA_API_VERSION
	.align		4
        /*0000*/ 	.byte	0x04, 0x37
        /*0002*/ 	.short	(.L_1769 - .L_1768)
.L_1768:
        /*0004*/ 	.word	0x00000082


	//----- nvinfo : EIATTR_KPARAM_INFO
	.align		4
.L_1769:
        /*0008*/ 	.byte	0x04, 0x17
        /*000a*/ 	.short	(.L_1771 - .L_1770)
.L_1770:
        /*000c*/ 	.word	0x00000000
        /*0010*/ 	.short	0x0007
        /*0012*/ 	.short	0x0034
        /*0014*/ 	.byte	0x00, 0xf0, 0x11, 0x00


	//----- nvinfo : EIATTR_KPARAM_INFO
	.align		4
.L_1771:
        /*0018*/ 	.byte	0x04, 0x17
        /*001a*/ 	.short	(.L_1773 - .L_1772)
.L_1772:
        /*001c*/ 	.word	0x00000000
        /*0020*/ 	.short	0x0006
        /*0022*/ 	.short	0x0030
        /*0024*/ 	.byte	0x00, 0xf0, 0x11, 0x00


	//----- nvinfo : EIATTR_KPARAM_INFO
	.align		4
.L_1773:
        /*0028*/ 	.byte	0x04, 0x17
        /*002a*/ 	.short	(.L_1775 - .L_1774)
.L_1774:
        /*002c*/ 	.word	0x00000000
        /*0030*/ 	.short	0x0005
        /*0032*/ 	.short	0x0028
        /*0034*/ 	.byte	0x00, 0xf5, 0x21, 0x00


	//----- nvinfo : EIATTR_KPARAM_INFO
	.align		4
.L_1775:
        /*0038*/ 	.byte	0x04, 0x17
        /*003a*/ 	.short	(.L_1777 - .L_1776)
.L_1776:
        /*003c*/ 	.word	0x00000000
        /*0040*/ 	.short	0x0004
        /*0042*/ 	.short	0x0020
        /*0044*/ 	.byte	0x00, 0xf5, 0x21, 0x00


	//----- nvinfo : EIATTR_KPARAM_INFO
	.align		4
.L_1777:
        /*0048*/ 	.byte	0x04, 0x17
        /*004a*/ 	.short	(.L_1779 - .L_1778)
.L_1778:
        /*004c*/ 	.word	0x00000000
        /*0050*/ 	.short	0x0003
        /*0052*/ 	.short	0x0018
        /*0054*/ 	.byte	0x00, 0xf5, 0x21, 0x00


	//----- nvinfo : EIATTR_KPARAM_INFO
	.align		4
.L_1779:
        /*0058*/ 	.byte	0x04, 0x17
        /*005a*/ 	.short	(.L_1781 - .L_1780)
.L_1780:
        /*005c*/ 	.word	0x00000000
        /*0060*/ 	.short	0x0002
        /*0062*/ 	.short	0x0010
        /*0064*/ 	.byte	0x00, 0xf5, 0x21, 0x00


	//----- nvinfo : EIATTR_KPARAM_INFO
	.align		4
.L_1781:
        /*0068*/ 	.byte	0x04, 0x17
        /*006a*/ 	.short	(.L_1783 - .L_1782)
.L_1782:
        /*006c*/ 	.word	0x00000000
        /*0070*/ 	.short	0x0001
        /*0072*/ 	.short	0x0008
        /*0074*/ 	.byte	0x00, 0xf5, 0x21, 0x00


	//----- nvinfo : EIATTR_KPARAM_INFO
	.align		4
.L_1783:
        /*0078*/ 	.byte	0x04, 0x17
        /*007a*/ 	.short	(.L_1785 - .L_1784)
.L_1784:
        /*007c*/ 	.word	0x00000000
        /*0080*/ 	.short	0x0000
        /*0082*/ 	.short	0x0000
        /*0084*/ 	.byte	0x00, 0xf5, 0x21, 0x00


	//----- nvinfo : EIATTR_SPARSE_MMA_MASK
	.align		4
.L_1785:
        /*0088*/ 	.byte	0x03, 0x50
        /*008a*/ 	.short	0x0000


	//----- nvinfo : EIATTR_MAXREG_COUNT
	.align		4
        /*008c*/ 	.byte	0x03, 0x1b
        /*008e*/ 	.short	0x00ff


	//----- nvinfo : EIATTR_MERCURY_ISA_VERSION
	.align		4
        /*0090*/ 	.byte	0x03, 0x5f
        /*0092*/ 	.short	0x0101


	//----- nvinfo : EIATTR_VRC_CTA_INIT_COUNT
	.align		4
        /*0094*/ 	.byte	0x02, 0x4a
	.zero		1
	.zero		1


	//----- nvinfo : EIATTR_EXIT_INSTR_OFFSETS
	.align		4
        /*0098*/ 	.byte	0x04, 0x1c
        /*009a*/ 	.short	(.L_1787 - .L_1786)


	//   ....[0]....
.L_1786:
        /*009c*/ 	.word	0x00000070


	//   ....[1]....
        /*00a0*/ 	.word	0x00000670


	//   ....[2]....
        /*00a4*/ 	.word	0x00001470


	//----- nvinfo : EIATTR_CRS_STACK_SIZE
	.align		4
.L_1787:
        /*00a8*/ 	.byte	0x04, 0x1e
        /*00aa*/ 	.short	(.L_1789 - .L_1788)
.L_1788:
        /*00ac*/ 	.word	0x00000000


	//----- nvinfo : EIATTR_CBANK_PARAM_SIZE
	.align		4
.L_1789:
        /*00b0*/ 	.byte	0x03, 0x19
        /*00b2*/ 	.short	0x0038


	//----- nvinfo : EIATTR_PARAM_CBANK
	.align		4
        /*00b4*/ 	.byte	0x04, 0x0a
        /*00b6*/ 	.short	(.L_1791 - .L_1790)
	.align		4
.L_1790:
        /*00b8*/ 	.word	index@(.nv.constant0._Z36gpuKernelCenterAtomPairDecompositionIfEvPT_S1_S1_S1_PiS2_ii)
        /*00bc*/ 	.short	0x0380
        /*00be*/ 	.short	0x0038


	//----- nvinfo : EIATTR_SW_WAR
	.align		4
.L_1791:
        /*00c0*/ 	.byte	0x04, 0x36
        /*00c2*/ 	.short	(.L_1793 - .L_1792)
.L_1792:
        /*00c4*/ 	.word	0x00000008
.L_1793:


//--------------------- .nv.info._Z36gpuKernelCenterAtomPairDecompositionIdEvPT_S1_S1_S1_PiS2_ii --------------------------
	.section	.nv.info._Z36gpuKernelCenterAtomPairDecompositionIdEvPT_S1_S1_S1_PiS2_ii,"",@"SHT_CUDA_INFO"
	.sectionflags	@""
	.align	4


	//----- nvinfo : EIATTR_CUDA_API_VERSION
	.align		4
        /*0000*/ 	.byte	0x04, 0x37
        /*0002*/ 	.short	(.L_1795 - .L_1794)
.L_1794:
        /*0004*/ 	.word	0x00000082


	//----- nvinfo : EIATTR_KPARAM_INFO
	.align		4
.L_1795:
        /*0008*/ 	.byte	0x04, 0x17
        /*000a*/ 	.short	(.L_1797 - .L_1796)
.L_1796:
        /*000c*/ 	.word	0x00000000
        /*0010*/ 	.short	0x0007
        /*0012*/ 	.short	0x0034
        /*0014*/ 	.byte	0x00, 0xf0, 0x11, 0x00


	//----- nvinfo : EIATTR_KPARAM_INFO
	.align		4
.L_1797:
        /*0018*/ 	.byte	0x04, 0x17
        /*001a*/ 	.short	(.L_1799 - .L_1798)
.L_1798:
        /*001c*/ 	.word	0x00000000
        /*0020*/ 	.short	0x0006
        /*0022*/ 	.short	0x0030
        /*0024*/ 	.byte	0x00, 0xf0, 0x11, 0x00


	//----- nvinfo : EIATTR_KPARAM_INFO
	.align		4
.L_1799:
        /*0028*/ 	.byte	0x04, 0x17
        /*002a*/ 	.short	(.L_1801 - .L_1800)
.L_1800:
        /*002c*/ 	.word	0x00000000
        /*0030*/ 	.short	0x0005
        /*0032*/ 	.short	0x0028
        /*0034*/ 	.byte	0x00, 0xf5, 0x21, 0x00


	//----- nvinfo : EIATTR_KPARAM_INFO
	.align		4
.L_1801:
        /*0038*/ 	.byte	0x04, 0x17
        /*003a*/ 	.short	(.L_1803 - .L_1802)
.L_1802:
        /*003c*/ 	.word	0x00000000
        /*0040*/ 	.short	0x0004
        /*0042*/ 	.short	0x0020
        /*0044*/ 	.byte	0x00, 0xf5, 0x21, 0x00


	//----- nvinfo : EIATTR_KPARAM_INFO
	.align		4
.L_1803:
        /*0048*/ 	.byte	0x04, 0x17
        /*004a*/ 	.short	(.L_1805 - .L_1804)
.L_1804:
        /*004c*/ 	.word	0x00000000
        /*0050*/ 	.short	0x0003
        /*0052*/ 	.short	0x0018
        /*0054*/ 	.byte	0x00, 0xf5, 0x21, 0x00


	//----- nvinfo : EIATTR_KPARAM_INFO
	.align		4
.L_1805:
        /*0058*/ 	.byte	0x04, 0x17
        /*005a*/ 	.short	(.L_1807 - .L_1806)
.L_1806:
        /*005c*/ 	.word	0x00000000
        /*0060*/ 	.short	0x0002
        /*0062*/ 	.short	0x0010
        /*0064*/ 	.byte	0x00, 0xf5, 0x21, 0x00


	//----- nvinfo : EIATTR_KPARAM_INFO
	.align		4
.L_1807:
        /*0068*/ 	.byte	0x04, 0x17
        /*006a*/ 	.short	(.L_1809 - .L_1808)
.L_1808:
        /*006c*/ 	.word	0x00000000
        /*0070*/ 	.short	0x0001
        /*0072*/ 	.short	0x0008
        /*0074*/ 	.byte	0x00, 0xf5, 0x21, 0x00


	//----- nvinfo : EIATTR_KPARAM_INFO
	.align		4
.L_1809:
        /*0078*/ 	.byte	0x04, 0x17
        /*007a*/ 	.short	(.L_1811 - .L_1810)
.L_1810:
        /*007c*/ 	.word	0x00000000
        /*0080*/ 	.short	0x0000
        /*0082*/ 	.short	0x0000
        /*0084*/ 	.byte	0x00, 0xf5, 0x21, 0x00


	//----- nvinfo : EIATTR_SPARSE_MMA_MASK
	.align		4
.L_1811:
        /*0088*/ 	.byte	0x03, 0x50
        /*008a*/ 	.short	0x0000


	//----- nvinfo : EIATTR_MAXREG_COUNT
	.align		4
        /*008c*/ 	.byte	0x03, 0x1b
        /*008e*/ 	.short	0x00ff


	//----- nvinfo : EIATTR_MERCURY_ISA_VERSION
	.align		4
        /*0090*/ 	.byte	0x03, 0x5f
        /*0092*/ 	.short	0x0101


	//----- nvinfo : EIATTR_VRC_CTA_INIT_COUNT
	.align		4
        /*0094*/ 	.byte	0x02, 0x4a
	.zero		1
	.zero		1


	//----- nvinfo : EIATTR_EXIT_INSTR_OFFSETS
	.align		4
        /*0098*/ 	.byte	0x04, 0x1c
        /*009a*/ 	.short	(.L_1813 - .L_1812)


	//   ....[0]....
.L_1812:
        /*009c*/ 	.word	0x00000070


	//   ....[1]....
        /*00a0*/ 	.word	0x00000520


	//   ....[2]....
        /*00a4*/ 	.word	0x000012e0


	//----- nvinfo : EIATTR_CRS_STACK_SIZE
	.align		4
.L_1813:
        /*00a8*/ 	.byte	0x04, 0x1e
        /*00aa*/ 	.short	(.L_1815 - .L_1814)
.L_1814:
        /*00ac*/ 	.word	0x00000000


	//----- nvinfo : EIATTR_CBANK_PARAM_SIZE
	.align		4
.L_1815:
        /*00b0*/ 	.byte	0x03, 0x19
        /*00b2*/ 	.short	0x0038


	//----- nvinfo : EIATTR_PARAM_CBANK
	.align		4
        /*00b4*/ 	.byte	0x04, 0x0a
        /*00b6*/ 	.short	(.L_1817 - .L_1816)
	.align		4
.L_1816:
        /*00b8*/ 	.word	index@(.nv.constant0._Z36gpuKernelCenterAtomPairDecompositionIdEvPT_S1_S1_S1_PiS2_ii)
        /*00bc*/ 	.short	0x0380
        /*00be*/ 	.short	0x0038


	//----- nvinfo : EIATTR_SW_WAR
	.align		4
.L_1817:
        /*00c0*/ 	.byte	0x04, 0x36
        /*00c2*/ 	.short	(.L_1819 - .L_1818)
.L_1818:
        /*00c4*/ 	.word	0x00000008
.L_1819:


//--------------------- .nv.info._Z28gpuKernelSingleDecompositionIfEvPT_S1_S1_S1_Piii --------------------------
	.section	.nv.info._Z28gpuKernelSingleDecompositionIfEvPT_S1_S1_S1_Piii,"",@"SHT_CUDA_INFO"
	.sectionflags	@""
	.align	4


	//----- nvinfo : EIATTR_CUDA_API_VERSION
	.align		4
        /*0000*/ 	.byte	0x04, 0x37
        /*0002*/ 	.short	(.L_1821 - .L_1820)
.L_1820:
        /*0004*/ 	.word	0x00000082


	//----- nvinfo : EIATTR_KPARAM_INFO
	.align		4
.L_1821:
        /*0008*/ 	.byte	0x04, 0x17
        /*000a*/ 	.short	(.L_1823 - .L_1822)
.L_1822:
        /*000c*/ 	.word	0x00000000
        /*0010*/ 	.short	0x0006
        /*0012*/ 	.short	0x002c
        /*0014*/ 	.byte	0x00, 0xf0, 0x11, 0x00


	//----- nvinfo : EIATTR_KPARAM_INFO
	.align		4
.L_1823:
        /*0018*/ 	.byte	0x04, 0x17
        /*001a*/ 	.short	(.L_1825 - .L_1824)
.L_1824:
        /*001c*/ 	.word	0x00000000
        /*0020*/ 	.short	0x0005
        /*0022*/ 	.short	0x0028
        /*0024*/ 	.byte	0x00, 0xf0, 0x11, 0x00


	//----- nvinfo : EIATTR_KPARAM_INFO
	.align		4
.L_1825:
        /*0028*/ 	.byte	0x04, 0x17
        /*002a*/ 	.short	(.L_1827 - .L_1826)
.L_1826:
        /*002c*/ 	.word	0x00000000
        /*0030*/ 	.short	0x0004
        /*0032*/ 	.short	0x0020
        /*0034*/ 	.byte	0x00, 0xf5, 0x21, 0x00


	//----- nvinfo : EIATTR_KPARAM_INFO
	.align		4
.L_1827:
        /*0038*/ 	.byte	0x04, 0x17
        /*003a*/ 	.short	(.L_1829 - .L_1828)
.L_1828:
        /*003c*/ 	.word	0x00000000
        /*0040*/ 	.short	0x0003
        /*0042*/ 	.short	0x0018
        /*0044*/ 	.byte	0x00, 0xf5, 0x21, 0x00


	//----- nvinfo : EIATTR_KPARAM_INFO
	.align		4
.L_1829:
        /*0048*/ 	.byte	0x04, 0x17
        /*004a*/ 	.short	(.L_1831 - .L_1830)
.L_1830:
        /*004c*/ 	.word	0x00000000
        /*0050*/ 	.short	0x0002
        /*0052*/ 	.short	0x0010
        /*0054*/ 	.byte	0x00, 0xf5, 0x21, 0x00


	//----- nvinfo : EIATTR_KPARAM_INFO
	.align		4
.L_1831:
        /*0058*/ 	.byte	0x04, 0x17
        /*005a*/ 	.short	(.L_1833 - .L_1832)
.L_1832:
        /*005c*/ 	.word	0x00000000
        /*0060*/ 	.short	0x0001
        /*0062*/ 	.short	0x0008
        /*0064*/ 	.byte	0x00, 0xf5, 0x21, 0x00


	//----- nvinfo : EIATTR_KPARAM_INFO
	.align		4
.L_1833:
        /*0068*/ 	.byte	0x04, 0x17
        /*006a*/ 	.short	(.L_1835 - .L_1834)
.L_1834:
        /*006c*/ 	.word	0x00000000
        /*0070*/ 	.short	0x0000
        /*0072*/ 	.short	0x0000
        /*0074*/ 	.byte	0x00, 0xf5, 0x21, 0x00


	//----- nvinfo : EIATTR_SPARSE_MMA_MASK
	.align		4
.L_1835:
        /*0078*/ 	.byte	0x03, 0x50
        /*007a*/ 	.short	0x0000


	//----- nvinfo : EIATTR_MAXREG_COUNT
	.align		4
        /*007c*/ 	.byte	0x03, 0x1b
        /*007e*/ 	.short	0x00ff


	//----- nvinfo : EIATTR_MERCURY_ISA_VERSION
	.align		4
        /*0080*/ 	.byte	0x03, 0x5f
        /*0082*/ 	.short	0x0101


	//----- nvinfo : EIATTR_VRC_CTA_INIT_COUNT
	.align		4
        /*0084*/ 	.byte	0x02, 0x4a
	.zero		1
	.zero		1


	//----- nvinfo : EIATTR_EXIT_INSTR_OFFSETS
	.align		4
        /*0088*/ 	.byte	0x04, 0x1c
        /*008a*/ 	.short	(.L_1837 - .L_1836)


	//   ....[0]....
.L_1836:
        /*008c*/ 	.word	0x00000070


	//   ....[1]....
        /*0090*/ 	.word	0x000001c0


	//   ....[2]....
        /*0094*/ 	.word	0x00000e30


	//----- nvinfo : EIATTR_CRS_STACK_SIZE
	.align		4
.L_1837:
        /*0098*/ 	.byte	0x04, 0x1e
        /*009a*/ 	.short	(.L_1839 - .L_1838)
.L_1838:
        /*009c*/ 	.word	0x00000000


	//----- nvinfo : EIATTR_CBANK_PARAM_SIZE
	.align		4
.L_1839:
        /*00a0*/ 	.byte	0x03, 0x19
        /*00a2*/ 	.short	0x0030


	//----- nvinfo : EIATTR_PARAM_CBANK
	.align		4
        /*00a4*/ 	.byte	0x04, 0x0a
        /*00a6*/ 	.short	(.L_1841 - .L_1840)
	.align		4
.L_1840:
        /*00a8*/ 	.word	index@(.nv.constant0._Z28gpuKernelSingleDecompositionIfEvPT_S1_S1_S1_Piii)
        /*00ac*/ 	.short	0x0380
        /*00ae*/ 	.short	0x0030


	//----- nvinfo : EIATTR_SW_WAR
	.align		4
.L_1841:
        /*00b0*/ 	.byte	0x04, 0x36
        /*00b2*/ 	.short	(.L_1843 - .L_1842)
.L_1842:
        /*00b4*/ 	.word	0x00000008
.L_1843:


//--------------------- .nv.info._Z28gpuKernelSingleDecompositionIdEvPT_S1_S1_S1_Piii --------------------------
	.section	.nv.info._Z28gpuKernelSingleDecompositionIdEvPT_S1_S1_S1_Piii,"",@"SHT_CUDA_INFO"
	.sectionflags	@""
	.align	4


	//----- nvinfo : EIATTR_CUDA_API_VERSION
	.align		4
        /*0000*/ 	.byte	0x04, 0x37
        /*0002*/ 	.short	(.L_1845 - .L_1844)
.L_1844:
        /*0004*/ 	.word	0x00000082


	//----- nvinfo : EIATTR_KPARAM_INFO
	.align		4
.L_1845:
        /*0008*/ 	.byte	0x04, 0x17
        /*000a*/ 	.short	(.L_1847 - .L_1846)
.L_1846:
        /*000c*/ 	.word	0x00000000
        /*0010*/ 	.short	0x0006
        /*0012*/ 	.short	0x002c
        /*0014*/ 	.byte	0x00, 0xf0, 0x11, 0x00


	//----- nvinfo : EIATTR_KPARAM_INFO
	.align		4
.L_1847:
        /*0018*/ 	.byte	0x04, 0x17
        /*001a*/ 	.short	(.L_1849 - .L_1848)
.L_1848:
        /*001c*/ 	.word	0x00000000
        /*0020*/ 	.short	0x0005
        /*0022*/ 	.short	0x0028
        /*0024*/ 	.byte	0x00, 0xf0, 0x11, 0x00


	//----- nvinfo : EIATTR_KPARAM_INFO
	.align		4
.L_1849:
        /*0028*/ 	.byte	0x04, 0x17
        /*002a*/ 	.short	(.L_1851 - .L_1850)
.L_1850:
        /*002c*/ 	.word	0x00000000
        /*0030*/ 	.short	0x0004
        /*0032*/ 	.short	0x0020
        /*0034*/ 	.byte	0x00, 0xf5, 0x21, 0x00


	//----- nvinfo : EIATTR_KPARAM_INFO
	.align		4
.L_1851:
        /*0038*/ 	.byte	0x04, 0x17
        /*003a*/ 	.short	(.L_1853 - .L_1852)
.L_1852:
        /*003c*/ 	.word	0x00000000
        /*0040*/ 	.short	0x0003
        /*0042*/ 	.short	0x0018
        /*0044*/ 	.byte	0x00, 0xf5, 0x21, 0x00


	//----- nvinfo : EIATTR_KPARAM_INFO
	.align		4
.L_1853:
        /*0048*/ 	.byte	0x04, 0x17
        /*004a*/ 	.short	(.L_1855 - .L_1854)
.L_1854:
        /*004c*/ 	.word	0x00000000
        /*0050*/ 	.short	0x0002
        /*0052*/ 	.short	0x0010
        /*0054*/ 	.byte	0x00, 0xf5, 0x21, 0x00


	//----- nvinfo : EIATTR_KPARAM_INFO
	.align		4
.L_1855:
        /*0058*/ 	.byte	0x04, 0x17
        /*005a*/ 	.short	(.L_1857 - .L_1856)
.L_1856:
        /*005c*/ 	.word	0x00000000
        /*0060*/ 	.short	0x0001
        /*0062*/ 	.short	0x0008
        /*0064*/ 	.byte	0x00, 0xf5, 0x21, 0x00


	//----- nvinfo : EIATTR_KPARAM_INFO
	.align		4
.L_1857:
        /*0068*/ 	.byte	0x04, 0x17
        /*006a*/ 	.short	(.L_1859 - .L_1858)
.L_1858:
        /*006c*/ 	.word	0x00000000
        /*0070*/ 	.short	0x0000
        /*0072*/ 	.short	0x0000
        /*0074*/ 	.byte	0x00, 0xf5, 0x21, 0x00


	//----- nvinfo : EIATTR_SPARSE_MMA_MASK
	.align		4
.L_1859:
        /*0078*/ 	.byte	0x03, 0x50
        /*007a*/ 	.short	0x0000


	//----- nvinfo : EIATTR_MAXREG_COUNT
	.align		4
        /*007c*/ 	.byte	0x03, 0x1b
        /*007e*/ 	.short	0x00ff


	//----- nvinfo : EIATTR_MERCURY_ISA_VERSION
	.align		4
        /*0080*/ 	.byte	0x03, 0x5f
        /*0082*/ 	.short	0x0101


	//----- nvinfo : EIATTR_VRC_CTA_INIT_COUNT
	.align		4
        /*0084*/ 	.byte	0x02, 0x4a
	.zero		1
	.zero		1


	//----- nvinfo : EIATTR_EXIT_INSTR_OFFSETS
	.align		4
        /*0088*/ 	.byte	0x04, 0x1c
        /*008a*/ 	.short	(.L_1861 - .L_1860)


	//   ....[0]....
.L_1860:
        /*008c*/ 	.word	0x00000070


	//   ....[1]....
        /*0090*/ 	.word	0x000001c0


	//   ....[2]....
        /*0094*/ 	.word	0x00000eb0


	//----- nvinfo : EIATTR_CRS_STACK_SIZE
	.align		4
.L_1861:
        /*0098*/ 	.byte	0x04, 0x1e
        /*009a*/ 	.short	(.L_1863 - .L_1862)
.L_1862:
        /*009c*/ 	.word	0x00000000


	//----- nvinfo : EIATTR_CBANK_PARAM_SIZE
	.align		4
.L_1863:
        /*00a0*/ 	.byte	0x03, 0x19
        /*00a2*/ 	.short	0x0030


	//----- nvinfo : EIATTR_PARAM_CBANK
	.align		4
        /*00a4*/ 	.byte	0x04, 0x0a
        /*00a6*/ 	.short	(.L_1865 - .L_1864)
	.align		4
.L_1864:
        /*00a8*/ 	.word	index@(.nv.constant0._Z28gpuKernelSingleDecompositionIdEvPT_S1_S1_S1_Piii)
        /*00ac*/ 	.short	0x0380
        /*00ae*/ 	.short	0x0030


	//----- nvinfo : EIATTR_SW_WAR
	.align		4
.L_1865:
        /*00b0*/ 	.byte	0x04, 0x36
        /*00b2*/ 	.short	(.L_1867 - .L_1866)
.L_1866:
        /*00b4*/ 	.word	0x00000008
.L_1867:


//--------------------- .nv.info._Z44gpuKernelNeighborAtomQuadrupletDecompositionIfEvPT_S1_PiS2_S2_ii --------------------------
	.section	.nv.info._Z44gpuKernelNeighborAtomQuadrupletDecompositionIfEvPT_S1_PiS2_S2_ii,"",@"SHT_CUDA_INFO"
	.sectionflags	@""
	.align	4


	//----- nvinfo : EIATTR_CUDA_API_VERSION
	.align		4
        /*0000*/ 	.byte	0x04, 0x37
        /*0002*/ 	.short	(.L_1869 - .L_1868)
.L_1868:
        /*0004*/ 	.word	0x00000082


	//----- nvinfo : EIATTR_KPARAM_INFO
	.align		4
.L_1869:
        /*0008*/ 	.byte	0x04, 0x17
        /*000a*/ 	.short	(.L_1871 - .L_1870)
.L_1870:
        /*000c*/ 	.word	0x00000000
        /*0010*/ 	.short	0x0006
        /*0012*/ 	.short	0x002c
        /*0014*/ 	.byte	0x00, 0xf0, 0x11, 0x00


	//----- nvinfo : EIATTR_KPARAM_INFO
	.align		4
.L_1871:
        /*0018*/ 	.byte	0x04, 0x17
        /*001a*/ 	.short	(.L_1873 - .L_1872)
.L_1872:
        /*001c*/ 	.word	0x00000000
        /*0020*/ 	.short	0x0005
        /*0022*/ 	.short	0x0028
        /*0024*/ 	.byte	0x00, 0xf0, 0x11, 0x00


	//----- nvinfo : EIATTR_KPARAM_INFO
	.align		4
.L_1873:
        /*0028*/ 	.byte	0x04, 0x17
        /*002a*/ 	.short	(.L_1875 - .L_1874)
.L_1874:
        /*002c*/ 	.word	0x00000000
        /*0030*/ 	.short	0x0004
        /*0032*/ 	.short	0x0020
        /*0034*/ 	.byte	0x00, 0xf5, 0x21, 0x00


	//----- nvinfo : EIATTR_KPARAM_INFO
	.align		4
.L_1875:
        /*0038*/ 	.byte	0x04, 0x17
        /*003a*/ 	.short	(.L_1877 - .L_1876)
.L_1876:
        /*003c*/ 	.word	0x00000000
        /*0040*/ 	.short	0x0003
        /*0042*/ 	.short	0x0018
        /*0044*/ 	.byte	0x00, 0xf5, 0x21, 0x00


	//----- nvinfo : EIATTR_KPARAM_INFO
	.align		4
.L_1877:
        /*0048*/ 	.byte	0x04, 0x17
        /*004a*/ 	.short	(.L_1879 - .L_1878)
.L_1878:
        /*004c*/ 	.word	0x00000000
        /*0050*/ 	.short	0x0002
        /*0052*/ 	.short	0x0010
        /*0054*/ 	.byte	0x00, 0xf5, 0x21, 0x00


	//----- nvinfo : EIATTR_KPARAM_INFO
	.align		4
.L_1879:
        /*0058*/ 	.byte	0x04, 0x17
        /*005a*/ 	.short	(.L_1881 - .L_1880)
.L_1880:
        /*005c*/ 	.word	0x00000000
        /*0060*/ 	.short	0x0001
        /*0062*/ 	.short	0x0008
        /*0064*/ 	.byte	0x00, 0xf5, 0x21, 0x00


	//----- nvinfo : EIATTR_KPARAM_INFO
	.align		4
.L_1881:
        /*0068*/ 	.byte	0x04, 0x17
        /*006a*/ 	.short	(.L_1883 - .L_1882)
.L_1882:
        /*006c*/ 	.word	0x00000000
        /*0070*/ 	.short	0x0000
        /*0072*/ 	.short	0x0000
        /*0074*/ 	.byte	0x00, 0xf5, 0x21, 0x00


	//----- nvinfo : EIATTR_SPARSE_MMA_MASK
	.align		4
.L_1883:
        /*0078*/ 	.byte	0x03, 0x50
        /*007a*/ 	.short	0x0000


	//----- nvinfo : EIATTR_MAXREG_COUNT
	.align		4
        /*007c*/ 	.byte	0x03, 0x1b
        /*007e*/ 	.short	0x00ff


	//----- nvinfo : EIATTR_MERCURY_ISA_VERSION
	.align		4
        /*0080*/ 	.byte	0x03, 0x5f
        /*0082*/ 	.short	0x0101


	//----- nvinfo : EIATTR_VRC_CTA_INIT_COUNT
	.align		4
        /*0084*/ 	.byte	0x02, 0x4a
	.zero		1
	.zero		1


	//----- nvinfo : EIATTR_EXIT_INSTR_OFFSETS
	.align		4
        /*0088*/ 	.byte	0x04, 0x1c
        /*008a*/ 	.short	(.L_1885 - .L_1884)


	//   ....[0]....
.L_1884:
        /*008c*/ 	.word	0x00000070


	//   ....[1]....
        /*0090*/ 	.word	0x00000780


	//----- nvinfo : EIATTR_CRS_STACK_SIZE
	.align		4
.L_1885:
        /*0094*/ 	.byte	0x04, 0x1e
        /*0096*/ 	.short	(.L_1887 - .L_1886)
.L_1886:
        /*0098*/ 	.word	0x00000000


	//----- nvinfo : EIATTR_CBANK_PARAM_SIZE
	.align		4
.L_1887:
        /*009c*/ 	.byte	0x03, 0x19
        /*009e*/ 	.short	0x0030


	//----- nvinfo : EIATTR_PARAM_CBANK
	.align		4
        /*00a0*/ 	.byte	0x04, 0x0a
        /*00a2*/ 	.short	(.L_1889 - .L_1888)
	.align		4
.L_1888:
        /*00a4*/ 	.word	index@(.nv.constant0._Z44gpuKernelNeighborAtomQuadrupletDecompositionIfEvPT_S1_PiS2_S2_ii)
        /*00a8*/ 	.short	0x0380
        /*00aa*/ 	.short	0x0030


	//----- nvinfo : EIATTR_SW_WAR
	.align		4
.L_1889:
        /*00ac*/ 	.byte	0x04, 0x36
        /*00ae*/ 	.short	(.L_1891 - .L_1890)
.L_1890:
        /*00b0*/ 	.word	0x00000008
.L_1891:


//--------------------- .nv.info._Z44gpuKernelNeighborAtomQuadrupletDecompositionIdEvPT_S1_PiS2_S2_ii --------------------------
	.section	.nv.info._Z44gpuKernelNeighborAtomQuadrupletDecompositionIdEvPT_S1_PiS2_S2_ii,"",@"SHT_CUDA_INFO"
	.sectionflags	@""
	.align	4


	//----- nvinfo : EIATTR_CUDA_API_VERSION
	.align		4
        /*0000*/ 	.byte	0x04, 0x37
        /*0002*/ 	.short	(.L_1893 - .L_1892)
.L_1892:
        /*0004*/ 	.word	0x00000082


	//----- nvinfo : EIATTR_KPARAM_INFO
	.align		4
.L_1893:
        /*0008*/ 	.byte	0x04, 0x17
        /*000a*/ 	.short	(.L_1895 - .L_1894)
.L_1894:
        /*000c*/ 	.word	0x00000000
        /*0010*/ 	.short	0x0006
        /*0012*/ 	.short	0x002c
        /*0014*/ 	.byte	0x00, 0xf0, 0x11, 0x00


	//----- nvinfo : EIATTR_KPARAM_INFO
	.align		4
.L_1895:
        /*0018*/ 	.byte	0x04, 0x17
        /*001a*/ 	.short	(.L_1897 - .L_1896)
.L_1896:
        /*001c*/ 	.word	0x00000000
        /*0020*/ 	.short	0x0005
        /*0022*/ 	.short	0x0028
        /*0024*/ 	.byte	0x00, 0xf0, 0x11, 0x00


	//----- nvinfo : EIATTR_KPARAM_INFO
	.align		4
.L_1897:
        /*0028*/ 	.byte	0x04, 0x17
        /*002a*/ 	.short	(.L_1899 - .L_1898)
.L_1898:
        /*002c*/ 	.word	0x00000000
        /*0030*/ 	.short	0x0004
        /*0032*/ 	.short	0x0020
        /*0034*/ 	.byte	0x00, 0xf5, 0x21, 0x00


	//----- nvinfo : EIATTR_KPARAM_INFO
	.align		4
.L_1899:
        /*0038*/ 	.byte	0x04, 0x17
        /*003a*/ 	.short	(.L_1901 - .L_1900)
.L_1900:
        /*003c*/ 	.word	0x00000000
        /*0040*/ 	.short	0x0003
        /*0042*/ 	.short	0x0018
        /*0044*/ 	.byte	0x00, 0xf5, 0x21, 0x00


	//----- nvinfo : EIATTR_KPARAM_INFO
	.align		4
.L_1901:
        /*0048*/ 	.byte	0x04, 0x17
        /*004a*/ 	.short	(.L_1903 - .L_1902)
.L_1902:
        /*004c*/ 	.word	0x00000000
        /*0050*/ 	.short	0x0002
        /*0052*/ 	.short	0x0010
        /*0054*/ 	.byte	0x00, 0xf5, 0x21, 0x00


	//----- nvinfo : EIATTR_KPARAM_INFO
	.align		4
.L_1903:
        /*0058*/ 	.byte	0x04, 0x17
        /*005a*/ 	.short	(.L_1905 - .L_1904)
.L_1904:
        /*005c*/ 	.word	0x00000000
        /*0060*/ 	.short	0x0001
        /*0062*/ 	.short	0x0008
        /*0064*/ 	.byte	0x00, 0xf5, 0x21, 0x00


	//----- nvinfo : EIATTR_KPARAM_INFO
	.align		4
.L_1905:
        /*0068*/ 	.byte	0x04, 0x17
        /*006a*/ 	.short	(.L_1907 - .L_1906)
.L_1906:
        /*006c*/ 	.word	0x00000000
        /*0070*/ 	.short	0x0000
        /*0072*/ 	.short	0x0000
        /*0074*/ 	.byte	0x00, 0xf5, 0x21, 0x00


	//----- nvinfo : EIATTR_SPARSE_MMA_MASK
	.align		4
.L_1907:
        /*0078*/ 	.byte	0x03, 0x50
        /*007a*/ 	.short	0x0000


	//----- nvinfo : EIATTR_MAXREG_COUNT
	.align		4
        /*007c*/ 	.byte	0x03, 0x1b
        /*007e*/ 	.short	0x00ff


	//----- nvinfo : EIATTR_MERCURY_ISA_VERSION
	.align		4
        /*0080*/ 	.byte	0x03, 0x5f
        /*0082*/ 	.short	0x0101


	//----- nvinfo : EIATTR_VRC_CTA_INIT_COUNT
	.align		4
        /*0084*/ 	.byte	0x02, 0x4a
	.zero		1
	.zero		1


	//----- nvinfo : EIATTR_EXIT_INSTR_OFFSETS
	.align		4
        /*0088*/ 	.byte	0x04, 0x1c
        /*008a*/ 	.short	(.L_1909 - .L_1908)


	//   ....[0]....
.L_1908:
        /*008c*/ 	.word	0x00000070


	//   ....[1]....
        /*0090*/ 	.word	0x00000630


	//----- nvinfo : EIATTR_CRS_STACK_SIZE
	.align		4
.L_1909:
        /*0094*/ 	.byte	0x04, 0x1e
        /*0096*/ 	.short	(.L_1911 - .L_1910)
.L_1910:
        /*0098*/ 	.word	0x00000000


	//----- nvinfo : EIATTR_CBANK_PARAM_SIZE
	.align		4
.L_1911:
        /*009c*/ 	.byte	0x03, 0x19
        /*009e*/ 	.short	0x0030


	//----- nvinfo : EIATTR_PARAM_CBANK
	.align		4
        /*00a0*/ 	.byte	0x04, 0x0a
        /*00a2*/ 	.short	(.L_1913 - .L_1912)
	.align		4
.L_1912:
        /*00a4*/ 	.word	index@(.nv.constant0._Z44gpuKernelNeighborAtomQuadrupletDecompositionIdEvPT_S1_PiS2_S2_ii)
        /*00a8*/ 	.short	0x0380
        /*00aa*/ 	.short	0x0030


	//----- nvinfo : EIATTR_SW_WAR
	.align		4
.L_1913:
        /*00ac*/ 	.byte	0x04, 0x36
        /*00ae*/ 	.short	(.L_1915 - .L_1914)
.L_1914:
        /*00b0*/ 	.word	0x00000008
.L_1915:


//--------------------- .nv.info._Z42gpuKernelCenterAtomQuadrupletDecompositionIfEvPT_S1_PiS2_ii --------------------------
	.section	.nv.info._Z42gpuKernelCenterAtomQuadrupletDecompositionIfEvPT_S1_PiS2_ii,"",@"SHT_CUDA_INFO"
	.sectionflags	@""
	.align	4


	//----- nvinfo : EIATTR_CUDA_API_VERSION
	.align		4
        /*0000*/ 	.byte	0x04, 0x37
        /*0002*/ 	.short	(.L_1917 - .L_1916)
.L_1916:
        /*0004*/ 	.word	0x00000082


	//----- nvinfo : EIATTR_KPARAM_INFO
	.align		4
.L_1917:
        /*0008*/ 	.byte	0x04, 0x17
        /*000a*/ 	.short	(.L_1919 - .L_1918)
.L_1918:
        /*000c*/ 	.word	0x00000000
        /*0010*/ 	.short	0x0005
        /*0012*/ 	.short	0x0024
        /*0014*/ 	.byte	0x00, 0xf0, 0x11, 0x00


	//----- nvinfo : EIATTR_KPARAM_INFO
	.align		4
.L_1919:
        /*0018*/ 	.byte	0x04, 0x17
        /*001a*/ 	.short	(.L_1921 - .L_1920)
.L_1920:
        /*001c*/ 	.word	0x00000000
        /*0020*/ 	.short	0x0004
        /*0022*/ 	.short	0x0020
        /*0024*/ 	.byte	0x00, 0xf0, 0x11, 0x00


	//----- nvinfo : EIATTR_KPARAM_INFO
	.align		4
.L_1921:
        /*0028*/ 	.byte	0x04, 0x17
        /*002a*/ 	.short	(.L_1923 - .L_1922)
.L_1922:
        /*002c*/ 	.word	0x00000000
        /*0030*/ 	.short	0x0003
        /*0032*/ 	.short	0x0018
        /*0034*/ 	.byte	0x00, 0xf5, 0x21, 0x00


	//----- nvinfo : EIATTR_KPARAM_INFO
	.align		4
.L_1923:
        /*0038*/ 	.byte	0x04, 0x17
        /*003a*/ 	.short	(.L_1925 - .L_1924)
.L_1924:
        /*003c*/ 	.word	0x00000000
        /*0040*/ 	.short	0x0002
        /*0042*/ 	.short	0x0010
        /*0044*/ 	.byte	0x00, 0xf5, 0x21, 0x00


	//----- nvinfo : EIATTR_KPARAM_INFO
	.align		4
.L_1925:
        /*0048*/ 	.byte	0x04, 0x17
        /*004a*/ 	.short	(.L_1927 - .L_1926)
.L_1926:
        /*004c*/ 	.word	0x00000000
        /*0050*/ 	.short	0x0001
        /*0052*/ 	.short	0x0008
        /*0054*/ 	.byte	0x00, 0xf5, 0x21, 0x00


	//----- nvinfo : EIATTR_KPARAM_INFO
	.align		4
.L_1927:
        /*0058*/ 	.byte	0x04, 0x17
        /*005a*/ 	.short	(.L_1929 - .L_1928)
.L_1928:
        /*005c*/ 	.word	0x00000000
        /*0060*/ 	.short	0x0000
        /*0062*/ 	.short	0x0000
        /*0064*/ 	.byte	0x00, 0xf5, 0x21, 0x00


	//----- nvinfo : EIATTR_SPARSE_MMA_MASK
	.align		4
.L_1929:
        /*0068*/ 	.byte	0x03, 0x50
        /*006a*/ 	.short	0x0000


	//----- nvinfo : EIATTR_MAXREG_COUNT
	.align		4
        /*006c*/ 	.byte	0x03, 0x1b
        /*006e*/ 	.short	0x00ff


	//----- nvinfo : EIATTR_MERCURY_ISA_VERSION
	.align		4
        /*0070*/ 	.byte	0x03, 0x5f
        /*0072*/ 	.short	0x0101


	//----- nvinfo : EIATTR_VRC_CTA_INIT_COUNT
	.align		4
        /*0074*/ 	.byte	0x02, 0x4a
	.zero		1
	.zero		1


	//----- nvinfo : EIATTR_EXIT_INSTR_OFFSETS
	.align		4
        /*0078*/ 	.byte	0x04, 0x1c
        /*007a*/ 	.short	(.L_1931 - .L_1930)


	//   ....[0]....
.L_1930:
        /*007c*/ 	.word	0x00000070


	//   ....[1]....
        /*0080*/ 	.word	0x00000680


	//----- nvinfo : EIATTR_CRS_STACK_SIZE
	.align		4
.L_1931:
        /*0084*/ 	.byte	0x04, 0x1e
        /*0086*/ 	.short	(.L_1933 - .L_1932)
.L_1932:
        /*0088*/ 	.word	0x00000000


	//----- nvinfo : EIATTR_CBANK_PARAM_SIZE
	.align		4
.L_1933:
        /*008c*/ 	.byte	0x03, 0x19
        /*008e*/ 	.short	0x0028


	//----- nvinfo : EIATTR_PARAM_CBANK
	.align		4
        /*0090*/ 	.byte	0x04, 0x0a
        /*0092*/ 	.short	(.L_1935 - .L_1934)
	.align		4
.L_1934:
        /*0094*/ 	.word	index@(.nv.constant0._Z42gpuKernelCenterAtomQuadrupletDecompositionIfEvPT_S1_PiS2_ii)
        /*0098*/ 	.short	0x0380
        /*009a*/ 	.short	0x0028


	//----- nvinfo : EIATTR_SW_WAR
	.align		4
.L_1935:
        /*009c*/ 	.byte	0x04, 0x36
        /*009e*/ 	.short	(.L_1937 - .L_1936)
.L_1936:
        /*00a0*/ 	.word	0x00000008
.L_1937:


//--------------------- .nv.info._Z42gpuKernelCenterAtomQuadrupletDecompositionIdEvPT_S1_PiS2_ii --------------------------
	.section	.nv.info._Z42gpuKernelCenterAtomQuadrupletDecompositionIdEvPT_S1_PiS2_ii,"",@"SHT_CUDA_INFO"
	.sectionflags	@""
	.align	4


	//----- nvinfo : EIATTR_CUDA_API_VERSION
	.align		4
        /*0000*/ 	.byte	0x04, 0x37
        /*0002*/ 	.short	(.L_1939 - .L_1938)
.L_1938:
        /*0004*/ 	.word	0x00000082


	//----- nvinfo : EIATTR_KPARAM_INFO
	.align		4
.L_1939:
        /*0008*/ 	.byte	0x04, 0x17
        /*000a*/ 	.short	(.L_1941 - .L_1940)
.L_1940:
        /*000c*/ 	.word	0x00000000
        /*0010*/ 	.short	0x0005
        /*0012*/ 	.short	0x0024
        /*0014*/ 	.byte	0x00, 0xf0, 0x11, 0x00


	//----- nvinfo : EIATTR_KPARAM_INFO
	.align		4
.L_1941:
        /*0018*/ 	.byte	0x04, 0x17
        /*001a*/ 	.short	(.L_1943 - .L_1942)
.L_1942:
        /*001c*/ 	.word	0x00000000
        /*0020*/ 	.short	0x0004
        /*0022*/ 	.short	0x0020
        /*0024*/ 	.byte	0x00, 0xf0, 0x11, 0x00


	//----- nvinfo : EIATTR_KPARAM_INFO
	.align		4
.L_1943:
        /*0028*/ 	.byte	0x04, 0x17
        /*002a*/ 	.short	(.L_1945 - .L_1944)
.L_1944:
        /*002c*/ 	.word	0x00000000
        /*0030*/ 	.short	0x0003
        /*0032*/ 	.short	0x0018
        /*0034*/ 	.byte	0x00, 0xf5, 0x21, 0x00


	//----- nvinfo : EIATTR_KPARAM_INFO
	.align		4
.L_1945:
        /*0038*/ 	.byte	0x04, 0x17
        /*003a*/ 	.short	(.L_1947 - .L_1946)
.L_1946:
        /*003c*/ 	.word	0x00000000
        /*0040*/ 	.short	0x0002
        /*0042*/ 	.short	0x0010
        /*0044*/ 	.byte	0x00, 0xf5, 0x21, 0x00


	//----- nvinfo : EIATTR_KPARAM_INFO
	.align		4
.L_1947:
        /*0048*/ 	.byte	0x04, 0x17
        /*004a*/ 	.short	(.L_1949 - .L_1948)
.L_1948:
        /*004c*/ 	.word	0x00000000
        /*0050*/ 	.short	0x0001
        /*0052*/ 	.short	0x0008
        /*0054*/ 	.byte	0x00, 0xf5, 0x21, 0x00


	//----- nvinfo : EIATTR_KPARAM_INFO
	.align		4
.L_1949:
        /*0058*/ 	.byte	0x04, 0x17
        /*005a*/ 	.short	(.L_1951 - .L_1950)
.L_1950:
        /*005c*/ 	.word	0x00000000
        /*0060*/ 	.short	0x0000
        /*0062*/ 	.short	0x0000
        /*0064*/ 	.byte	0x00, 0xf5, 0x21, 0x00


	//----- nvinfo : EIATTR_SPARSE_MMA_MASK
	.align		4
.L_1951:
        /*0068*/ 	.byte	0x03, 0x50
        /*006a*/ 	.short	0x0000


	//----- nvinfo : EIATTR_MAXREG_COUNT
	.align		4
        /*006c*/ 	.byte	0x03, 0x1b
        /*006e*/ 	.short	0x00ff


	//----- nvinfo : EIATTR_MERCURY_ISA_VERSION
	.align		4
        /*0070*/ 	.byte	0x03, 0x5f
        /*0072*/ 	.short	0x0101


	//----- nvinfo : EIATTR_VRC_CTA_INIT_COUNT
	.align		4
        /*0074*/ 	.byte	0x02, 0x4a
	.zero		1
	.zero		1


	//----- nvinfo : EIATTR_EXIT_INSTR_OFFSETS
	.align		4
        /*0078*/ 	.byte	0x04, 0x1c
        /*007a*/ 	.short	(.L_1953 - .L_1952)


	//   ....[0]....
.L_1952:
        /*007c*/ 	.word	0x00000070


	//   ....[1]....
        /*0080*/ 	.word	0x00000530


	//----- nvinfo : EIATTR_CRS_STACK_SIZE
	.align		4
.L_1953:
        /*0084*/ 	.byte	0x04, 0x1e
        /*0086*/ 	.short	(.L_1955 - .L_1954)
.L_1954:
        /*0088*/ 	.word	0x00000000


	//----- nvinfo : EIATTR_CBANK_PARAM_SIZE
	.align		4
.L_1955:
        /*008c*/ 	.byte	0x03, 0x19
        /*008e*/ 	.short	0x0028


	//----- nvinfo : EIATTR_PARAM_CBANK
	.align		4
        /*0090*/ 	.byte	0x04, 0x0a
        /*0092*/ 	.short	(.L_1957 - .L_1956)
	.align		4
.L_1956:
        /*0094*/ 	.word	index@(.nv.constant0._Z42gpuKernelCenterAtomQuadrupletDecompositionIdEvPT_S1_PiS2_ii)
        /*0098*/ 	.short	0x0380
        /*009a*/ 	.short	0x0028


	//----- nvinfo : EIATTR_SW_WAR
	.align		4
.L_1957:
        /*009c*/ 	.byte	0x04, 0x36
        /*009e*/ 	.short	(.L_1959 - .L_1958)
.L_1958:
        /*00a0*/ 	.word	0x00000008
.L_1959:


//--------------------- .nv.info._Z32gpuKernelQuadrupletDecompositionIfEvPT_S1_PiS2_S2_S2_ii --------------------------
	.section	.nv.info._Z32gpuKernelQuadrupletDecompositionIfEvPT_S1_PiS2_S2_S2_ii,"",@"SHT_CUDA_INFO"
	.sectionflags	@""
	.align	4


	//----- nvinfo : EIATTR_CUDA_API_VERSION
	.align		4
        /*0000*/ 	.byte	0x04, 0x37
        /*0002*/ 	.short	(.L_1961 - .L_1960)
.L_1960:
        /*0004*/ 	.word	0x00000082


	//----- nvinfo : EIATTR_KPARAM_INFO
	.align		4
.L_1961:
        /*0008*/ 	.byte	0x04, 0x17
        /*000a*/ 	.short	(.L_1963 - .L_1962)
.L_1962:
        /*000c*/ 	.word	0x00000000
        /*0010*/ 	.short	0x0007
        /*0012*/ 	.short	0x0034
        /*0014*/ 	.byte	0x00, 0xf0, 0x11, 0x00


	//----- nvinfo : EIATTR_KPARAM_INFO
	.align		4
.L_1963:
        /*0018*/ 	.byte	0x04, 0x17
        /*001a*/ 	.short	(.L_1965 - .L_1964)
.L_1964:
        /*001c*/ 	.word	0x00000000
        /*0020*/ 	.short	0x0006
        /*0022*/ 	.short	0x0030
        /*0024*/ 	.byte	0x00, 0xf0, 0x11, 0x00


	//----- nvinfo : EIATTR_KPARAM_INFO
	.align		4
.L_1965:
        /*0028*/ 	.byte	0x04, 0x17
        /*002a*/ 	.short	(.L_1967 - .L_1966)
.L_1966:
        /*002c*/ 	.word	0x00000000
        /*0030*/ 	.short	0x0005
        /*0032*/ 	.short	0x0028
        /*0034*/ 	.byte	0x00, 0xf5, 0x21, 0x00


	//----- nvinfo : EIATTR_KPARAM_INFO
	.align		4
.L_1967:
        /*0038*/ 	.byte	0x04, 0x17
        /*003a*/ 	.short	(.L_1969 - .L_1968)
.L_1968:
        /*003c*/ 	.word	0x00000000
        /*0040*/ 	.short	0x0004
        /*0042*/ 	.short	0x0020
        /*0044*/ 	.byte	0x00, 0xf5, 0x21, 0x00


	//----- nvinfo : EIATTR_KPARAM_INFO
	.align		4
.L_1969:
        /*0048*/ 	.byte	0x04, 0x17
        /*004a*/ 	.short	(.L_1971 - .L_1970)
.L_1970:
        /*004c*/ 	.word	0x00000000
        /*0050*/ 	.short	0x0003
        /*0052*/ 	.short	0x0018
        /*0054*/ 	.byte	0x00, 0xf5, 0x21, 0x00


	//----- nvinfo : EIATTR_KPARAM_INFO
	.align		4
.L_1971:
        /*0058*/ 	.byte	0x04, 0x17
        /*005a*/ 	.short	(.L_1973 - .L_1972)
.L_1972:
        /*005c*/ 	.word	0x00000000
        /*0060*/ 	.short	0x0002
        /*0062*/ 	.short	0x0010
        /*0064*/ 	.byte	0x00, 0xf5, 0x21, 0x00


	//----- nvinfo : EIATTR_KPARAM_INFO
	.align		4
.L_1973:
        /*0068*/ 	.byte	0x04, 0x17
        /*006a*/ 	.short	(.L_1975 - .L_1974)
.L_1974:
        /*006c*/ 	.word	0x00000000
        /*0070*/ 	.short	0x0001
        /*0072*/ 	.short	0x0008
        /*0074*/ 	.byte	0x00, 0xf5, 0x21, 0x00


	//----- nvinfo : EIATTR_KPARAM_INFO
	.align		4
.L_1975:
        /*0078*/ 	.byte	0x04, 0x17
        /*007a*/ 	.short	(.L_1977 - .L_1976)
.L_1976:
        /*007c*/ 	.word	0x00000000
        /*0080*/ 	.short	0x0000
        /*0082*/ 	.short	0x0000
        /*0084*/ 	.byte	0x00, 0xf5, 0x21, 0x00


	//----- nvinfo : EIATTR_SPARSE_MMA_MASK
	.align		4
.L_1977:
        /*0088*/ 	.byte	0x03, 0x50
        /*008a*/ 	.short	0x0000


	//----- nvinfo : EIATTR_MAXREG_COUNT
	.align		4
        /*008c*/ 	.byte	0x03, 0x1b
        /*008e*/ 	.short	0x00ff


	//----- nvinfo : EIATTR_MERCURY_ISA_VERSION
	.align		4
        /*0090*/ 	.byte	0x03, 0x5f
        /*0092*/ 	.short	0x0101


	//----- nvinfo : EIATTR_VRC_CTA_INIT_COUNT
	.align		4
        /*0094*/ 	.byte	0x02, 0x4a
	.zero		1
	.zero		1


	//----- nvinfo : EIATTR_EXIT_INSTR_OFFSETS
	.align		4
        /*0098*/ 	.byte	0x04, 0x1c
        /*009a*/ 	.short	(.L_1979 - .L_1978)


	//   ....[0]....
.L_1978:
        /*009c*/ 	.word	0x00000070


	//   ....[1]....
        /*00a0*/ 	.word	0x00000270


	//----- nvinfo : EIATTR_CRS_STACK_SIZE
	.align		4
.L_1979:
        /*00a4*/ 	.byte	0x04, 0x1e
        /*00a6*/ 	.short	(.L_1981 - .L_1980)
.L_1980:
        /*00a8*/ 	.word	0x00000000


	//----- nvinfo : EIATTR_CBANK_PARAM_SIZE
	.align		4
.L_1981:
        /*00ac*/ 	.byte	0x03, 0x19
        /*00ae*/ 	.short	0x0038


	//----- nvinfo : EIATTR_PARAM_CBANK
	.align		4
        /*00b0*/ 	.byte	0x04, 0x0a
        /*00b2*/ 	.short	(.L_1983 - .L_1982)
	.align		4
.L_1982:
        /*00b4*/ 	.word	index@(.nv.constant0._Z32gpuKernelQuadrupletDecompositionIfEvPT_S1_PiS2_S2_S2_ii)
        /*00b8*/ 	.short	0x0380
        /*00ba*/ 	.short	0x0038


	//----- nvinfo : EIATTR_SW_WAR
	.align		4
.L_1983:
        /*00bc*/ 	.byte	0x04, 0x36
        /*00be*/ 	.short	(.L_1985 - .L_1984)
.L_1984:
        /*00c0*/ 	.word	0x00000008
.L_1985:


//--------------------- .nv.info._Z32gpuKernelQuadrupletDecompositionIdEvPT_S1_PiS2_S2_S2_ii --------------------------
	.section	.nv.info._Z32gpuKernelQuadrupletDecompositionIdEvPT_S1_PiS2_S2_S2_ii,"",@"SHT_CUDA_INFO"
	.sectionflags	@""
	.align	4


	//----- nvinfo : EIATTR_CUDA_API_VERSION
	.align		4
        /*0000*/ 	.byte	0x04, 0x37
        /*0002*/ 	.short	(.L_1987 - .L_1986)
.L_1986:
        /*0004*/ 	.word	0x00000082


	//----- nvinfo : EIATTR_KPARAM_INFO
	.align		4
.L_1987:
        /*0008*/ 	.byte	0x04, 0x17
        /*000a*/ 	.short	(.L_1989 - .L_1988)
.L_1988:
        /*000c*/ 	.word	0x00000000
        /*0010*/ 	.short	0x0007
        /*0012*/ 	.short	0x0034
        /*0014*/ 	.byte	0x00, 0xf0, 0x11, 0x00


	//----- nvinfo : EIATTR_KPARAM_INFO
	.align		4
.L_1989:
        /*0018*/ 	.byte	0x04, 0x17
        /*001a*/ 	.short	(.L_1991 - .L_1990)
.L_1990:
        /*001c*/ 	.word	0x00000000
        /*0020*/ 	.short	0x0006
        /*0022*/ 	.short	0x0030
        /*0024*/ 	.byte	0x00, 0xf0, 0x11, 0x00


	//----- nvinfo : EIATTR_KPARAM_INFO
	.align		4
.L_1991:
        /*0028*/ 	.byte	0x04, 0x17
        /*002a*/ 	.short	(.L_1993 - .L_1992)
.L_1992:
        /*002c*/ 	.word	0x00000000
        /*0030*/ 	.short	0x0005
        /*0032*/ 	.short	0x0028
        /*0034*/ 	.byte	0x00, 0xf5, 0x21, 0x00


	//----- nvinfo : EIATTR_KPARAM_INFO
	.align		4
.L_1993:
        /*0038*/ 	.byte	0x04, 0x17
        /*003a*/ 	.short	(.L_1995 - .L_1994)
.L_1994:
        /*003c*/ 	.word	0x00000000
        /*0040*/ 	.short	0x0004
        /*0042*/ 	.short	0x0020
        /*0044*/ 	.byte	0x00, 0xf5, 0x21, 0x00


	//----- nvinfo : EIATTR_KPARAM_INFO
	.align		4
.L_1995:
        /*0048*/ 	.byte	0x04, 0x17
        /*004a*/ 	.short	(.L_1997 - .L_1996)
.L_1996:
        /*004c*/ 	.word	0x00000000
        /*0050*/ 	.short	0x0003
        /*0052*/ 	.short	0x0018
        /*0054*/ 	.byte	0x00, 0xf5, 0x21, 0x00


	//----- nvinfo : EIATTR_KPARAM_INFO
	.align		4
.L_1997:
        /*0058*/ 	.byte	0x04, 0x17
        /*005a*/ 	.short	(.L_1999 - .L_1998)
.L_1998:
        /*005c*/ 	.word	0x00000000
        /*0060*/ 	.short	0x0002
        /*0062*/ 	.short	0x0010
        /*0064*/ 	.byte	0x00, 0xf5, 0x21, 0x00


	//----- nvinfo : EIATTR_KPARAM_INFO
	.align		4
.L_1999:
        /*0068*/ 	.byte	0x04, 0x17
        /*006a*/ 	.short	(.L_2001 - .L_2000)
.L_2000:
        /*006c*/ 	.word	0x00000000
        /*0070*/ 	.short	0x0001
        /*0072*/ 	.short	0x0008
        /*0074*/ 	.byte	0x00, 0xf5, 0x21, 0x00


	//----- nvinfo : EIATTR_KPARAM_INFO
	.align		4
.L_2001:
        /*0078*/ 	.byte	0x04, 0x17
        /*007a*/ 	.short	(.L_2003 - .L_2002)
.L_2002:
        /*007c*/ 	.word	0x00000000
        /*0080*/ 	.short	0x0000
        /*0082*/ 	.short	0x0000
        /*0084*/ 	.byte	0x00, 0xf5, 0x21, 0x00


	//----- nvinfo : EIATTR_SPARSE_MMA_MASK
	.align		4
.L_2003:
        /*0088*/ 	.byte	0x03, 0x50
        /*008a*/ 	.short	0x0000


	//----- nvinfo : EIATTR_MAXREG_COUNT
	.align		4
        /*008c*/ 	.byte	0x03, 0x1b
        /*008e*/ 	.short	0x00ff


	//----- nvinfo : EIATTR_MERCURY_ISA_VERSION
	.align		4
        /*0090*/ 	.byte	0x03, 0x5f
        /*0092*/ 	.short	0x0101


	//----- nvinfo : EIATTR_VRC_CTA_INIT_COUNT
	.align		4
        /*0094*/ 	.byte	0x02, 0x4a
	.zero		1
	.zero		1


	//----- nvinfo : EIATTR_EXIT_INSTR_OFFSETS
	.align		4
        /*0098*/ 	.byte	0x04, 0x1c
        /*009a*/ 	.short	(.L_2005 - .L_2004)


	//   ....[0]....
.L_2004:
        /*009c*/ 	.word	0x00000070


	//   ....[1]....
        /*00a0*/ 	.word	0x00000270


	//----- nvinfo : EIATTR_CRS_STACK_SIZE
	.align		4
.L_2005:
        /*00a4*/ 	.byte	0x04, 0x1e
        /*00a6*/ 	.short	(.L_2007 - .L_2006)
.L_2006:
        /*00a8*/ 	.word	0x00000000


	//----- nvinfo : EIATTR_CBANK_PARAM_SIZE
	.align		4
.L_2007:
        /*00ac*/ 	.byte	0x03, 0x19
        /*00ae*/ 	.short	0x0038


	//----- nvinfo : EIATTR_PARAM_CBANK
	.align		4
        /*00b0*/ 	.byte	0x04, 0x0a
        /*00b2*/ 	.short	(.L_2009 - .L_2008)
	.align		4
.L_2008:
        /*00b4*/ 	.word	index@(.nv.constant0._Z32gpuKernelQuadrupletDecompositionIdEvPT_S1_PiS2_S2_S2_ii)
        /*00b8*/ 	.short	0x0380
        /*00ba*/ 	.short	0x0038


	//----- nvinfo : EIATTR_SW_WAR
	.align		4
.L_2009:
        /*00bc*/ 	.byte	0x04, 0x36
        /*00be*/ 	.short	(.L_2011 - .L_2010)
.L_2010:
        /*00c0*/ 	.word	0x00000008
.L_2011:


//--------------------- .nv.info._Z41gpuKernelNeighborAtomTripletDecompositionIfEvPT_S1_PiS2_S2_ii --------------------------
	.section	.nv.info._Z41gpuKernelNeighborAtomTripletDecompositionIfEvPT_S1_PiS2_S2_ii,"",@"SHT_CUDA_INFO"
	.sectionflags	@""
	.align	4


	//----- nvinfo : EIATTR_CUDA_API_VERSION
	.align		4
        /*0000*/ 	.byte	0x04, 0x37
        /*0002*/ 	.short	(.L_2013 - .L_2012)
.L_2012:
        /*0004*/ 	.word	0x00000082


	//----- nvinfo : EIATTR_KPARAM_INFO
	.align		4
.L_2013:
        /*0008*/ 	.byte	0x04, 0x17
        /*000a*/ 	.short	(.L_2015 - .L_2014)
.L_2014:
        /*000c*/ 	.word	0x00000000
        /*0010*/ 	.short	0x0006
        /*0012*/ 	.short	0x002c
        /*0014*/ 	.byte	0x00, 0xf0, 0x11, 0x00


	//----- nvinfo : EIATTR_KPARAM_INFO
	.align		4
.L_2015:
        /*0018*/ 	.byte	0x04, 0x17
        /*001a*/ 	.short	(.L_2017 - .L_2016)
.L_2016:
        /*001c*/ 	.word	0x00000000
        /*0020*/ 	.short	0x0005
        /*0022*/ 	.short	0x0028
        /*0024*/ 	.byte	0x00, 0xf0, 0x11, 0x00


	//----- nvinfo : EIATTR_KPARAM_INFO
	.align		4
.L_2017:
        /*0028*/ 	.byte	0x04, 0x17
        /*002a*/ 	.short	(.L_2019 - .L_2018)
.L_2018:
        /*002c*/ 	.word	0x00000000
        /*0030*/ 	.short	0x0004
        /*0032*/ 	.short	0x0020
        /*0034*/ 	.byte	0x00, 0xf5, 0x21, 0x00


	//----- nvinfo : EIATTR_KPARAM_INFO
	.align		4
.L_2019:
        /*0038*/ 	.byte	0x04, 0x17
        /*003a*/ 	.short	(.L_2021 - .L_2020)
.L_2020:
        /*003c*/ 	.word	0x00000000
        /*0040*/ 	.short	0x0003
        /*0042*/ 	.short	0x0018
        /*0044*/ 	.byte	0x00, 0xf5, 0x21, 0x00


	//----- nvinfo : EIATTR_KPARAM_INFO
	.align		4
.L_2021:
        /*0048*/ 	.byte	0x04, 0x17
        /*004a*/ 	.short	(.L_2023 - .L_2022)
.L_2022:
        /*004c*/ 	.word	0x00000000
        /*0050*/ 	.short	0x0002
        /*0052*/ 	.short	0x0010
        /*0054*/ 	.byte	0x00, 0xf5, 0x21, 0x00


	//----- nvinfo : EIATTR_KPARAM_INFO
	.align		4
.L_2023:
        /*0058*/ 	.byte	0x04, 0x17
        /*005a*/ 	.short	(.L_2025 - .L_2024)
.L_2024:
        /*005c*/ 	.word	0x00000000
        /*0060*/ 	.short	0x0001
        /*0062*/ 	.short	0x0008
        /*0064*/ 	.byte	0x00, 0xf5, 0x21, 0x00


	//----- nvinfo : EIATTR_KPARAM_INFO
	.align		4
.L_2025:
        /*0068*/ 	.byte	0x04, 0x17
        /*006a*/ 	.short	(.L_2027 - .L_2026)
.L_2026:
        /*006c*/ 	.word	0x00000000
        /*0070*/ 	.short	0x0000
        /*0072*/ 	.short	0x0000
        /*0074*/ 	.byte	0x00, 0xf5, 0x21, 0x00


	//----- nvinfo : EIATTR_SPARSE_MMA_MASK
	.align		4
.L_2027:
        /*0078*/ 	.byte	0x03, 0x50
        /*007a*/ 	.short	0x0000


	//----- nvinfo : EIATTR_MAXREG_COUNT
	.align		4
        /*007c*/ 	.byte	0x03, 0x1b
        /*007e*/ 	.short	0x00ff


	//----- nvinfo : EIATTR_MERCURY_ISA_VERSION
	.align		4
        /*0080*/ 	.byte	0x03, 0x5f
        /*0082*/ 	.short	0x0101


	//----- nvinfo : EIATTR_VRC_CTA_INIT_COUNT
	.align		4
        /*0084*/ 	.byte	0x02, 0x4a
	.zero		1
	.zero		1


	//----- nvinfo : EIATTR_EXIT_INSTR_OFFSETS
	.align		4
        /*0088*/ 	.byte	0x04, 0x1c
        /*008a*/ 	.short	(.L_2029 - .L_2028)


	//   ....[0]....
.L_2028:
        /*008c*/ 	.word	0x00000070


	//   ....[1]....
        /*0090*/ 	.word	0x00001150


	//----- nvinfo : EIATTR_CRS_STACK_SIZE
	.align		4
.L_2029:
        /*0094*/ 	.byte	0x04, 0x1e
        /*0096*/ 	.short	(.L_2031 - .L_2030)
.L_2030:
        /*0098*/ 	.word	0x00000000


	//----- nvinfo : EIATTR_CBANK_PARAM_SIZE
	.align		4
.L_2031:
        /*009c*/ 	.byte	0x03, 0x19
        /*009e*/ 	.short	0x0030


	//----- nvinfo : EIATTR_PARAM_CBANK
	.align		4
        /*00a0*/ 	.byte	0x04, 0x0a
        /*00a2*/ 	.short	(.L_2033 - .L_2032)
	.align		4
.L_2032:
        /*00a4*/ 	.word	index@(.nv.constant0._Z41gpuKernelNeighborAtomTripletDecompositionIfEvPT_S1_PiS2_S2_ii)
        /*00a8*/ 	.short	0x0380
        /*00aa*/ 	.short	0x0030


	//----- nvinfo : EIATTR_SW_WAR
	.align		4
.L_2033:
        /*00ac*/ 	.byte	0x04, 0x36
        /*00ae*/ 	.short	(.L_2035 - .L_2034)
.L_2034:
        /*00b0*/ 	.word	0x00000008
.L_2035:


//--------------------- .nv.info._Z41gpuKernelNeighborAtomTripletDecompositionIdEvPT_S1_PiS2_S2_ii --------------------------
	.section	.nv.info._Z41gpuKernelNeighborAtomTripletDecompositionIdEvPT_S1_PiS2_S2_ii,"",@"SHT_CUDA_INFO"
	.sectionflags	@""
	.align	4


	//----- nvinfo : EIATTR_CUDA_API_VERSION
	.align		4
        /*0000*/ 	.byte	0x04, 0x37
        /*0002*/ 	.short	(.L_2037 - .L_2036)
.L_2036:
        /*0004*/ 	.word	0x00000082


	//----- nvinfo : EIATTR_KPARAM_INFO
	.align		4
.L_2037:
        /*0008*/ 	.byte	0x04, 0x17
        /*000a*/ 	.short	(.L_2039 - .L_2038)
.L_2038:
        /*000c*/ 	.word	0x00000000
        /*0010*/ 	.short	0x0006
        /*0012*/ 	.short	0x002c
        /*0014*/ 	.byte	0x00, 0xf0, 0x11, 0x00


	//----- nvinfo : EIATTR_KPARAM_INFO
	.align		4
.L_2039:
        /*0018*/ 	.byte	0x04, 0x17
        /*001a*/ 	.short	(.L_2041 - .L_2040)
.L_2040:
        /*001c*/ 	.word	0x00000000
        /*0020*/ 	.short	0x0005
        /*0022*/ 	.short	0x0028
        /*0024*/ 	.byte	0x00, 0xf0, 0x11, 0x00


	//----- nvinfo : EIATTR_KPARAM_INFO
	.align		4
.L_2041:
        /*0028*/ 	.byte	0x04, 0x17
        /*002a*/ 	.short	(.L_2043 - .L_2042)
.L_2042:
        /*002c*/ 	.word	0x00000000
        /*0030*/ 	.short	0x0004
        /*0032*/ 	.short	0x0020
        /*0034*/ 	.byte	0x00, 0xf5, 0x21, 0x00


	//----- nvinfo : EIATTR_KPARAM_INFO
	.align		4
.L_2043:
        /*0038*/ 	.byte	0x04, 0x17
        /*003a*/ 	.short	(.L_2045 - .L_2044)
.L_2044:
        /*003c*/ 	.word	0x00000000
        /*0040*/ 	.short	0x0003
        /*0042*/ 	.short	0x0018
        /*0044*/ 	.byte	0x00, 0xf5, 0x21, 0x00


	//----- nvinfo : EIATTR_KPARAM_INFO
	.align		4
.L_2045:
        /*0048*/ 	.byte	0x04, 0x17
        /*004a*/ 	.short	(.L_2047 - .L_2046)
.L_2046:
        /*004c*/ 	.word	0x00000000
        /*0050*/ 	.short	0x0002
        /*0052*/ 	.short	0x0010
        /*0054*/ 	.byte	0x00, 0xf5, 0x21, 0x00


	//----- nvinfo : EIATTR_KPARAM_INFO
	.align		4
.L_2047:
        /*0058*/ 	.byte	0x04, 0x17
        /*005a*/ 	.short	(.L_2049 - .L_2048)
.L_2048:
        /*005c*/ 	.word	0x00000000
        /*0060*/ 	.short	0x0001
        /*0062*/ 	.short	0x0008
        /*0064*/ 	.byte	0x00, 0xf5, 0x21, 0x00


	//----- nvinfo : EIATTR_KPARAM_INFO
	.align		4
.L_2049:
        /*0068*/ 	.byte	0x04, 0x17
        /*006a*/ 	.short	(.L_2051 - .L_2050)
.L_2050:
        /*006c*/ 	.word	0x00000000
        /*0070*/ 	.short	0x0000
        /*0072*/ 	.short	0x0000
        /*0074*/ 	.byte	0x00, 0xf5, 0x21, 0x00


	//----- nvinfo : EIATTR_SPARSE_MMA_MASK
	.align		4
.L_2051:
        /*0078*/ 	.byte	0x03, 0x50
        /*007a*/ 	.short	0x0000


	//----- nvinfo : EIATTR_MAXREG_COUNT
	.align		4
        /*007c*/ 	.byte	0x03, 0x1b
        /*007e*/ 	.short	0x00ff


	//----- nvinfo : EIATTR_MERCURY_ISA_VERSION
	.align		4
        /*0080*/ 	.byte	0x03, 0x5f
        /*0082*/ 	.short	0x0101


	//----- nvinfo : EIATTR_VRC_CTA_INIT_COUNT
	.align		4
        /*0084*/ 	.byte	0x02, 0x4a
	.zero		1
	.zero		1


	//----- nvinfo : EIATTR_EXIT_INSTR_OFFSETS
	.align		4
        /*0088*/ 	.byte	0x04, 0x1c
        /*008a*/ 	.short	(.L_2053 - .L_2052)


	//   ....[0]....
.L_2052:
        /*008c*/ 	.word	0x00000070


	//   ....[1]....
        /*0090*/ 	.word	0x00001000


	//----- nvinfo : EIATTR_CRS_STACK_SIZE
	.align		4
.L_2053:
        /*0094*/ 	.byte	0x04, 0x1e
        /*0096*/ 	.short	(.L_2055 - .L_2054)
.L_2054:
        /*0098*/ 	.word	0x00000000


	//----- nvinfo : EIATTR_CBANK_PARAM_SIZE
	.align		4
.L_2055:
        /*009c*/ 	.byte	0x03, 0x19
        /*009e*/ 	.short	0x0030


	//----- nvinfo : EIATTR_PARAM_CBANK
	.align		4
        /*00a0*/ 	.byte	0x04, 0x0a
        /*00a2*/ 	.short	(.L_2057 - .L_2056)
	.align		4
.L_2056:
        /*00a4*/ 	.word	index@(.nv.constant0._Z41gpuKernelNeighborAtomTripletDecompositionIdEvPT_S1_PiS2_S2_ii)
        /*00a8*/ 	.short	0x0380
        /*00aa*/ 	.short	0x0030


	//----- nvinfo : EIATTR_SW_WAR
	.align		4
.L_2057:
        /*00ac*/ 	.byte	0x04, 0x36
        /*00ae*/ 	.short	(.L_2059 - .L_2058)
.L_2058:
        /*00b0*/ 	.word	0x00000008
.L_2059:


//--------------------- .nv.info._Z39gpuKernelCenterAtomTripletDecompositionIfEvPT_S1_PiS2_ii --------------------------
	.section	.nv.info._Z39gpuKernelCenterAtomTripletDecompositionIfEvPT_S1_PiS2_ii,"",@"SHT_CUDA_INFO"
	.sectionflags	@""
	.align	4


	//----- nvinfo : EIATTR_CUDA_API_VERSION
	.align		4
        /*0000*/ 	.byte	0x04, 0x37
        /*0002*/ 	.short	(.L_2061 - .L_2060)
.L_2060:
        /*0004*/ 	.word	0x00000082


	//----- nvinfo : EIATTR_KPARAM_INFO
	.align		4
.L_2061:
        /*0008*/ 	.byte	0x04, 0x17
        /*000a*/ 	.short	(.L_2063 - .L_2062)
.L_2062:
        /*000c*/ 	.word	0x00000000
        /*0010*/ 	.short	0x0005
        /*0012*/ 	.short	0x0024
        /*0014*/ 	.byte	0x00, 0xf0, 0x11, 0x00


	//----- nvinfo : EIATTR_KPARAM_INFO
	.align		4
.L_2063:
        /*0018*/ 	.byte	0x04, 0x17
        /*001a*/ 	.short	(.L_2065 - .L_2064)
.L_2064:
        /*001c*/ 	.word	0x00000000
        /*0020*/ 	.short	0x0004
        /*0022*/ 	.short	0x0020
        /*0024*/ 	.byte	0x00, 0xf0, 0x11, 0x00


	//----- nvinfo : EIATTR_KPARAM_INFO
	.align		4
.L_2065:
        /*0028*/ 	.byte	0x04, 0x17
        /*002a*/ 	.short	(.L_2067 - .L_2066)
.L_2066:
        /*002c*/ 	.word	0x00000000
        /*0030*/ 	.short	0x0003
        /*0032*/ 	.short	0x0018
        /*0034*/ 	.byte	0x00, 0xf5, 0x21, 0x00


	//----- nvinfo : EIATTR_KPARAM_INFO
	.align		4
.L_2067:
        /*0038*/ 	.byte	0x04, 0x17
        /*003a*/ 	.short	(.L_2069 - .L_2068)
.L_2068:
        /*003c*/ 	.word	0x00000000
        /*0040*/ 	.short	0x0002
        /*0042*/ 	.short	0x0010
        /*0044*/ 	.byte	0x00, 0xf5, 0x21, 0x00


	//----- nvinfo : EIATTR_KPARAM_INFO
	.align		4
.L_2069:
        /*0048*/ 	.byte	0x04, 0x17
        /*004a*/ 	.short	(.L_2071 - .L_2070)
.L_2070:
        /*004c*/ 	.word	0x00000000
        /*0050*/ 	.short	0x0001
        /*0052*/ 	.short	0x0008
        /*0054*/ 	.byte	0x00, 0xf5, 0x21, 0x00


	//----- nvinfo : EIATTR_KPARAM_INFO
	.align		4
.L_2071:
        /*0058*/ 	.byte	0x04, 0x17
        /*005a*/ 	.short	(.L_2073 - .L_2072)
.L_2072:
        /*005c*/ 	.word	0x00000000
        /*0060*/ 	.short	0x0000
        /*0062*/ 	.short	0x0000
        /*0064*/ 	.byte	0x00, 0xf5, 0x21, 0x00


	//----- nvinfo : EIATTR_SPARSE_MMA_MASK
	.align		4
.L_2073:
        /*0068*/ 	.byte	0x03, 0x50
        /*006a*/ 	.short	0x0000


	//----- nvinfo : EIATTR_MAXREG_COUNT
	.align		4
        /*006c*/ 	.byte	0x03, 0x1b
        /*006e*/ 	.short	0x00ff


	//----- nvinfo : EIATTR_MERCURY_ISA_VERSION
	.align		4
        /*0070*/ 	.byte	0x03, 0x5f
        /*0072*/ 	.short	0x0101


	//----- nvinfo : EIATTR_VRC_CTA_INIT_COUNT
	.align		4
        /*0074*/ 	.byte	0x02, 0x4a
	.zero		1
	.zero		1


	//----- nvinfo : EIATTR_EXIT_INSTR_OFFSETS
	.align		4
        /*0078*/ 	.byte	0x04, 0x1c
        /*007a*/ 	.short	(.L_2075 - .L_2074)


	//   ....[0]....
.L_2074:
        /*007c*/ 	.word	0x00000070


	//   ....[1]....
        /*0080*/ 	.word	0x00001050


	//----- nvinfo : EIATTR_CRS_STACK_SIZE
	.align		4
.L_2075:
        /*0084*/ 	.byte	0x04, 0x1e
        /*0086*/ 	.short	(.L_2077 - .L_2076)
.L_2076:
        /*0088*/ 	.word	0x00000000


	//----- nvinfo : EIATTR_CBANK_PARAM_SIZE
	.align		4
.L_2077:
        /*008c*/ 	.byte	0x03, 0x19
        /*008e*/ 	.short	0x0028


	//----- nvinfo : EIATTR_PARAM_CBANK
	.align		4
        /*0090*/ 	.byte	0x04, 0x0a
        /*0092*/ 	.short	(.L_2079 - .L_2078)
	.align		4
.L_2078:
        /*0094*/ 	.word	index@(.nv.constant0._Z39gpuKernelCenterAtomTripletDecompositionIfEvPT_S1_PiS2_ii)
        /*0098*/ 	.short	0x0380
        /*009a*/ 	.short	0x0028


	//----- nvinfo : EIATTR_SW_WAR
	.align		4
.L_2079:
        /*009c*/ 	.byte	0x04, 0x36
        /*009e*/ 	.short	(.L_2081 - .L_2080)
.L_2080:
        /*00a0*/ 	.word	0x00000008
.L_2081:


//--------------------- .nv.info._Z39gpuKernelCenterAtomTripletDecompositionIdEvPT_S1_PiS2_ii --------------------------
	.section	.nv.info._Z39gpuKernelCenterAtomTripletDecompositionIdEvPT_S1_PiS2_ii,"",@"SHT_CUDA_INFO"
	.sectionflags	@""
	.align	4


	//----- nvinfo : EIATTR_CUDA_API_VERSION
	.align		4
        /*0000*/ 	.byte	0x04, 0x37
        /*0002*/ 	.short	(.L_2083 - .L_2082)
.L_2082:
        /*0004*/ 	.word	0x00000082


	//----- nvinfo : EIATTR_KPARAM_INFO
	.align		4
.L_2083:
        /*0008*/ 	.byte	0x04, 0x17
        /*000a*/ 	.short	(.L_2085 - .L_2084)
.L_2084:
        /*000c*/ 	.word	0x00000000
        /*0010*/ 	.short	0x0005
        /*0012*/ 	.short	0x0024
        /*0014*/ 	.byte	0x00, 0xf0, 0x11, 0x00


	//----- nvinfo : EIATTR_KPARAM_INFO
	.align		4
.L_2085:
        /*0018*/ 	.byte	0x04, 0x17
        /*001a*/ 	.short	(.L_2087 - .L_2086)
.L_2086:
        /*001c*/ 	.word	0x00000000
        /*0020*/ 	.short	0x0004
        /*0022*/ 	.short	0x0020
        /*0024*/ 	.byte	0x00, 0xf0, 0x11, 0x00


	//----- nvinfo : EIATTR_KPARAM_INFO
	.align		4
.L_2087:
        /*0028*/ 	.byte	0x04, 0x17
        /*002a*/ 	.short	(.L_2089 - .L_2088)
.L_2088:
        /*002c*/ 	.word	0x00000000
        /*0030*/ 	.short	0x0003
        /*0032*/ 	.short	0x0018
        /*0034*/ 	.byte	0x00, 0xf5, 0x21, 0x00


	//----- nvinfo : EIATTR_KPARAM_INFO
	.align		4
.L_2089:
        /*0038*/ 	.byte	0x04, 0x17
        /*003a*/ 	.short	(.L_2091 - .L_2090)
.L_2090:
        /*003c*/ 	.word	0x00000000
        /*0040*/ 	.short	0x0002
        /*0042*/ 	.short	0x0010
        /*0044*/ 	.byte	0x00, 0xf5, 0x21, 0x00


	//----- nvinfo : EIATTR_KPARAM_INFO
	.align		4
.L_2091:
        /*0048*/ 	.byte	0x04, 0x17
        /*004a*/ 	.short	(.L_2093 - .L_2092)
.L_2092:
        /*004c*/ 	.word	0x00000000
        /*0050*/ 	.short	0x0001
        /*0052*/ 	.short	0x0008
        /*0054*/ 	.byte	0x00, 0xf5, 0x21, 0x00


	//----- nvinfo : EIATTR_KPARAM_INFO
	.align		4
.L_2093:
        /*0058*/ 	.byte	0x04, 0x17
        /*005a*/ 	.short	(.L_2095 - .L_2094)
.L_2094:
        /*005c*/ 	.word	0x00000000
        /*0060*/ 	.short	0x0000
        /*0062*/ 	.short	0x0000
        /*0064*/ 	.byte	0x00, 0xf5, 0x21, 0x00


	//----- nvinfo : EIATTR_SPARSE_MMA_MASK
	.align		4
.L_2095:
        /*0068*/ 	.byte	0x03, 0x50
        /*006a*/ 	.short	0x0000


	//----- nvinfo : EIATTR_MAXREG_COUNT
	.align		4
        /*006c*/ 	.byte	0x03, 0x1b
        /*006e*/ 	.short	0x00ff


	//----- nvinfo : EIATTR_MERCURY_ISA_VERSION
	.align		4
        /*0070*/ 	.byte	0x03, 0x5f
        /*0072*/ 	.short	0x0101


	//----- nvinfo : EIATTR_VRC_CTA_INIT_COUNT
	.align		4
        /*0074*/ 	.byte	0x02, 0x4a
	.zero		1
	.zero		1


	//----- nvinfo : EIATTR_EXIT_INSTR_OFFSETS
	.align		4
        /*0078*/ 	.byte	0x04, 0x1c
        /*007a*/ 	.short	(.L_2097 - .L_2096)


	//   ....[0]....
.L_2096:
        /*007c*/ 	.word	0x00000070


	//   ....[1]....
        /*0080*/ 	.word	0x00000ee0


	//----- nvinfo : EIATTR_CRS_STACK_SIZE
	.align		4
.L_2097:
        /*0084*/ 	.byte	0x04, 0x1e
        /*0086*/ 	.short	(.L_2099 - .L_2098)
.L_2098:
        /*0088*/ 	.word	0x00000000


	//----- nvinfo : EIATTR_CBANK_PARAM_SIZE
	.align		4
.L_2099:
        /*008c*/ 	.byte	0x03, 0x19
        /*008e*/ 	.short	0x0028


	//----- nvinfo : EIATTR_PARAM_CBANK
	.align		4
        /*0090*/ 	.byte	0x04, 0x0a
        /*0092*/ 	.short	(.L_2101 - .L_2100)
	.align		4
.L_2100:
        /*0094*/ 	.word	index@(.nv.constant0._Z39gpuKernelCenterAtomTripletDecompositionIdEvPT_S1_PiS2_ii)
        /*0098*/ 	.short	0x0380
        /*009a*/ 	.short	0x0028


	//----- nvinfo : EIATTR_SW_WAR
	.align		4
.L_2101:
        /*009c*/ 	.byte	0x04, 0x36
        /*009e*/ 	.short	(.L_2103 - .L_2102)
.L_2102:
        /*00a0*/ 	.word	0x00000008
.L_2103:


//--------------------- .nv.info._Z29gpuKernelTripletDecompositionIfEvPT_S1_PiS2_S2_ii --------------------------
	.section	.nv.info._Z29gpuKernelTripletDecompositionIfEvPT_S1_PiS2_S2_ii,"",@"SHT_CUDA_INFO"
	.sectionflags	@""
	.align	4


	//----- nvinfo : EIATTR_CUDA_API_VERSION
	.align		4
        /*0000*/ 	.byte	0x04, 0x37
        /*0002*/ 	.short	(.L_2105 - .L_2104)
.L_2104:
        /*0004*/ 	.word	0x00000082


	//----- nvinfo : EIATTR_KPARAM_INFO
	.align		4
.L_2105:
        /*0008*/ 	.byte	0x04, 0x17
        /*000a*/ 	.short	(.L_2107 - .L_2106)
.L_2106:
        /*000c*/ 	.word	0x00000000
        /*0010*/ 	.short	0x0006
        /*0012*/ 	.short	0x002c
        /*0014*/ 	.byte	0x00, 0xf0, 0x11, 0x00


	//----- nvinfo : EIATTR_KPARAM_INFO
	.align		4
.L_2107:
        /*0018*/ 	.byte	0x04, 0x17
        /*001a*/ 	.short	(.L_2109 - .L_2108)
.L_2108:
        /*001c*/ 	.word	0x00000000
        /*0020*/ 	.short	0x0005
        /*0022*/ 	.short	0x0028
        /*0024*/ 	.byte	0x00, 0xf0, 0x11, 0x00


	//----- nvinfo : EIATTR_KPARAM_INFO
	.align		4
.L_2109:
        /*0028*/ 	.byte	0x04, 0x17
        /*002a*/ 	.short	(.L_2111 - .L_2110)
.L_2110:
        /*002c*/ 	.word	0x00000000
        /*0030*/ 	.short	0x0004
        /*0032*/ 	.short	0x0020
        /*0034*/ 	.byte	0x00, 0xf5, 0x21, 0x00


	//----- nvinfo : EIATTR_KPARAM_INFO
	.align		4
.L_2111:
        /*0038*/ 	.byte	0x04, 0x17
        /*003a*/ 	.short	(.L_2113 - .L_2112)
.L_2112:
        /*003c*/ 	.word	0x00000000
        /*0040*/ 	.short	0x0003
        /*0042*/ 	.short	0x0018
        /*0044*/ 	.byte	0x00, 0xf5, 0x21, 0x00


	//----- nvinfo : EIATTR_KPARAM_INFO
	.align		4
.L_2113:
        /*0048*/ 	.byte	0x04, 0x17
        /*004a*/ 	.short	(.L_2115 - .L_2114)
.L_2114:
        /*004c*/ 	.word	0x00000000
        /*0050*/ 	.short	0x0002
        /*0052*/ 	.short	0x0010
        /*0054*/ 	.byte	0x00, 0xf5, 0x21, 0x00


	//----- nvinfo : EIATTR_KPARAM_INFO
	.align		4
.L_2115:
        /*0058*/ 	.byte	0x04, 0x17
        /*005a*/ 	.short	(.L_2117 - .L_2116)
.L_2116:
        /*005c*/ 	.word	0x00000000
        /*0060*/ 	.short	0x0001
        /*0062*/ 	.short	0x0008
        /*0064*/ 	.byte	0x00, 0xf5, 0x21, 0x00


	//----- nvinfo : EIATTR_KPARAM_INFO
	.align		4
.L_2117:
        /*0068*/ 	.byte	0x04, 0x17
        /*006a*/ 	.short	(.L_2119 - .L_2118)
.L_2118:
        /*006c*/ 	.word	0x00000000
        /*0070*/ 	.short	0x0000
        /*0072*/ 	.short	0x0000
        /*0074*/ 	.byte	0x00, 0xf5, 0x21, 0x00


	//----- nvinfo : EIATTR_SPARSE_MMA_MASK
	.align		4
.L_2119:
        /*0078*/ 	.byte	0x03, 0x50
        /*007a*/ 	.short	0x0000


	//----- nvinfo : EIATTR_MAXREG_COUNT
	.align		4
        /*007c*/ 	.byte	0x03, 0x1b
        /*007e*/ 	.short	0x00ff


	//----- nvinfo : EIATTR_MERCURY_ISA_VERSION
	.align		4
        /*0080*/ 	.byte	0x03, 0x5f
        /*0082*/ 	.short	0x0101


	//----- nvinfo : EIATTR_VRC_CTA_INIT_COUNT
	.align		4
        /*0084*/ 	.byte	0x02, 0x4a
	.zero		1
	.zero		1


	//----- nvinfo : EIATTR_EXIT_INSTR_OFFSETS
	.align		4
        /*0088*/ 	.byte	0x04, 0x1c
        /*008a*/ 	.short	(.L_2121 - .L_2120)


	//   ....[0]....
.L_2120:
        /*008c*/ 	.word	0x00000070


	//   ....[1]....
        /*0090*/ 	.word	0x00000310


	//----- nvinfo : EIATTR_CRS_STACK_SIZE
	.align		4
.L_2121:
        /*0094*/ 	.byte	0x04, 0x1e
        /*0096*/ 	.short	(.L_2123 - .L_2122)
.L_2122:
        /*0098*/ 	.word	0x00000000


	//----- nvinfo : EIATTR_CBANK_PARAM_SIZE
	.align		4
.L_2123:
        /*009c*/ 	.byte	0x03, 0x19
        /*009e*/ 	.short	0x0030


	//----- nvinfo : EIATTR_PARAM_CBANK
	.align		4
        /*00a0*/ 	.byte	0x04, 0x0a
        /*00a2*/ 	.short	(.L_2125 - .L_2124)
	.align		4
.L_2124:
        /*00a4*/ 	.word	index@(.nv.constant0._Z29gpuKernelTripletDecompositionIfEvPT_S1_PiS2_S2_ii)
        /*00a8*/ 	.short	0x0380
        /*00aa*/ 	.short	0x0030


	//----- nvinfo : EIATTR_SW_WAR
	.align		4
.L_2125:
        /*00ac*/ 	.byte	0x04, 0x36
        /*00ae*/ 	.short	(.L_2127 - .L_2126)
.L_2126:
        /*00b0*/ 	.word	0x00000008
.L_2127:


//--------------------- .nv.info._Z29gpuKernelTripletDecompositionIdEvPT_S1_PiS2_S2_ii --------------------------
	.section	.nv.info._Z29gpuKernelTripletDecompositionIdEvPT_S1_PiS2_S2_ii,"",@"SHT_CUDA_INFO"
	.sectionflags	@""
	.align	4


	//----- nvinfo : EIATTR_CUDA_API_VERSION
	.align		4
        /*0000*/ 	.byte	0x04, 0x37
        /*0002*/ 	.short	(.L_2129 - .L_2128)
.L_2128:
        /*0004*/ 	.word	0x00000082


	//----- nvinfo : EIATTR_KPARAM_INFO
	.align		4
.L_2129:
        /*0008*/ 	.byte	0x04, 0x17
        /*000a*/ 	.short	(.L_2131 - .L_2130)
.L_2130:
        /*000c*/ 	.word	0x00000000
        /*0010*/ 	.short	0x0006
        /*0012*/ 	.short	0x002c
        /*0014*/ 	.byte	0x00, 0xf0, 0x11, 0x00


	//----- nvinfo : EIATTR_KPARAM_INFO
	.align		4
.L_2131:
        /*0018*/ 	.byte	0x04, 0x17
        /*001a*/ 	.short	(.L_2133 - .L_2132)
.L_2132:
        /*001c*/ 	.word	0x00000000
        /*0020*/ 	.short	0x0005
        /*0022*/ 	.short	0x0028
        /*0024*/ 	.byte	0x00, 0xf0, 0x11, 0x00


	//----- nvinfo : EIATTR_KPARAM_INFO
	.align		4
.L_2133:
        /*0028*/ 	.byte	0x04, 0x17
        /*002a*/ 	.short	(.L_2135 - .L_2134)
.L_2134:
        /*002c*/ 	.word	0x00000000
        /*0030*/ 	.short	0x0004
        /*0032*/ 	.short	0x0020
        /*0034*/ 	.byte	0x00, 0xf5, 0x21, 0x00


	//----- nvinfo : EIATTR_KPARAM_INFO
	.align		4
.L_2135:
        /*0038*/ 	.byte	0x04, 0x17
        /*003a*/ 	.short	(.L_2137 - .L_2136)
.L_2136:
        /*003c*/ 	.word	0x00000000
        /*0040*/ 	.short	0x0003
        /*0042*/ 	.short	0x0018
        /*0044*/ 	.byte	0x00, 0xf5, 0x21, 0x00


	//----- nvinfo : EIATTR_KPARAM_INFO
	.align		4
.L_2137:
        /*0048*/ 	.byte	0x04, 0x17
        /*004a*/ 	.short	(.L_2139 - .L_2138)
.L_2138:
        /*004c*/ 	.word	0x00000000
        /*0050*/ 	.short	0x0002
        /*0052*/ 	.short	0x0010
        /*0054*/ 	.byte	0x00, 0xf5, 0x21, 0x00


	//----- nvinfo : EIATTR_KPARAM_INFO
	.align		4
.L_2139:
        /*0058*/ 	.byte	0x04, 0x17
        /*005a*/ 	.short	(.L_2141 - .L_2140)
.L_2140:
        /*005c*/ 	.word	0x00000000
        /*0060*/ 	.short	0x0001
        /*0062*/ 	.short	0x0008
        /*0064*/ 	.byte	0x00, 0xf5, 0x21, 0x00


	//----- nvinfo : EIATTR_KPARAM_INFO
	.align		4
.L_2141:
        /*0068*/ 	.byte	0x04, 0x17
        /*006a*/ 	.short	(.L_2143 - .L_2142)
.L_2142:
        /*006c*/ 	.word	0x00000000
        /*0070*/ 	.short	0x0000
        /*0072*/ 	.short	0x0000
        /*0074*/ 	.byte	0x00, 0xf5, 0x21, 0x00


	//----- nvinfo : EIATTR_SPARSE_MMA_MASK
	.align		4
.L_2143:
        /*0078*/ 	.byte	0x03, 0x50
        /*007a*/ 	.short	0x0000


	//----- nvinfo : EIATTR_MAXREG_COUNT
	.align		4
        /*007c*/ 	.byte	0x03, 0x1b
        /*007e*/ 	.short	0x00ff


	//----- nvinfo : EIATTR_MERCURY_ISA_VERSION
	.align		4
        /*0080*/ 	.byte	0x03, 0x5f
        /*0082*/ 	.short	0x0101


	//----- nvinfo : EIATTR_VRC_CTA_INIT_COUNT
	.align		4
        /*0084*/ 	.byte	0x02, 0x4a
	.zero		1
	.zero		1


	//----- nvinfo : EIATTR_EXIT_INSTR_OFFSETS
	.align		4
        /*0088*/ 	.byte	0x04, 0x1c
        /*008a*/ 	.short	(.L_2145 - .L_2144)


	//   ....[0]....
.L_2144:
        /*008c*/ 	.word	0x00000070


	//   ....[1]....
        /*0090*/ 	.word	0x00000390


	//----- nvinfo : EIATTR_CRS_STACK_SIZE
	.align		4
.L_2145:
        /*0094*/ 	.byte	0x04, 0x1e
        /*0096*/ 	.short	(.L_2147 - .L_2146)
.L_2146:
        /*0098*/ 	.word	0x00000000


	//----- nvinfo : EIATTR_CBANK_PARAM_SIZE
	.align		4
.L_2147:
        /*009c*/ 	.byte	0x03, 0x19
        /*009e*/ 	.short	0x0030


	//----- nvinfo : EIATTR_PARAM_CBANK
	.align		4
        /*00a0*/ 	.byte	0x04, 0x0a
        /*00a2*/ 	.short	(.L_2149 - .L_2148)
	.align		4
.L_2148:
        /*00a4*/ 	.word	index@(.nv.constant0._Z29gpuKernelTripletDecompositionIdEvPT_S1_PiS2_S2_ii)
        /*00a8*/ 	.short	0x0380
        /*00aa*/ 	.short	0x0030


	//----- nvinfo : EIATTR_SW_WAR
	.align		4
.L_2149:
        /*00ac*/ 	.byte	0x04, 0x36
        /*00ae*/ 	.short	(.L_2151 - .L_2150)
.L_2150:
        /*00b0*/ 	.word	0x00000008
.L_2151:


//--------------------- .nv.info._Z38gpuKernelNeighborAtomPairDecompositionIfEvPT_S1_PiS2_S2_ii --------------------------
	.section	.nv.info._Z38gpuKernelNeighborAtomPairDecompositionIfEvPT_S1_PiS2_S2_ii,"",@"SHT_CUDA_INFO"
	.sectionflags	@""
	.align	4


	//----- nvinfo : EIATTR_CUDA_API_VERSION
	.align		4
        /*0000*/ 	.byte	0x04, 0x37
        /*0002*/ 	.short	(.L_2153 - .L_2152)
.L_2152:
        /*0004*/ 	.word	0x00000082


	//----- nvinfo : EIATTR_KPARAM_INFO
	.align		4
.L_2153:
        /*0008*/ 	.byte	0x04, 0x17
        /*000a*/ 	.short	(.L_2155 - .L_2154)
.L_2154:
        /*000c*/ 	.word	0x00000000
        /*0010*/ 	.short	0x0006
        /*0012*/ 	.short	0x002c
        /*0014*/ 	.byte	0x00, 0xf0, 0x11, 0x00


	//----- nvinfo : EIATTR_KPARAM_INFO
	.align		4
.L_2155:
        /*0018*/ 	.byte	0x04, 0x17
        /*001a*/ 	.short	(.L_2157 - .L_2156)
.L_2156:
        /*001c*/ 	.word	0x00000000
        /*0020*/ 	.short	0x0005
        /*0022*/ 	.short	0x0028
        /*0024*/ 	.byte	0x00, 0xf0, 0x11, 0x00


	//----- nvinfo : EIATTR_KPARAM_INFO
	.align		4
.L_2157:
        /*0028*/ 	.byte	0x04, 0x17
        /*002a*/ 	.short	(.L_2159 - .L_2158)
.L_2158:
        /*002c*/ 	.word	0x00000000
        /*0030*/ 	.short	0x0004
        /*0032*/ 	.short	0x0020
        /*0034*/ 	.byte	0x00, 0xf5, 0x21, 0x00


	//----- nvinfo : EIATTR_KPARAM_INFO
	.align		4
.L_2159:
        /*0038*/ 	.byte	0x04, 0x17
        /*003a*/ 	.short	(.L_2161 - .L_2160)
.L_2160:
        /*003c*/ 	.word	0x00000000
        /*0040*/ 	.short	0x0003
        /*0042*/ 	.short	0x0018
        /*0044*/ 	.byte	0x00, 0xf5, 0x21, 0x00


	//----- nvinfo : EIATTR_KPARAM_INFO
	.align		4
.L_2161:
        /*0048*/ 	.byte	0x04, 0x17
        /*004a*/ 	.short	(.L_2163 - .L_2162)
.L_2162:
        /*004c*/ 	.word	0x00000000
        /*0050*/ 	.short	0x0002
        /*0052*/ 	.short	0x0010
        /*0054*/ 	.byte	0x00, 0xf5, 0x21, 0x00


	//----- nvinfo : EIATTR_KPARAM_INFO
	.align		4
.L_2163:
        /*0058*/ 	.byte	0x04, 0x17
        /*005a*/ 	.short	(.L_2165 - .L_2164)
.L_2164:
        /*005c*/ 	.word	0x00000000
        /*0060*/ 	.short	0x0001
        /*0062*/ 	.short	0x0008
        /*0064*/ 	.byte	0x00, 0xf5, 0x21, 0x00


	//----- nvinfo : EIATTR_KPARAM_INFO
	.align		4
.L_2165:
        /*0068*/ 	.byte	0x04, 0x17
        /*006a*/ 	.short	(.L_2167 - .L_2166)
.L_2166:
        /*006c*/ 	.word	0x00000000
        /*0070*/ 	.short	0x0000
        /*0072*/ 	.short	0x0000
        /*0074*/ 	.byte	0x00, 0xf5, 0x21, 0x00


	//----- nvinfo : EIATTR_SPARSE_MMA_MASK
	.align		4
.L_2167:
        /*0078*/ 	.byte	0x03, 0x50
        /*007a*/ 	.short	0x0000


	//----- nvinfo : EIATTR_MAXREG_COUNT
	.align		4
        /*007c*/ 	.byte	0x03, 0x1b
        /*007e*/ 	.short	0x00ff


	//----- nvinfo : EIATTR_MERCURY_ISA_VERSION
	.align		4
        /*0080*/ 	.byte	0x03, 0x5f
        /*0082*/ 	.short	0x0101


	//----- nvinfo : EIATTR_VRC_CTA_INIT_COUNT
	.align		4
        /*0084*/ 	.byte	0x02, 0x4a
	.zero		1
	.zero		1


	//----- nvinfo : EIATTR_EXIT_INSTR_OFFSETS
	.align		4
        /*0088*/ 	.byte	0x04, 0x1c
        /*008a*/ 	.short	(.L_2169 - .L_2168)


	//   ....[0]....
.L_2168:
        /*008c*/ 	.word	0x00000070


	//   ....[1]....
        /*0090*/ 	.word	0x00000780


	//----- nvinfo : EIATTR_CRS_STACK_SIZE
	.align		4
.L_2169:
        /*0094*/ 	.byte	0x04, 0x1e
        /*0096*/ 	.short	(.L_2171 - .L_2170)
.L_2170:
        /*0098*/ 	.word	0x00000000


	//----- nvinfo : EIATTR_CBANK_PARAM_SIZE
	.align		4
.L_2171:
        /*009c*/ 	.byte	0x03, 0x19
        /*009e*/ 	.short	0x0030


	//----- nvinfo : EIATTR_PARAM_CBANK
	.align		4
        /*00a0*/ 	.byte	0x04, 0x0a
        /*00a2*/ 	.short	(.L_2173 - .L_2172)
	.align		4
.L_2172:
        /*00a4*/ 	.word	index@(.nv.constant0._Z38gpuKernelNeighborAtomPairDecompositionIfEvPT_S1_PiS2_S2_ii)
        /*00a8*/ 	.short	0x0380
        /*00aa*/ 	.short	0x0030


	//----- nvinfo : EIATTR_SW_WAR
	.align		4
.L_2173:
        /*00ac*/ 	.byte	0x04, 0x36
        /*00ae*/ 	.short	(.L_2175 - .L_2174)
.L_2174:
        /*00b0*/ 	.word	0x00000008
.L_2175:


//--------------------- .nv.info._Z38gpuKernelNeighborAtomPairDecompositionIdEvPT_S1_PiS2_S2_ii --------------------------
	.section	.nv.info._Z38gpuKernelNeighborAtomPairDecompositionIdEvPT_S1_PiS2_S2_ii,"",@"SHT_CUDA_INFO"
	.sectionflags	@""
	.align	4


	//----- nvinfo : EIATTR_CUDA_API_VERSION
	.align		4
        /*0000*/ 	.byte	0x04, 0x37
        /*0002*/ 	.short	(.L_2177 - .L_2176)
.L_2176:
        /*0004*/ 	.word	0x00000082


	//----- nvinfo : EIATTR_KPARAM_INFO
	.align		4
.L_2177:
        /*0008*/ 	.byte	0x04, 0x17
        /*000a*/ 	.short	(.L_2179 - .L_2178)
.L_2178:
        /*000c*/ 	.word	0x00000000
        /*0010*/ 	.short	0x0006
        /*0012*/ 	.short	0x002c
        /*0014*/ 	.byte	0x00, 0xf0, 0x11, 0x00


	//----- nvinfo : EIATTR_KPARAM_INFO
	.align		4
.L_2179:
        /*0018*/ 	.byte	0x04, 0x17
        /*001a*/ 	.short	(.L_2181 - .L_2180)
.L_2180:
        /*001c*/ 	.word	0x00000000
        /*0020*/ 	.short	0x0005
        /*0022*/ 	.short	0x0028
        /*0024*/ 	.byte	0x00, 0xf0, 0x11, 0x00


	//----- nvinfo : EIATTR_KPARAM_INFO
	.align		4
.L_2181:
        /*0028*/ 	.byte	0x04, 0x17
        /*002a*/ 	.short	(.L_2183 - .L_2182)
.L_2182:
        /*002c*/ 	.word	0x00000000
        /*0030*/ 	.short	0x0004
        /*0032*/ 	.short	0x0020
        /*0034*/ 	.byte	0x00, 0xf5, 0x21, 0x00


	//----- nvinfo : EIATTR_KPARAM_INFO
	.align		4
.L_2183:
        /*0038*/ 	.byte	0x04, 0x17
        /*003a*/ 	.short	(.L_2185 - .L_2184)
.L_2184:
        /*003c*/ 	.word	0x00000000
        /*0040*/ 	.short	0x0003
        /*0042*/ 	.short	0x0018
        /*0044*/ 	.byte	0x00, 0xf5, 0x21, 0x00


	//----- nvinfo : EIATTR_KPARAM_INFO
	.align		4
.L_2185:
        /*0048*/ 	.byte	0x04, 0x17
        /*004a*/ 	.short	(.L_2187 - .L_2186)
.L_2186:
        /*004c*/ 	.word	0x00000000
        /*0050*/ 	.short	0x0002
        /*0052*/ 	.short	0x0010
        /*0054*/ 	.byte	0x00, 0xf5, 0x21, 0x00


	//----- nvinfo : EIATTR_KPARAM_INFO
	.align		4
.L_2187:
        /*0058*/ 	.byte	0x04, 0x17
        /*005a*/ 	.short	(.L_2189 - .L_2188)
.L_2188:
        /*005c*/ 	.word	0x00000000
        /*0060*/ 	.short	0x0001
        /*0062*/ 	.short	0x0008
        /*0064*/ 	.byte	0x00, 0xf5, 0x21, 0x00


	//----- nvinfo : EIATTR_KPARAM_INFO
	.align		4
.L_2189:
        /*0068*/ 	.byte	0x04, 0x17
        /*006a*/ 	.short	(.L_2191 - .L_2190)
.L_2190:
        /*006c*/ 	.word	0x00000000
        /*0070*/ 	.short	0x0000
        /*0072*/ 	.short	0x0000
        /*0074*/ 	.byte	0x00, 0xf5, 0x21, 0x00


	//----- nvinfo : EIATTR_SPARSE_MMA_MASK
	.align		4
.L_2191:
        /*0078*/ 	.byte	0x03, 0x50
        /*007a*/ 	.short	0x0000


	//----- nvinfo : EIATTR_MAXREG_COUNT
	.align		4
        /*007c*/ 	.byte	0x03, 0x1b
        /*007e*/ 	.short	0x00ff


	//----- nvinfo : EIATTR_MERCURY_ISA_VERSION
	.align		4
        /*0080*/ 	.byte	0x03, 0x5f
        /*0082*/ 	.short	0x0101


	//----- nvinfo : EIATTR_VRC_CTA_INIT_COUNT
	.align		4
        /*0084*/ 	.byte	0x02, 0x4a
	.zero		1
	.zero		1


	//----- nvinfo : EIATTR_EXIT_INSTR_OFFSETS
	.align		4
        /*0088*/ 	.byte	0x04, 0x1c
        /*008a*/ 	.short	(.L_2193 - .L_2192)


	//   ....[0]....
.L_2192:
        /*008c*/ 	.word	0x00000070


	//   ....[1]....
        /*0090*/ 	.word	0x00000630


	//----- nvinfo : EIATTR_CRS_STACK_SIZE
	.align		4
.L_2193:
        /*0094*/ 	.byte	0x04, 0x1e
        /*0096*/ 	.short	(.L_2195 - .L_2194)
.L_2194:
        /*0098*/ 	.word	0x00000000


	//----- nvinfo : EIATTR_CBANK_PARAM_SIZE
	.align		4
.L_2195:
        /*009c*/ 	.byte	0x03, 0x19
        /*009e*/ 	.short	0x0030


	//----- nvinfo : EIATTR_PARAM_CBANK
	.align		4
        /*00a0*/ 	.byte	0x04, 0x0a
        /*00a2*/ 	.short	(.L_2197 - .L_2196)
	.align		4
.L_2196:
        /*00a4*/ 	.word	index@(.nv.constant0._Z38gpuKernelNeighborAtomPairDecompositionIdEvPT_S1_PiS2_S2_ii)
        /*00a8*/ 	.short	0x0380
        /*00aa*/ 	.short	0x0030


	//----- nvinfo : EIATTR_SW_WAR
	.align		4
.L_2197:
        /*00ac*/ 	.byte	0x04, 0x36
        /*00ae*/ 	.short	(.L_2199 - .L_2198)
.L_2198:
        /*00b0*/ 	.word	0x00000008
.L_2199:


//--------------------- .nv.info._Z35gpuKernelHalfNeighPairDecompositionIfEvPT_S1_PiS2_ii --------------------------
	.section	.nv.info._Z35gpuKernelHalfNeighPairDecompositionIfEvPT_S1_PiS2_ii,"",@"SHT_CUDA_INFO"
	.sectionflags	@""
	.align	4


	//----- nvinfo : EIATTR_CUDA_API_VERSION
	.align		4
        /*0000*/ 	.byte	0x04, 0x37
        /*0002*/ 	.short	(.L_2201 - .L_2200)
.L_2200:
        /*0004*/ 	.word	0x00000082


	//----- nvinfo : EIATTR_KPARAM_INFO
	.align		4
.L_2201:
        /*0008*/ 	.byte	0x04, 0x17
        /*000a*/ 	.short	(.L_2203 - .L_2202)
.L_2202:
        /*000c*/ 	.word	0x00000000
        /*0010*/ 	.short	0x0005
        /*0012*/ 	.short	0x0024
        /*0014*/ 	.byte	0x00, 0xf0, 0x11, 0x00


	//----- nvinfo : EIATTR_KPARAM_INFO
	.align		4
.L_2203:
        /*0018*/ 	.byte	0x04, 0x17
        /*001a*/ 	.short	(.L_2205 - .L_2204)
.L_2204:
        /*001c*/ 	.word	0x00000000
        /*0020*/ 	.short	0x0004
        /*0022*/ 	.short	0x0020
        /*0024*/ 	.byte	0x00, 0xf0, 0x11, 0x00


	//----- nvinfo : EIATTR_KPARAM_INFO
	.align		4
.L_2205:
        /*0028*/ 	.byte	0x04, 0x17
        /*002a*/ 	.short	(.L_2207 - .L_2206)
.L_2206:
        /*002c*/ 	.word	0x00000000
        /*0030*/ 	.short	0x0003
        /*0032*/ 	.short	0x0018
        /*0034*/ 	.byte	0x00, 0xf5, 0x21, 0x00


	//----- nvinfo : EIATTR_KPARAM_INFO
	.align		4
.L_2207:
        /*0038*/ 	.byte	0x04, 0x17
        /*003a*/ 	.short	(.L_2209 - .L_2208)
.L_2208:
        /*003c*/ 	.word	0x00000000
        /*0040*/ 	.short	0x0002
        /*0042*/ 	.short	0x0010
        /*0044*/ 	.byte	0x00, 0xf5, 0x21, 0x00


	//----- nvinfo : EIATTR_KPARAM_INFO
	.align		4
.L_2209:
        /*0048*/ 	.byte	0x04, 0x17
        /*004a*/ 	.short	(.L_2211 - .L_2210)
.L_2210:
        /*004c*/ 	.word	0x00000000
        /*0050*/ 	.short	0x0001
        /*0052*/ 	.short	0x0008
        /*0054*/ 	.byte	0x00, 0xf5, 0x21, 0x00


	//----- nvinfo : EIATTR_KPARAM_INFO
	.align		4
.L_2211:
        /*0058*/ 	.byte	0x04, 0x17
        /*005a*/ 	.short	(.L_2213 - .L_2212)
.L_2212:
        /*005c*/ 	.word	0x00000000
        /*0060*/ 	.short	0x0000
        /*0062*/ 	.short	0x0000
        /*0064*/ 	.byte	0x00, 0xf5, 0x21, 0x00


	//----- nvinfo : EIATTR_SPARSE_MMA_MASK
	.align		4
.L_2213:
        /*0068*/ 	.byte	0x03, 0x50
        /*006a*/ 	.short	0x0000


	//----- nvinfo : EIATTR_MAXREG_COUNT
	.align		4
        /*006c*/ 	.byte	0x03, 0x1b
        /*006e*/ 	.short	0x00ff


	//----- nvinfo : EIATTR_MERCURY_ISA_VERSION
	.align		4
        /*0070*/ 	.byte	0x03, 0x5f
        /*0072*/ 	.short	0x0101


	//----- nvinfo : EIATTR_VRC_CTA_INIT_COUNT
	.align		4
        /*0074*/ 	.byte	0x02, 0x4a
	.zero		1
	.zero		1


	//----- nvinfo : EIATTR_EXIT_INSTR_OFFSETS
	.align		4
        /*0078*/ 	.byte	0x04, 0x1c
        /*007a*/ 	.short	(.L_2215 - .L_2214)


	//   ....[0]....
.L_2214:
        /*007c*/ 	.word	0x00000070


	//   ....[1]....
        /*0080*/ 	.word	0x000001f0


	//----- nvinfo : EIATTR_CRS_STACK_SIZE
	.align		4
.L_2215:
        /*0084*/ 	.byte	0x04, 0x1e
        /*0086*/ 	.short	(.L_2217 - .L_2216)
.L_2216:
        /*0088*/ 	.word	0x00000000


	//----- nvinfo : EIATTR_CBANK_PARAM_SIZE
	.align		4
.L_2217:
        /*008c*/ 	.byte	0x03, 0x19
        /*008e*/ 	.short	0x0028


	//----- nvinfo : EIATTR_PARAM_CBANK
	.align		4
        /*0090*/ 	.byte	0x04, 0x0a
        /*0092*/ 	.short	(.L_2219 - .L_2218)
	.align		4
.L_2218:
        /*0094*/ 	.word	index@(.nv.constant0._Z35gpuKernelHalfNeighPairDecompositionIfEvPT_S1_PiS2_ii)
        /*0098*/ 	.short	0x0380
        /*009a*/ 	.short	0x0028


	//----- nvinfo : EIATTR_SW_WAR
	.align		4
.L_2219:
        /*009c*/ 	.byte	0x04, 0x36
        /*009e*/ 	.short	(.L_2221 - .L_2220)
.L_2220:
        /*00a0*/ 	.word	0x00000008
.L_2221:


//--------------------- .nv.info._Z35gpuKernelHalfNeighPairDecompositionIdEvPT_S1_PiS2_ii --------------------------
	.section	.nv.info._Z35gpuKernelHalfNeighPairDecompositionIdEvPT_S1_PiS2_ii,"",@"SHT_CUDA_INFO"
	.sectionflags	@""
	.align	4


	//----- nvinfo : EIATTR_CUDA_API_VERSION
	.align		4
        /*0000*/ 	.byte	0x04, 0x37
        /*0002*/ 	.short	(.L_2223 - .L_2222)
.L_2222:
        /*0004*/ 	.word	0x00000082


	//----- nvinfo : EIATTR_KPARAM_INFO
	.align		4
.L_2223:
        /*0008*/ 	.byte	0x04, 0x17
        /*000a*/ 	.short	(.L_2225 - .L_2224)
.L_2224:
        /*000c*/ 	.word	0x00000000
        /*0010*/ 	.short	0x0005
        /*0012*/ 	.short	0x0024
        /*0014*/ 	.byte	0x00, 0xf0, 0x11, 0x00


	//----- nvinfo : EIATTR_KPARAM_INFO
	.align		4
.L_2225:
        /*0018*/ 	.byte	0x04, 0x17
        /*001a*/ 	.short	(.L_2227 - .L_2226)
.L_2226:
        /*001c*/ 	.word	0x00000000
        /*0020*/ 	.short	0x0004
        /*0022*/ 	.short	0x0020
        /*0024*/ 	.byte	0x00, 0xf0, 0x11, 0x00


	//----- nvinfo : EIATTR_KPARAM_INFO
	.align		4
.L_2227:
        /*0028*/ 	.byte	0x04, 0x17
        /*002a*/ 	.short	(.L_2229 - .L_2228)
.L_2228:
        /*002c*/ 	.word	0x00000000
        /*0030*/ 	.short	0x0003
        /*0032*/ 	.short	0x0018
        /*0034*/ 	.byte	0x00, 0xf5, 0x21, 0x00


	//----- nvinfo : EIATTR_KPARAM_INFO
	.align		4
.L_2229:
        /*0038*/ 	.byte	0x04, 0x17
        /*003a*/ 	.short	(.L_2231 - .L_2230)
.L_2230:
        /*003c*/ 	.word	0x00000000
        /*0040*/ 	.short	0x0002
        /*0042*/ 	.short	0x0010
        /*0044*/ 	.byte	0x00, 0xf5, 0x21, 0x00


	//----- nvinfo : EIATTR_KPARAM_INFO
	.align		4
.L_2231:
        /*0048*/ 	.byte	0x04, 0x17
        /*004a*/ 	.short	(.L_2233 - .L_2232)
.L_2232:
        /*004c*/ 	.word	0x00000000
        /*0050*/ 	.short	0x0001
        /*0052*/ 	.short	0x0008
        /*0054*/ 	.byte	0x00, 0xf5, 0x21, 0x00


	//----- nvinfo : EIATTR_KPARAM_INFO
	.align		4
.L_2233:
        /*0058*/ 	.byte	0x04, 0x17
        /*005a*/ 	.short	(.L_2235 - .L_2234)
.L_2234:
        /*005c*/ 	.word	0x00000000
        /*0060*/ 	.short	0x0000
        /*0062*/ 	.short	0x0000
        /*0064*/ 	.byte	0x00, 0xf5, 0x21, 0x00


	//----- nvinfo : EIATTR_SPARSE_MMA_MASK
	.align		4
.L_2235:
        /*0068*/ 	.byte	0x03, 0x50
        /*006a*/ 	.short	0x0000


	//----- nvinfo : EIATTR_MAXREG_COUNT
	.align		4
        /*006c*/ 	.byte	0x03, 0x1b
        /*006e*/ 	.short	0x00ff


	//----- nvinfo : EIATTR_MERCURY_ISA_VERSION
	.align		4
        /*0070*/ 	.byte	0x03, 0x5f
        /*0072*/ 	.short	0x0101


	//----- nvinfo : EIATTR_VRC_CTA_INIT_COUNT
	.align		4
        /*0074*/ 	.byte	0x02, 0x4a
	.zero		1
	.zero		1


	//----- nvinfo : EIATTR_EXIT_INSTR_OFFSETS
	.align		4
        /*0078*/ 	.byte	0x04, 0x1c
        /*007a*/ 	.short	(.L_2237 - .L_2236)


	//   ....[0]....
.L_2236:
        /*007c*/ 	.word	0x00000070


	//   ....[1]....
        /*0080*/ 	.word	0x000001f0


	//----- nvinfo : EIATTR_CRS_STACK_SIZE
	.align		4
.L_2237:
        /*0084*/ 	.byte	0x04, 0x1e
        /*0086*/ 	.short	(.L_2239 - .L_2238)
.L_2238:
        /*0088*/ 	.word	0x00000000


	//----- nvinfo : EIATTR_CBANK_PARAM_SIZE
	.align		4
.L_2239:
        /*008c*/ 	.byte	0x03, 0x19
        /*008e*/ 	.short	0x0028


	//----- nvinfo : EIATTR_PARAM_CBANK
	.align		4
        /*0090*/ 	.byte	0x04, 0x0a
        /*0092*/ 	.short	(.L_2241 - .L_2240)
	.align		4
.L_2240:
        /*0094*/ 	.word	index@(.nv.constant0._Z35gpuKernelHalfNeighPairDecompositionIdEvPT_S1_PiS2_ii)
        /*0098*/ 	.short	0x0380
        /*009a*/ 	.short	0x0028


	//----- nvinfo : EIATTR_SW_WAR
	.align		4
.L_2241:
        /*009c*/ 	.byte	0x04, 0x36
        /*009e*/ 	.short	(.L_2243 - .L_2242)
.L_2242:
        /*00a0*/ 	.word	0x00000008
.L_2243:


//--------------------- .nv.info._Z36gpuKernelCenterAtomPairDecompositionIfEvPT_S1_PiS2_ii --------------------------
	.section	.nv.info._Z36gpuKernelCenterAtomPairDecompositionIfEvPT_S1_PiS2_ii,"",@"SHT_CUDA_INFO"
	.sectionflags	@""
	.align	4


	//----- nvinfo : EIATTR_CUDA_API_VERSION
	.align		4
        /*0000*/ 	.byte	0x04, 0x37
        /*0002*/ 	.short	(.L_2245 - .L_2244)
.L_2244:
        /*0004*/ 	.word	0x00000082


	//----- nvinfo : EIATTR_KPARAM_INFO
	.align		4
.L_2245:
        /*0008*/ 	.byte	0x04, 0x17
        /*000a*/ 	.short	(.L_2247 - .L_2246)
.L_2246:
        /*000c*/ 	.word	0x00000000
        /*0010*/ 	.short	0x0005
        /*0012*/ 	.short	0x0024
        /*0014*/ 	.byte	0x00, 0xf0, 0x11, 0x00


	//----- nvinfo : EIATTR_KPARAM_INFO
	.align		4
.L_2247:
        /*0018*/ 	.byte	0x04, 0x17
        /*001a*/ 	.short	(.L_2249 - .L_2248)
.L_2248:
        /*001c*/ 	.word	0x00000000
        /*0020*/ 	.short	0x0004
        /*0022*/ 	.short	0x0020
        /*0024*/ 	.byte	0x00, 0xf0, 0x11, 0x00


	//----- nvinfo : EIATTR_KPARAM_INFO
	.align		4
.L_2249:
        /*0028*/ 	.byte	0x04, 0x17
        /*002a*/ 	.short	(.L_2251 - .L_2250)
.L_2250:
        /*002c*/ 	.word	0x00000000
        /*0030*/ 	.short	0x0003
        /*0032*/ 	.short	0x0018
        /*0034*/ 	.byte	0x00, 0xf5, 0x21, 0x00


	//----- nvinfo : EIATTR_KPARAM_INFO
	.align		4
.L_2251:
        /*0038*/ 	.byte	0x04, 0x17
        /*003a*/ 	.short	(.L_2253 - .L_2252)
.L_2252:
        /*003c*/ 	.word	0x00000000
        /*0040*/ 	.short	0x0002
        /*0042*/ 	.short	0x0010
        /*0044*/ 	.byte	0x00, 0xf5, 0x21, 0x00


	//----- nvinfo : EIATTR_KPARAM_INFO
	.align		4
.L_2253:
        /*0048*/ 	.byte	0x04, 0x17
        /*004a*/ 	.short	(.L_2255 - .L_2254)
.L_2254:
        /*004c*/ 	.word	0x00000000
        /*0050*/ 	.short	0x0001
        /*0052*/ 	.short	0x0008
        /*0054*/ 	.byte	0x00, 0xf5, 0x21, 0x00


	//----- nvinfo : EIATTR_KPARAM_INFO
	.align		4
.L_2255:
        /*0058*/ 	.byte	0x04, 0x17
        /*005a*/ 	.short	(.L_2257 - .L_2256)
.L_2256:
        /*005c*/ 	.word	0x00000000
        /*0060*/ 	.short	0x0000
        /*0062*/ 	.short	0x0000
        /*0064*/ 	.byte	0x00, 0xf5, 0x21, 0x00


	//----- nvinfo : EIATTR_SPARSE_MMA_MASK
	.align		4
.L_2257:
        /*0068*/ 	.byte	0x03, 0x50
        /*006a*/ 	.short	0x0000


	//----- nvinfo : EIATTR_MAXREG_COUNT
	.align		4
        /*006c*/ 	.byte	0x03, 0x1b
        /*006e*/ 	.short	0x00ff


	//----- nvinfo : EIATTR_MERCURY_ISA_VERSION
	.align		4
        /*0070*/ 	.byte	0x03, 0x5f
        /*0072*/ 	.short	0x0101


	//----- nvinfo : EIATTR_VRC_CTA_INIT_COUNT
	.align		4
        /*0074*/ 	.byte	0x02, 0x4a
	.zero		1
	.zero		1


	//----- nvinfo : EIATTR_EXIT_INSTR_OFFSETS
	.align		4
        /*0078*/ 	.byte	0x04, 0x1c
        /*007a*/ 	.short	(.L_2259 - .L_2258)


	//   ....[0]....
.L_2258:
        /*007c*/ 	.word	0x00000070


	//   ....[1]....
        /*0080*/ 	.word	0x00000680


	//----- nvinfo : EIATTR_CRS_STACK_SIZE
	.align		4
.L_2259:
        /*0084*/ 	.byte	0x04, 0x1e
        /*0086*/ 	.short	(.L_2261 - .L_2260)
.L_2260:
        /*0088*/ 	.word	0x00000000


	//----- nvinfo : EIATTR_CBANK_PARAM_SIZE
	.align		4
.L_2261:
        /*008c*/ 	.byte	0x03, 0x19
        /*008e*/ 	.short	0x0028


	//----- nvinfo : EIATTR_PARAM_CBANK
	.align		4
        /*0090*/ 	.byte	0x04, 0x0a
        /*0092*/ 	.short	(.L_2263 - .L_2262)
	.align		4
.L_2262:
        /*0094*/ 	.word	index@(.nv.constant0._Z36gpuKernelCenterAtomPairDecompositionIfEvPT_S1_PiS2_ii)
        /*0098*/ 	.short	0x0380
        /*009a*/ 	.short	0x0028


	//----- nvinfo : EIATTR_SW_WAR
	.align		4
.L_2263:
        /*009c*/ 	.byte	0x04, 0x36
        /*009e*/ 	.short	(.L_2265 - .L_2264)
.L_2264:
        /*00a0*/ 	.word	0x00000008
.L_2265:


//--------------------- .nv.info._Z36gpuKernelCenterAtomPairDecompositionIdEvPT_S1_PiS2_ii --------------------------
	.section	.nv.info._Z36gpuKernelCenterAtomPairDecompositionIdEvPT_S1_PiS2_ii,"",@"SHT_CUDA_INFO"
	.sectionflags	@""
	.align	4


	//----- nvinfo : EIATTR_CUDA_API_VERSION
	.align		4
        /*0000*/ 	.byte	0x04, 0x37
        /*0002*/ 	.short	(.L_2267 - .L_2266)
.L_2266:
        /*0004*/ 	.word	0x00000082


	//----- nvinfo : EIATTR_KPARAM_INFO
	.align		4
.L_2267:
        /*0008*/ 	.byte	0x04, 0x17
        /*000a*/ 	.short	(.L_2269 - .L_2268)
.L_2268:
        /*000c*/ 	.word	0x00000000
        /*0010*/ 	.short	0x0005
        /*0012*/ 	.short	0x0024
        /*0014*/ 	.byte	0x00, 0xf0, 0x11, 0x00


	//----- nvinfo : EIATTR_KPARAM_INFO
	.align		4
.L_2269:
        /*0018*/ 	.byte	0x04, 0x17
        /*001a*/ 	.short	(.L_2271 - .L_2270)
.L_2270:
        /*001c*/ 	.word	0x00000000
        /*0020*/ 	.short	0x0004
        /*0022*/ 	.short	0x0020
        /*0024*/ 	.byte	0x00, 0xf0, 0x11, 0x00


	//----- nvinfo : EIATTR_KPARAM_INFO
	.align		4
.L_2271:
        /*0028*/ 	.byte	0x04, 0x17
        /*002a*/ 	.short	(.L_2273 - .L_2272)
.L_2272:
        /*002c*/ 	.word	0x00000000
        /*0030*/ 	.short	0x0003
        /*0032*/ 	.short	0x0018
        /*0034*/ 	.byte	0x00, 0xf5, 0x21, 0x00


	//----- nvinfo : EIATTR_KPARAM_INFO
	.align		4
.L_2273:
        /*0038*/ 	.byte	0x04, 0x17
        /*003a*/ 	.short	(.L_2275 - .L_2274)
.L_2274:
        /*003c*/ 	.word	0x00000000
        /*0040*/ 	.short	0x0002
        /*0042*/ 	.short	0x0010
        /*0044*/ 	.byte	0x00, 0xf5, 0x21, 0x00


	//----- nvinfo : EIATTR_KPARAM_INFO
	.align		4
.L_2275:
        /*0048*/ 	.byte	0x04, 0x17
        /*004a*/ 	.short	(.L_2277 - .L_2276)
.L_2276:
        /*004c*/ 	.word	0x00000000
        /*0050*/ 	.short	0x0001
        /*0052*/ 	.short	0x0008
        /*0054*/ 	.byte	0x00, 0xf5, 0x21, 0x00


	//----- nvinfo : EIATTR_KPARAM_INFO
	.align		4
.L_2277:
        /*0058*/ 	.byte	0x04, 0x17
        /*005a*/ 	.short	(.L_2279 - .L_2278)
.L_2278:
        /*005c*/ 	.word	0x00000000
        /*0060*/ 	.short	0x0000
        /*0062*/ 	.short	0x0000
        /*0064*/ 	.byte	0x00, 0xf5, 0x21, 0x00


	//----- nvinfo : EIATTR_SPARSE_MMA_MASK
	.align		4
.L_2279:
        /*0068*/ 	.byte	0x03, 0x50
        /*006a*/ 	.short	0x0000


	//----- nvinfo : EIATTR_MAXREG_COUNT
	.align		4
        /*006c*/ 	.byte	0x03, 0x1b
        /*006e*/ 	.short	0x00ff


	//----- nvinfo : EIATTR_MERCURY_ISA_VERSION
	.align		4
        /*0070*/ 	.byte	0x03, 0x5f
        /*0072*/ 	.short	0x0101


	//----- nvinfo : EIATTR_VRC_CTA_INIT_COUNT
	.align		4
        /*0074*/ 	.byte	0x02, 0x4a
	.zero		1
	.zero		1


	//----- nvinfo : EIATTR_EXIT_INSTR_OFFSETS
	.align		4
        /*0078*/ 	.byte	0x04, 0x1c
        /*007a*/ 	.short	(.L_2281 - .L_2280)


	//   ....[0]....
.L_2280:
        /*007c*/ 	.word	0x00000070


	//   ....[1]....
        /*0080*/ 	.word	0x00000530


	//----- nvinfo : EIATTR_CRS_STACK_SIZE
	.align		4
.L_2281:
        /*0084*/ 	.byte	0x04, 0x1e
        /*0086*/ 	.short	(.L_2283 - .L_2282)
.L_2282:
        /*0088*/ 	.word	0x00000000


	//----- nvinfo : EIATTR_CBANK_PARAM_SIZE
	.align		4
.L_2283:
        /*008c*/ 	.byte	0x03, 0x19
        /*008e*/ 	.short	0x0028


	//----- nvinfo : EIATTR_PARAM_CBANK
	.align		4
        /*0090*/ 	.byte	0x04, 0x0a
        /*0092*/ 	.short	(.L_2285 - .L_2284)
	.align		4
.L_2284:
        /*0094*/ 	.word	index@(.nv.constant0._Z36gpuKernelCenterAtomPairDecompositionIdEvPT_S1_PiS2_ii)
        /*0098*/ 	.short	0x0380
        /*009a*/ 	.short	0x0028


	//----- nvinfo : EIATTR_SW_WAR
	.align		4
.L_2285:
        /*009c*/ 	.byte	0x04, 0x36
        /*009e*/ 	.short	(.L_2287 - .L_2286)
.L_2286:
        /*00a0*/ 	.word	0x00000008
.L_2287:


//--------------------- .nv.info._Z35gpuKernelFullNeighPairDecompositionIfEvPT_S1_Piii --------------------------
	.section	.nv.info._Z35gpuKernelFullNeighPairDecompositionIfEvPT_S1_Piii,"",@"SHT_CUDA_INFO"
	.sectionflags	@""
	.align	4


	//----- nvinfo : EIATTR_CUDA_API_VERSION
	.align		4
        /*0000*/ 	.byte	0x04, 0x37
        /*0002*/ 	.short	(.L_2289 - .L_2288)
.L_2288:
        /*0004*/ 	.word	0x00000082


	//----- nvinfo : EIATTR_KPARAM_INFO
	.align		4
.L_2289:
        /*0008*/ 	.byte	0x04, 0x17
        /*000a*/ 	.short	(.L_2291 - .L_2290)
.L_2290:
        /*000c*/ 	.word	0x00000000
        /*0010*/ 	.short	0x0004
        /*0012*/ 	.short	0x001c
        /*0014*/ 	.byte	0x00, 0xf0, 0x11, 0x00


	//----- nvinfo : EIATTR_KPARAM_INFO
	.align		4
.L_2291:
        /*0018*/ 	.byte	0x04, 0x17
        /*001a*/ 	.short	(.L_2293 - .L_2292)
.L_2292:
        /*001c*/ 	.word	0x00000000
        /*0020*/ 	.short	0x0003
        /*0022*/ 	.short	0x0018
        /*0024*/ 	.byte	0x00, 0xf0, 0x11, 0x00


	//----- nvinfo : EIATTR_KPARAM_INFO
	.align		4
.L_2293:
        /*0028*/ 	.byte	0x04, 0x17
        /*002a*/ 	.short	(.L_2295 - .L_2294)
.L_2294:
        /*002c*/ 	.word	0x00000000
        /*0030*/ 	.short	0x0002
        /*0032*/ 	.short	0x0010
        /*0034*/ 	.byte	0x00, 0xf5, 0x21, 0x00


	//----- nvinfo : EIATTR_KPARAM_INFO
	.align		4
.L_2295:
        /*0038*/ 	.byte	0x04, 0x17
        /*003a*/ 	.short	(.L_2297 - .L_2296)
.L_2296:
        /*003c*/ 	.word	0x00000000
        /*0040*/ 	.short	0x0001
        /*0042*/ 	.short	0x0008
        /*0044*/ 	.byte	0x00, 0xf5, 0x21, 0x00


	//----- nvinfo : EIATTR_KPARAM_INFO
	.align		4
.L_2297:
        /*0048*/ 	.byte	0x04, 0x17
        /*004a*/ 	.short	(.L_2299 - .L_2298)
.L_2298:
        /*004c*/ 	.word	0x00000000
        /*0050*/ 	.short	0x0000
        /*0052*/ 	.short	0x0000
        /*0054*/ 	.byte	0x00, 0xf5, 0x21, 0x00


	//----- nvinfo : EIATTR_SPARSE_MMA_MASK
	.align		4
.L_2299:
        /*0058*/ 	.byte	0x03, 0x50
        /*005a*/ 	.short	0x0000


	//----- nvinfo : EIATTR_MAXREG_COUNT
	.align		4
        /*005c*/ 	.byte	0x03, 0x1b
        /*005e*/ 	.short	0x00ff


	//----- nvinfo : EIATTR_MERCURY_ISA_VERSION
	.align		4
        /*0060*/ 	.byte	0x03, 0x5f
        /*0062*/ 	.short	0x0101


	//----- nvinfo : EIATTR_VRC_CTA_INIT_COUNT
	.align		4
        /*0064*/ 	.byte	0x02, 0x4a
	.zero		1
	.zero		1


	//----- nvinfo : EIATTR_EXIT_INSTR_OFFSETS
	.align		4
        /*0068*/ 	.byte	0x04, 0x1c
        /*006a*/ 	.short	(.L_2301 - .L_2300)


	//   ....[0]....
.L_2300:
        /*006c*/ 	.word	0x00000070


	//   ....[1]....
        /*0070*/ 	.word	0x00000180


	//----- nvinfo : EIATTR_CRS_STACK_SIZE
	.align		4
.L_2301:
        /*0074*/ 	.byte	0x04, 0x1e
        /*0076*/ 	.short	(.L_2303 - .L_2302)
.L_2302:
        /*0078*/ 	.word	0x00000000


	//----- nvinfo : EIATTR_CBANK_PARAM_SIZE
	.align		4
.L_2303:
        /*007c*/ 	.byte	0x03, 0x19
        /*007e*/ 	.short	0x0020


	//----- nvinfo : EIATTR_PARAM_CBANK
	.align		4
        /*0080*/ 	.byte	0x04, 0x0a
        /*0082*/ 	.short	(.L_2305 - .L_2304)
	.align		4
.L_2304:
        /*0084*/ 	.word	index@(.nv.constant0._Z35gpuKernelFullNeighPairDecompositionIfEvPT_S1_Piii)
        /*0088*/ 	.short	0x0380
        /*008a*/ 	.short	0x0020


	//----- nvinfo : EIATTR_SW_WAR
	.align		4
.L_2305:
        /*008c*/ 	.byte	0x04, 0x36
        /*008e*/ 	.short	(.L_2307 - .L_2306)
.L_2306:
        /*0090*/ 	.word	0x00000008
.L_2307:


//--------------------- .nv.info._Z35gpuKernelFullNeighPairDecompositionIdEvPT_S1_Piii --------------------------
	.section	.nv.info._Z35gpuKernelFullNeighPairDecompositionIdEvPT_S1_Piii,"",@"SHT_CUDA_INFO"
	.sectionflags	@""
	.align	4


	//----- nvinfo : EIATTR_CUDA_API_VERSION
	.align		4
        /*0000*/ 	.byte	0x04, 0x37
        /*0002*/ 	.short	(.L_2309 - .L_2308)
.L_2308:
        /*0004*/ 	.word	0x00000082


	//----- nvinfo : EIATTR_KPARAM_INFO
	.align		4
.L_2309:
        /*0008*/ 	.byte	0x04, 0x17
        /*000a*/ 	.short	(.L_2311 - .L_2310)
.L_2310:
        /*000c*/ 	.word	0x00000000
        /*0010*/ 	.short	0x0004
        /*0012*/ 	.short	0x001c
        /*0014*/ 	.byte	0x00, 0xf0, 0x11, 0x00


	//----- nvinfo : EIATTR_KPARAM_INFO
	.align		4
.L_2311:
        /*0018*/ 	.byte	0x04, 0x17
        /*001a*/ 	.short	(.L_2313 - .L_2312)
.L_2312:
        /*001c*/ 	.word	0x00000000
        /*0020*/ 	.short	0x0003
        /*0022*/ 	.short	0x0018
        /*0024*/ 	.byte	0x00, 0xf0, 0x11, 0x00


	//----- nvinfo : EIATTR_KPARAM_INFO
	.align		4
.L_2313:
        /*0028*/ 	.byte	0x04, 0x17
        /*002a*/ 	.short	(.L_2315 - .L_2314)
.L_2314:
        /*002c*/ 	.word	0x00000000
        /*0030*/ 	.short	0x0002
        /*0032*/ 	.short	0x0010
        /*0034*/ 	.byte	0x00, 0xf5, 0x21, 0x00


	//----- nvinfo : EIATTR_KPARAM_INFO
	.align		4
.L_2315:
        /*0038*/ 	.byte	0x04, 0x17
        /*003a*/ 	.short	(.L_2317 - .L_2316)
.L_2316:
        /*003c*/ 	.word	0x00000000
        /*0040*/ 	.short	0x0001
        /*0042*/ 	.short	0x0008
        /*0044*/ 	.byte	0x00, 0xf5, 0x21, 0x00


	//----- nvinfo : EIATTR_KPARAM_INFO
	.align		4
.L_2317:
        /*0048*/ 	.byte	0x04, 0x17
        /*004a*/ 	.short	(.L_2319 - .L_2318)
.L_2318:
        /*004c*/ 	.word	0x00000000
        /*0050*/ 	.short	0x0000
        /*0052*/ 	.short	0x0000
        /*0054*/ 	.byte	0x00, 0xf5, 0x21, 0x00


	//----- nvinfo : EIATTR_SPARSE_MMA_MASK
	.align		4
.L_2319:
        /*0058*/ 	.byte	0x03, 0x50
        /*005a*/ 	.short	0x0000


	//----- nvinfo : EIATTR_MAXREG_COUNT
	.align		4
        /*005c*/ 	.byte	0x03, 0x1b
        /*005e*/ 	.short	0x00ff


	//----- nvinfo : EIATTR_MERCURY_ISA_VERSION
	.align		4
        /*0060*/ 	.byte	0x03, 0x5f
        /*0062*/ 	.short	0x0101


	//----- nvinfo : EIATTR_VRC_CTA_INIT_COUNT
	.align		4
        /*0064*/ 	.byte	0x02, 0x4a
	.zero		1
	.zero		1


	//----- nvinfo : EIATTR_EXIT_INSTR_OFFSETS
	.align		4
        /*0068*/ 	.byte	0x04, 0x1c
        /*006a*/ 	.short	(.L_2321 - .L_2320)


	//   ....[0]....
.L_2320:
        /*006c*/ 	.word	0x00000070


	//   ....[1]....
        /*0070*/ 	.word	0x00000180


	//----- nvinfo : EIATTR_CRS_STACK_SIZE
	.align		4
.L_2321:
        /*0074*/ 	.byte	0x04, 0x1e
        /*0076*/ 	.short	(.L_2323 - .L_2322)
.L_2322:
        /*0078*/ 	.word	0x00000000


	//----- nvinfo : EIATTR_CBANK_PARAM_SIZE
	.align		4
.L_2323:
        /*007c*/ 	.byte	0x03, 0x19
        /*007e*/ 	.short	0x0020


	//----- nvinfo : EIATTR_PARAM_CBANK
	.align		4
        /*0080*/ 	.byte	0x04, 0x0a
        /*0082*/ 	.short	(.L_2325 - .L_2324)
	.align		4
.L_2324:
        /*0084*/ 	.word	index@(.nv.constant0._Z35gpuKernelFullNeighPairDecompositionIdEvPT_S1_Piii)
        /*0088*/ 	.short	0x0380
        /*008a*/ 	.short	0x0020


	//----- nvinfo : EIATTR_SW_WAR
	.align		4
.L_2325:
        /*008c*/ 	.byte	0x04, 0x36
        /*008e*/ 	.short	(.L_2327 - .L_2326)
.L_2326:
        /*0090*/ 	.word	0x00000008
.L_2327:


//--------------------- .nv.info._Z28gpuKernelSingleDecompositionIfEvPT_S1_Piii --------------------------
	.section	.nv.info._Z28gpuKernelSingleDecompositionIfEvPT_S1_Piii,"",@"SHT_CUDA_INFO"
	.sectionflags	@""
	.align	4


	//----- nvinfo : EIATTR_CUDA_API_VERSION
	.align		4
        /*0000*/ 	.byte	0x04, 0x37
        /*0002*/ 	.short	(.L_2329 - .L_2328)
.L_2328:
        /*0004*/ 	.word	0x00000082


	//----- nvinfo : EIATTR_KPARAM_INFO
	.align		4
.L_2329:
        /*0008*/ 	.byte	0x04, 0x17
        /*000a*/ 	.short	(.L_2331 - .L_2330)
.L_2330:
        /*000c*/ 	.word	0x00000000
        /*0010*/ 	.short	0x0004
        /*0012*/ 	.short	0x001c
        /*0014*/ 	.byte	0x00, 0xf0, 0x11, 0x00


	//----- nvinfo : EIATTR_KPARAM_INFO
	.align		4
.L_2331:
        /*0018*/ 	.byte	0x04, 0x17
        /*001a*/ 	.short	(.L_2333 - .L_2332)
.L_2332:
        /*001c*/ 	.word	0x00000000
        /*0020*/ 	.short	0x0003
        /*0022*/ 	.short	0x0018
        /*0024*/ 	.byte	0x00, 0xf0, 0x11, 0x00


	//----- nvinfo : EIATTR_KPARAM_INFO
	.align		4
.L_2333:
        /*0028*/ 	.byte	0x04, 0x17
        /*002a*/ 	.short	(.L_2335 - .L_2334)
.L_2334:
        /*002c*/ 	.word	0x00000000
        /*0030*/ 	.short	0x0002
        /*0032*/ 	.short	0x0010
        /*0034*/ 	.byte	0x00, 0xf5, 0x21, 0x00


	//----- nvinfo : EIATTR_KPARAM_INFO
	.align		4
.L_2335:
        /*0038*/ 	.byte	0x04, 0x17
        /*003a*/ 	.short	(.L_2337 - .L_2336)
.L_2336:
        /*003c*/ 	.word	0x00000000
        /*0040*/ 	.short	0x0001
        /*0042*/ 	.short	0x0008
        /*0044*/ 	.byte	0x00, 0xf5, 0x21, 0x00


	//----- nvinfo : EIATTR_KPARAM_INFO
	.align		4
.L_2337:
        /*0048*/ 	.byte	0x04, 0x17
        /*004a*/ 	.short	(.L_2339 - .L_2338)
.L_2338:
        /*004c*/ 	.word	0x00000000
        /*0050*/ 	.short	0x0000
        /*0052*/ 	.short	0x0000
        /*0054*/ 	.byte	0x00, 0xf5, 0x21, 0x00


	//----- nvinfo : EIATTR_SPARSE_MMA_MASK
	.align		4
.L_2339:
        /*0058*/ 	.byte	0x03, 0x50
        /*005a*/ 	.short	0x0000


	//----- nvinfo : EIATTR_MAXREG_COUNT
	.align		4
        /*005c*/ 	.byte	0x03, 0x1b
        /*005e*/ 	.short	0x00ff


	//----- nvinfo : EIATTR_MERCURY_ISA_VERSION
	.align		4
        /*0060*/ 	.byte	0x03, 0x5f
        /*0062*/ 	.short	0x0101


	//----- nvinfo : EIATTR_VRC_CTA_INIT_COUNT
	.align		4
        /*0064*/ 	.byte	0x02, 0x4a
	.zero		1
	.zero		1


	//----- nvinfo : EIATTR_EXIT_INSTR_OFFSETS
	.align		4
        /*0068*/ 	.byte	0x04, 0x1c
        /*006a*/ 	.short	(.L_2341 - .L_2340)


	//   ....[0]....
.L_2340:
        /*006c*/ 	.word	0x00000070


	//   ....[1]....
        /*0070*/ 	.word	0x00000190


	//----- nvinfo : EIATTR_CRS_STACK_SIZE
	.align		4
.L_2341:
        /*0074*/ 	.byte	0x04, 0x1e
        /*0076*/ 	.short	(.L_2343 - .L_2342)
.L_2342:
        /*0078*/ 	.word	0x00000000


	//----- nvinfo : EIATTR_CBANK_PARAM_SIZE
	.align		4
.L_2343:
        /*007c*/ 	.byte	0x03, 0x19
        /*007e*/ 	.short	0x0020


	//----- nvinfo : EIATTR_PARAM_CBANK
	.align		4
        /*0080*/ 	.byte	0x04, 0x0a
        /*0082*/ 	.short	(.L_2345 - .L_2344)
	.align		4
.L_2344:
        /*0084*/ 	.word	index@(.nv.constant0._Z28gpuKernelSingleDecompositionIfEvPT_S1_Piii)
        /*0088*/ 	.short	0x0380
        /*008a*/ 	.short	0x0020


	//----- nvinfo : EIATTR_SW_WAR
	.align		4
.L_2345:
        /*008c*/ 	.byte	0x04, 0x36
        /*008e*/ 	.short	(.L_2347 - .L_2346)
.L_2346:
        /*0090*/ 	.word	0x00000008
.L_2347:


//--------------------- .nv.info._Z28gpuKernelSingleDecompositionIdEvPT_S1_Piii --------------------------
	.section	.nv.info._Z28gpuKernelSingleDecompositionIdEvPT_S1_Piii,"",@"SHT_CUDA_INFO"
	.sectionflags	@""
	.align	4


	//----- nvinfo : EIATTR_CUDA_API_VERSION
	.align		4
        /*0000*/ 	.byte	0x04, 0x37
        /*0002*/ 	.short	(.L_2349 - .L_2348)
.L_2348:
        /*0004*/ 	.word	0x00000082


	//----- nvinfo : EIATTR_KPARAM_INFO
	.align		4
.L_2349:
        /*0008*/ 	.byte	0x04, 0x17
        /*000a*/ 	.short	(.L_2351 - .L_2350)
.L_2350:
        /*000c*/ 	.word	0x00000000
        /*0010*/ 	.short	0x0004
        /*0012*/ 	.short	0x001c
        /*0014*/ 	.byte	0x00, 0xf0, 0x11, 0x00


	//----- nvinfo : EIATTR_KPARAM_INFO
	.align		4
.L_2351:
        /*0018*/ 	.byte	0x04, 0x17
        /*001a*/ 	.short	(.L_2353 - .L_2352)
.L_2352:
        /*001c*/ 	.word	0x00000000
        /*0020*/ 	.short	0x0003
        /*0022*/ 	.short	0x0018
        /*0024*/ 	.byte	0x00, 0xf0, 0x11, 0x00


	//----- nvinfo : EIATTR_KPARAM_INFO
	.align		4
.L_2353:
        /*0028*/ 	.byte	0x04, 0x17
        /*002a*/ 	.short	(.L_2355 - .L_2354)
.L_2354:
        /*002c*/ 	.word	0x00000000
        /*0030*/ 	.short	0x0002
        /*0032*/ 	.short	0x0010
        /*0034*/ 	.byte	0x00, 0xf5, 0x21, 0x00


	//----- nvinfo : EIATTR_KPARAM_INFO
	.align		4
.L_2355:
        /*0038*/ 	.byte	0x04, 0x17
        /*003a*/ 	.short	(.L_2357 - .L_2356)
.L_2356:
        /*003c*/ 	.word	0x00000000
        /*0040*/ 	.short	0x0001
        /*0042*/ 	.short	0x0008
        /*0044*/ 	.byte	0x00, 0xf5, 0x21, 0x00


	//----- nvinfo : EIATTR_KPARAM_INFO
	.align		4
.L_2357:
        /*0048*/ 	.byte	0x04, 0x17
        /*004a*/ 	.short	(.L_2359 - .L_2358)
.L_2358:
        /*004c*/ 	.word	0x00000000
        /*0050*/ 	.short	0x0000
        /*0052*/ 	.short	0x0000
        /*0054*/ 	.byte	0x00, 0xf5, 0x21, 0x00


	//----- nvinfo : EIATTR_SPARSE_MMA_MASK
	.align		4
.L_2359:
        /*0058*/ 	.byte	0x03, 0x50
        /*005a*/ 	.short	0x0000


	//----- nvinfo : EIATTR_MAXREG_COUNT
	.align		4
        /*005c*/ 	.byte	0x03, 0x1b
        /*005e*/ 	.short	0x00ff


	//----- nvinfo : EIATTR_MERCURY_ISA_VERSION
	.align		4
        /*0060*/ 	.byte	0x03, 0x5f
        /*0062*/ 	.short	0x0101


	//----- nvinfo : EIATTR_VRC_CTA_INIT_COUNT
	.align		4
        /*0064*/ 	.byte	0x02, 0x4a
	.zero		1
	.zero		1


	//----- nvinfo : EIATTR_EXIT_INSTR_OFFSETS
	.align		4
        /*0068*/ 	.byte	0x04, 0x1c
        /*006a*/ 	.short	(.L_2361 - .L_2360)


	//   ....[0]....
.L_2360:
        /*006c*/ 	.word	0x00000070


	//   ....[1]....
        /*0070*/ 	.word	0x00000190


	//----- nvinfo : EIATTR_CRS_STACK_SIZE
	.align		4
.L_2361:
        /*0074*/ 	.byte	0x04, 0x1e
        /*0076*/ 	.short	(.L_2363 - .L_2362)
.L_2362:
        /*0078*/ 	.word	0x00000000


	//----- nvinfo : EIATTR_CBANK_PARAM_SIZE
	.align		4
.L_2363:
        /*007c*/ 	.byte	0x03, 0x19
        /*007e*/ 	.short	0x0020


	//----- nvinfo : EIATTR_PARAM_CBANK
	.align		4
        /*0080*/ 	.byte	0x04, 0x0a
        /*0082*/ 	.short	(.L_2365 - .L_2364)
	.align		4
.L_2364:
        /*0084*/ 	.word	index@(.nv.constant0._Z28gpuKernelSingleDecompositionIdEvPT_S1_Piii)
        /*0088*/ 	.short	0x0380
        /*008a*/ 	.short	0x0020


	//----- nvinfo : EIATTR_SW_WAR
	.align		4
.L_2365:
        /*008c*/ 	.byte	0x04, 0x36
        /*008e*/ 	.short	(.L_2367 - .L_2366)
.L_2366:
        /*0090*/ 	.word	0x00000008
.L_2367:


//--------------------- .nv.callgraph             --------------------------
	.section	.nv.callgraph,"",@"SHT_CUDA_CALLGRAPH"
	.align	4
	.sectionentsize	8
	.align		4
        /*0000*/ 	.word	0x00000000
	.align		4
        /*0004*/ 	.word	0xffffffff
	.align		4
        /*0008*/ 	.word	0x00000000
	.align		4
        /*000c*/ 	.word	0xfffffffe
	.align		4
        /*0010*/ 	.word	0x00000000
	.align		4
        /*0014*/ 	.word	0xfffffffd
	.align		4
        /*0018*/ 	.word	0x00000000
	.align		4
        /*001c*/ 	.word	0xfffffffc


//--------------------- .text._Z38gpuKernelAtomDecompositionQuadruplet3DIfEvPT_S1_S1_S1_PiS2_i --------------------------
	.section	.text._Z38gpuKernelAtomDecompositionQuadruplet3DIfEvPT_S1_S1_S1_PiS2_i,"ax",@progbits
	.align	128
        .global         _Z38gpuKernelAtomDecompositionQuadruplet3DIfEvPT_S1_S1_S1_PiS2_i
        .type           _Z38gpuKernelAtomDecompositionQuadruplet3DIfEvPT_S1_S1_S1_PiS2_i,@function
        .size           _Z38gpuKernelAtomDecompositionQuadruplet3DIfEvPT_S1_S1_S1_PiS2_i,(.L_x_820 - _Z38gpuKernelAtomDecompositionQuadruplet3DIfEvPT_S1_S1_S1_PiS2_i)
        .other          _Z38gpuKernelAtomDecompositionQuadruplet3DIfEvPT_S1_S1_S1_PiS2_i,@"STO_CUDA_ENTRY STV_DEFAULT"
_Z38gpuKernelAtomDecompositionQuadruplet3DIfEvPT_S1_S1_S1_PiS2_i:
.text._Z38gpuKernelAtomDecompositionQuadruplet3DIfEvPT_S1_S1_S1_PiS2_i:
[----:B------:R-:W-:Y:S01]  /*0000*/  LDC R1, c[0x0][0x37c] ;  /* 0x0000df00ff017b82 */ /* 0x000fe20000000800 */
[----:B------:R-:W0:Y:S07]  /*0010*/  S2R R0, SR_TID.X ;  /* 0x0000000000007919 */ /* 0x000e2e0000002100 */
[----:B------:R-:W0:Y:S01]  /*0020*/  S2UR UR4, SR_CTAID.X ;  /* 0x00000000000479c3 */ /* 0x000e220000002500 */
[----:B------:R-:W1:Y:S07]  /*0030*/  LDCU UR5, c[0x0][0x3b0] ;  /* 0x00007600ff0577ac */ /* 0x000e6e0008000800 */
[----:B------:R-:W0:Y:S02]  /*0040*/  LDC R9, c[0x0][0x360] ;  /* 0x0000d800ff097b82 */ /* 0x000e240000000800 */
[----:B0-----:R-:W-:-:S05]  /*0050*/  IMAD R0, R9, UR4, R0 ;  /* 0x0000000409007c24 */ /* 0x001fca000f8e0200 */
[----:B-1----:R-:W-:-:S13]  /*0060*/  ISETP.GE.AND P0, PT, R0, UR5, PT ;  /* 0x0000000500007c0c */ /* 0x002fda000bf06270 */
[----:B------:R-:W-:Y:S05]  /*0070*/  @P0 EXIT ;  /* 0x000000000000094d */ /* 0x000fea0003800000 */
[----:B------:R-:W0:Y:S01]  /*0080*/  LDCU UR4, c[0x0][0x370] ;  /* 0x00006e00ff0477ac */ /* 0x000e220008000800 */
[----:B------:R-:W1:Y:S01]  /*0090*/  LDCU.64 UR6, c[0x0][0x358] ;  /* 0x00006b00ff0677ac */ /* 0x000e620008000a00 */
[----:B0-----:R-:W-:-:S07]  /*00a0*/  IMAD R9, R9, UR4, RZ ;  /* 0x0000000409097c24 */ /* 0x001fce000f8e02ff */
.L_x_7:
[----:B0-----:R-:W0:Y:S08]  /*00b0*/  LDC.64 R4, c[0x0][0x3a8] ;  /* 0x0000ea00ff047b82 */ /* 0x001e300000000a00 */
[----:B------:R-:W2:Y:S01]  /*00c0*/  LDC.64 R2, c[0x0][0x3a0] ;  /* 0x0000e800ff027b82 */ /* 0x000ea20000000a00 */
[----:B0-----:R-:W-:-:S05]  /*00d0*/  IMAD.WIDE R4, R0, 0x4, R4 ;  /* 0x0000000400047825 */ /* 0x001fca00078e0204 */
[----:B-1----:R-:W3:Y:S04]  /*00e0*/  LDG.E R8, desc[UR6][R4.64] ;  /* 0x0000000604087981 */ /* 0x002ee8000c1e1900 */
[----:B------:R-:W3:Y:S01]  /*00f0*/  LDG.E R7, desc[UR6][R4.64+0x4] ;  /* 0x0000040604077981 */ /* 0x000ee2000c1e1900 */
[----:B--2---:R-:W-:-:S05]  /*0100*/  IMAD.WIDE R2, R0, 0x4, R2 ;  /* 0x0000000400027825 */ /* 0x004fca00078e0202 */
[----:B------:R0:W5:Y:S01]  /*0110*/  LDG.E R10, desc[UR6][R2.64] ;  /* 0x00000006020a7981 */ /* 0x000162000c1e1900 */
[----:B------:R-:W-:Y:S01]  /*0120*/  BSSY.RECONVERGENT B0, `(.L_x_0) ;  /* 0x00000b3000007945 */ /* 0x000fe20003800200 */
[----:B------:R-:W-:Y:S01]  /*0130*/  HFMA2 R14, -RZ, RZ, 0, 0 ;  /* 0x00000000ff0e7431 */ /* 0x000fe200000001ff */
[----:B------:R-:W-:Y:S02]  /*0140*/  CS2R R16, SRZ ;  /* 0x0000000000107805 */ /* 0x000fe4000001ff00 */
[----:B---3--:R-:W-:-:S04]  /*0150*/  IADD3 R11, PT, PT, -R8, R7, RZ ;  /* 0x00000007080b7210 */ /* 0x008fc80007ffe1ff */
[----:B------:R-:W-:-:S13]  /*0160*/  ISETP.GE.AND P0, PT, R11, 0x1, PT ;  /* 0x000000010b00780c */ /* 0x000fda0003f06270 */
[----:B0-----:R-:W-:Y:S05]  /*0170*/  @!P0 BRA `(.L_x_1) ;  /* 0x0000000800b48947 */ /* 0x001fea0003800000 */
[----:B------:R-:W-:Y:S01]  /*0180*/  IADD3 R2, PT, PT, R8, -R7, RZ ;  /* 0x8000000708027210 */ /* 0x000fe20007ffe0ff */
[----:B------:R-:W-:Y:S01]  /*0190*/  BSSY.RECONVERGENT B1, `(.L_x_2) ;  /* 0x000005c000017945 */ /* 0x000fe20003800200 */
[----:B------:R-:W-:Y:S02]  /*01a0*/  LOP3.LUT P0, R18, R11, 0x3, RZ, 0xc0, !PT ;  /* 0x000000030b127812 */ /* 0x000fe4000780c0ff */
[----:B------:R-:W-:Y:S02]  /*01b0*/  CS2R R14, SRZ ;  /* 0x00000000000e7805 */ /* 0x000fe4000001ff00 */
[----:B------:R-:W-:Y:S02]  /*01c0*/  ISETP.GT.U32.AND P1, PT, R2, -0x4, PT ;  /* 0xfffffffc0200780c */ /* 0x000fe40003f24070 */
[----:B------:R-:W-:-:S11]  /*01d0*/  CS2R R16, SRZ ;  /* 0x0000000000107805 */ /* 0x000fd6000001ff00 */
[----:B------:R-:W-:Y:S05]  /*01e0*/  @P1 BRA `(.L_x_3) ;  /* 0x0000000400581947 */ /* 0x000fea0003800000 */
[----:B------:R-:W-:Y:S02]  /*01f0*/  LOP3.LUT R15, R11, 0x7ffffffc, RZ, 0xc0, !PT ;  /* 0x7ffffffc0b0f7812 */ /* 0x000fe400078ec0ff */
[----:B------:R-:W-:Y:S02]  /*0200*/  LEA R13, R8, R8, 0x1 ;  /* 0x00000008080d7211 */ /* 0x000fe400078e08ff */
[----:B------:R-:W-:Y:S02]  /*0210*/  MOV R14, RZ ;  /* 0x000000ff000e7202 */ /* 0x000fe40000000f00 */
[----:B------:R-:W-:-:S07]  /*0220*/  IADD3 R12, PT, PT, -R15, RZ, RZ ;  /* 0x000000ff0f0c7210 */ /* 0x000fce0007ffe1ff */
.L_x_4:
[----:B------:R-:W0:Y:S08]  /*0230*/  LDC.64 R4, c[0x0][0x388] ;  /* 0x0000e200ff047b82 */ /* 0x000e300000000a00 */
[----:B------:R-:W1:Y:S08]  /*0240*/  LDC.64 R6, c[0x0][0x390] ;  /* 0x0000e400ff067b82 */ /* 0x000e700000000a00 */
[----:B------:R-:W2:Y:S01]  /*0250*/  LDC.64 R2, c[0x0][0x398] ;  /* 0x0000e600ff027b82 */ /* 0x000ea20000000a00 */
[----:B0-----:R-:W-:-:S05]  /*0260*/  IMAD.WIDE R4, R13, 0x4, R4 ;  /* 0x000000040d047825 */ /* 0x001fca00078e0204 */
[----:B------:R-:W3:Y:S01]  /*0270*/  LDG.E R19, desc[UR6][R4.64] ;  /* 0x0000000604137981 */ /* 0x000ee2000c1e1900 */
[----:B-1----:R-:W-:-:S03]  /*0280*/  IMAD.WIDE R6, R13, 0x4, R6 ;  /* 0x000000040d067825 */ /* 0x002fc600078e0206 */
[----:B------:R-:W4:Y:S04]  /*0290*/  LDG.E R21, desc[UR6][R4.64+0x4] ;  /* 0x0000040604157981 */ /* 0x000f28000c1e1900 */
[----:B------:R-:W3:Y:S01]  /*02a0*/  LDG.E R20, desc[UR6][R6.64] ;  /* 0x0000000606147981 */ /* 0x000ee2000c1e1900 */
[----:B--2---:R-:W-:-:S03]  /*02b0*/  IMAD.WIDE R2, R13, 0x4, R2 ;  /* 0x000000040d027825 */ /* 0x004fc600078e0202 */
[----:B------:R-:W4:Y:S04]  /*02c0*/  LDG.E R26, desc[UR6][R6.64+0x4] ;  /* 0x00000406061a7981 */ /* 0x000f28000c1e1900 */
[----:B------:R-:W2:Y:S04]  /*02d0*/  LDG.E R28, desc[UR6][R2.64+0x4] ;  /* 0x00000406021c7981 */ /* 0x000ea8000c1e1900 */
[----:B------:R-:W2:Y:S04]  /*02e0*/  LDG.E R22, desc[UR6][R2.64] ;  /* 0x0000000602167981 */ /* 0x000ea8000c1e1900 */
[----:B------:R-:W2:Y:S04]  /*02f0*/  LDG.E R23, desc[UR6][R4.64+0x8] ;  /* 0x0000080604177981 */ /* 0x000ea8000c1e1900 */
[----:B------:R-:W2:Y:S01]  /*0300*/  LDG.E R24, desc[UR6][R6.64+0x8] ;  /* 0x0000080606187981 */ /* 0x000ea2000c1e1900 */
[----:B---3--:R-:W-:-:S03]  /*0310*/  FADD R19, R19, R20 ;  /* 0x0000001413137221 */ /* 0x008fc60000000000 */
[----:B------:R-:W3:Y:S01]  /*0320*/  LDG.E R20, desc[UR6][R6.64+0xc] ;  /* 0x00000c0606147981 */ /* 0x000ee2000c1e1900 */
[----:B----4-:R-:W-:-:S04]  /*0330*/  FADD R21, R21, R26 ;  /* 0x0000001a15157221 */ /* 0x010fc80000000000 */
[----:B--2---:R-:W-:Y:S02]  /*0340*/  FADD R25, R21, R28 ;  /* 0x0000001c15197221 */ /* 0x004fe40000000000 */
[----:B------:R-:W3:Y:S01]  /*0350*/  LDG.E R21, desc[UR6][R4.64+0xc] ;  /* 0x00000c0604157981 */ /* 0x000ee2000c1e1900 */
[----:B------:R-:W-:-:S03]  /*0360*/  FADD R26, R19, R22 ;  /* 0x00000016131a7221 */ /* 0x000fc60000000000 */
[----:B------:R-:W2:Y:S01]  /*0370*/  LDG.E R19, desc[UR6][R4.64+0x10] ;  /* 0x0000100604137981 */ /* 0x000ea2000c1e1900 */
[----:B------:R-:W-:-:S03]  /*0380*/  FADD R16, -R25, R16 ;  /* 0x0000001019107221 */ /* 0x000fc60000000100 */
[----:B------:R-:W2:Y:S01]  /*0390*/  LDG.E R22, desc[UR6][R6.64+0x10] ;  /* 0x0000100606167981 */ /* 0x000ea2000c1e1900 */
[----:B------:R-:W-:Y:S01]  /*03a0*/  FADD R17, -R26, R17 ;  /* 0x000000111a117221 */ /* 0x000fe20000000100 */
[----:B------:R-:W-:Y:S02]  /*03b0*/  FADD R26, R23, R24 ;  /* 0x00000018171a7221 */ /* 0x000fe40000000000 */
[----:B------:R-:W4:Y:S04]  /*03c0*/  LDG.E R25, desc[UR6][R2.64+0x8] ;  /* 0x0000080602197981 */ /* 0x000f28000c1e1900 */
[----:B------:R-:W4:Y:S04]  /*03d0*/  LDG.E R24, desc[UR6][R2.64+0xc] ;  /* 0x00000c0602187981 */ /* 0x000f28000c1e1900 */
[----:B------:R-:W4:Y:S01]  /*03e0*/  LDG.E R23, desc[UR6][R2.64+0x10] ;  /* 0x0000100602177981 */ /* 0x000f22000c1e1900 */
[----:B---3--:R-:W-:-:S03]  /*03f0*/  FADD R21, R21, R20 ;  /* 0x0000001415157221 */ /* 0x008fc60000000000 */
[----:B------:R-:W3:Y:S01]  /*0400*/  LDG.E R20, desc[UR6][R4.64+0x14] ;  /* 0x0000140604147981 */ /* 0x000ee2000c1e1900 */
[----:B--2---:R-:W-:-:S03]  /*0410*/  FADD R22, R19, R22 ;  /* 0x0000001613167221 */ /* 0x004fc60000000000 */
[----:B------:R-:W3:Y:S01]  /*0420*/  LDG.E R19, desc[UR6][R6.64+0x14] ;  /* 0x0000140606137981 */ /* 0x000ee2000c1e1900 */
[----:B----4-:R-:W-:Y:S01]  /*0430*/  FADD R25, R26, R25 ;  /* 0x000000191a197221 */ /* 0x010fe20000000000 */
[----:B------:R-:W-:Y:S02]  /*0440*/  FADD R26, R21, R24 ;  /* 0x00000018151a7221 */ /* 0x000fe40000000000 */
[----:B------:R-:W2:Y:S01]  /*0450*/  LDG.E R21, desc[UR6][R4.64+0x18] ;  /* 0x0000180604157981 */ /* 0x000ea2000c1e1900 */
[----:B------:R-:W-:-:S03]  /*0460*/  FADD R27, R22, R23 ;  /* 0x00000017161b7221 */ /* 0x000fc60000000000 */
[----:B------:R-:W4:Y:S04]  /*0470*/  LDG.E R22, desc[UR6][R2.64+0x14] ;  /* 0x0000140602167981 */ /* 0x000f28000c1e1900 */
[----:B------:R-:W2:Y:S04]  /*0480*/  LDG.E R24, desc[UR6][R6.64+0x18] ;  /* 0x0000180606187981 */ /* 0x000ea8000c1e1900 */
[----:B------:R-:W2:Y:S01]  /*0490*/  LDG.E R23, desc[UR6][R2.64+0x18] ;  /* 0x0000180602177981 */ /* 0x000ea2000c1e1900 */
[----:B------:R-:W-:Y:S01]  /*04a0*/  FADD R14, -R25, R14 ;  /* 0x0000000e190e7221 */ /* 0x000fe20000000100 */
[----:B------:R-:W-:Y:S01]  /*04b0*/  FADD R17, R17, -R26 ;  /* 0x8000001a11117221 */ /* 0x000fe20000000000 */
[----:B---3--:R-:W-:-:S02]  /*04c0*/  FADD R19, R20, R19 ;  /* 0x0000001314137221 */ /* 0x008fc40000000000 */
[----:B------:R-:W3:Y:S02]  /*04d0*/  LDG.E R20, desc[UR6][R4.64+0x20] ;  /* 0x0000200604147981 */ /* 0x000ee4000c1e1900 */
[----:B----4-:R-:W-:Y:S02]  /*04e0*/  FADD R25, R19, R22 ;  /* 0x0000001613197221 */ /* 0x010fe40000000000 */
[----:B------:R-:W4:Y:S01]  /*04f0*/  LDG.E R22, desc[UR6][R6.64+0x1c] ;  /* 0x00001c0606167981 */ /* 0x000f22000c1e1900 */
[----:B--2---:R-:W-:-:S03]  /*0500*/  FADD R24, R21, R24 ;  /* 0x0000001815187221 */ /* 0x004fc60000000000 */
[----:B------:R-:W4:Y:S04]  /*0510*/  LDG.E R21, desc[UR6][R4.64+0x1c] ;  /* 0x00001c0604157981 */ /* 0x000f28000c1e1900 */
[----:B------:R-:W3:Y:S01]  /*0520*/  LDG.E R19, desc[UR6][R6.64+0x20] ;  /* 0x0000200606137981 */ /* 0x000ee2000c1e1900 */
[----:B------:R-:W-:-:S03]  /*0530*/  FADD R26, R24, R23 ;  /* 0x00000017181a7221 */ /* 0x000fc60000000000 */
[----:B------:R-:W2:Y:S04]  /*0540*/  LDG.E R23, desc[UR6][R2.64+0x1c] ;  /* 0x00001c0602177981 */ /* 0x000ea8000c1e1900 */
[----:B------:R-:W2:Y:S01]  /*0550*/  LDG.E R24, desc[UR6][R2.64+0x20] ;  /* 0x0000200602187981 */ /* 0x000ea2000c1e1900 */
[----:B------:R-:W-:Y:S01]  /*0560*/  FADD R16, R16, -R27 ;  /* 0x8000001b10107221 */ /* 0x000fe20000000000 */
[----:B------:R-:W-:Y:S01]  /*0570*/  FADD R14, R14, -R25 ;  /* 0x800000190e0e7221 */ /* 0x000fe20000000000 */
[----:B------:R-:W-:Y:S01]  /*0580*/  FADD R17, R17, -R26 ;  /* 0x8000001a11117221 */ /* 0x000fe20000000000 */
[----:B------:R-:W2:Y:S04]  /*0590*/  LDG.E R25, desc[UR6][R4.64+0x28] ;  /* 0x0000280604197981 */ /* 0x000ea8000c1e1900 */
[----:B------:R-:W2:Y:S04]  /*05a0*/  LDG.E R26, desc[UR6][R4.64+0x24] ;  /* 0x00002406041a7981 */ /* 0x000ea8000c1e1900 */
[----:B------:R-:W2:Y:S01]  /*05b0*/  LDG.E R27, desc[UR6][R4.64+0x2c] ;  /* 0x00002c06041b7981 */ /* 0x000ea2000c1e1900 */
[----:B----4-:R-:W-:-:S03]  /*05c0*/  FADD R28, R21, R22 ;  /* 0x00000016151c7221 */ /* 0x010fc60000000000 */
[----:B------:R-:W4:Y:S01]  /*05d0*/  LDG.E R22, desc[UR6][R6.64+0x2c] ;  /* 0x00002c0606167981 */ /* 0x000f22000c1e1900 */
[----:B---3--:R-:W-:-:S03]  /*05e0*/  FADD R21, R20, R19 ;  /* 0x0000001314157221 */ /* 0x008fc60000000000 */
[----:B------:R-:W3:Y:S01]  /*05f0*/  LDG.E R19, desc[UR6][R6.64+0x24] ;  /* 0x0000240606137981 */ /* 0x000ee2000c1e1900 */
[----:B--2---:R-:W-:-:S03]  /*0600*/  FADD R29, R28, R23 ;  /* 0x000000171c1d7221 */ /* 0x004fc60000000000 */
[----:B------:R-:W2:Y:S01]  /*0610*/  LDG.E R20, desc[UR6][R6.64+0x28] ;  /* 0x0000280606147981 */ /* 0x000ea2000c1e1900 */
[----:B------:R-:W-:-:S03]  /*0620*/  FADD R28, R21, R24 ;  /* 0x00000018151c7221 */ /* 0x000fc60000000000 */
[----:B------:R-:W2:Y:S04]  /*0630*/  LDG.E R24, desc[UR6][R2.64+0x24] ;  /* 0x0000240602187981 */ /* 0x000ea8000c1e1900 */
[----:B------:R-:W2:Y:S04]  /*0640*/  LDG.E R21, desc[UR6][R2.64+0x28] ;  /* 0x0000280602157981 */ /* 0x000ea8000c1e1900 */
[----:B------:R-:W2:Y:S01]  /*0650*/  LDG.E R23, desc[UR6][R2.64+0x2c] ;  /* 0x00002c0602177981 */ /* 0x000ea2000c1e1900 */
[----:B------:R-:W-:-:S04]  /*0660*/  IADD3 R12, PT, PT, R12, 0x4, RZ ;  /* 0x000000040c0c7810 */ /* 0x000fc80007ffe0ff */
[----:B------:R-:W-:Y:S01]  /*0670*/  ISETP.NE.AND P1, PT, R12, RZ, PT ;  /* 0x000000ff0c00720c */ /* 0x000fe20003f25270 */
[----:B------:R-:W-:Y:S01]  /*0680*/  FADD R16, R16, -R29 ;  /* 0x8000001d10107221 */ /* 0x000fe20000000000 */
[----:B------:R-:W-:Y:S01]  /*0690*/  FADD R14, R14, -R28 ;  /* 0x8000001c0e0e7221 */ /* 0x000fe20000000000 */
[----:B------:R-:W-:Y:S01]  /*06a0*/  IADD3 R13, PT, PT, R13, 0xc, RZ ;  /* 0x0000000c0d0d7810 */ /* 0x000fe20007ffe0ff */
[----:B----4-:R-:W-:Y:S01]  /*06b0*/  FADD R22, R27, R22 ;  /* 0x000000161b167221 */ /* 0x010fe20000000000 */
[----:B---3--:R-:W-:Y:S01]  /*06c0*/  FADD R19, R26, R19 ;  /* 0x000000131a137221 */ /* 0x008fe20000000000 */
[----:B--2---:R-:W-:-:S03]  /*06d0*/  FADD R20, R25, R20 ;  /* 0x0000001419147221 */ /* 0x004fc60000000000 */
[----:B------:R-:W-:Y:S01]  /*06e0*/  FADD R24, R19, R24 ;  /* 0x0000001813187221 */ /* 0x000fe20000000000 */
[----:B------:R-:W-:Y:S01]  /*06f0*/  FADD R21, R20, R21 ;  /* 0x0000001514157221 */ /* 0x000fe20000000000 */
[----:B------:R-:W-:Y:S02]  /*0700*/  FADD R23, R22, R23 ;  /* 0x0000001716177221 */ /* 0x000fe40000000000 */
[----:B------:R-:W-:Y:S01]  /*0710*/  FADD R17, R17, -R24 ;  /* 0x8000001811117221 */ /* 0x000fe20000000000 */
[----:B------:R-:W-:Y:S01]  /*0720*/  FADD R16, R16, -R21 ;  /* 0x8000001510107221 */ /* 0x000fe20000000000 */
[----:B------:R-:W-:Y:S01]  /*0730*/  FADD R14, R14, -R23 ;  /* 0x800000170e0e7221 */ /* 0x000fe20000000000 */
[----:B------:R-:W-:Y:S06]  /*0740*/  @P1 BRA `(.L_x_4) ;  /* 0xfffffff800b81947 */ /* 0x000fec000383ffff */
.L_x_3:
[----:B------:R-:W-:Y:S05]  /*0750*/  BSYNC.RECONVERGENT B1 ;  /* 0x0000000000017941 */ /* 0x000fea0003800200 */
.L_x_2:
[----:B------:R-:W-:Y:S05]  /*0760*/  @!P0 BRA `(.L_x_1) ;  /* 0x0000000400388947 */ /* 0x000fea0003800000 */
[----:B------:R-:W-:Y:S01]  /*0770*/  ISETP.NE.AND P0, PT, R18, 0x1, PT ;  /* 0x000000011200780c */ /* 0x000fe20003f05270 */
[----:B------:R-:W-:Y:S01]  /*0780*/  BSSY.RECONVERGENT B1, `(.L_x_5) ;  /* 0x0000031000017945 */ /* 0x000fe20003800200 */
[----:B------:R-:W-:-:S04]  /*0790*/  LOP3.LUT R11, R11, 0x1, RZ, 0xc0, !PT ;  /* 0x000000010b0b7812 */ /* 0x000fc800078ec0ff */
[----:B------:R-:W-:-:S07]  /*07a0*/  ISETP.NE.U32.AND P1, PT, R11, 0x1, PT ;  /* 0x000000010b00780c */ /* 0x000fce0003f25070 */
[----:B------:R-:W-:Y:S06]  /*07b0*/  @!P0 BRA `(.L_x_6) ;  /* 0x0000000000b48947 */ /* 0x000fec0003800000 */
[----:B------:R-:W0:Y:S01]  /*07c0*/  LDC.64 R4, c[0x0][0x388] ;  /* 0x0000e200ff047b82 */ /* 0x000e220000000a00 */
[----:B------:R-:W-:-:S04]  /*07d0*/  IADD3 R11, PT, PT, R8, R15, RZ ;  /* 0x0000000f080b7210 */ /* 0x000fc80007ffe0ff */
[----:B------:R-:W-:-:S03]  /*07e0*/  LEA R11, R11, R11, 0x1 ;  /* 0x0000000b0b0b7211 */ /* 0x000fc600078e08ff */
        /* <DEDUP_REMOVED lines=10> */
[----:B------:R-:W4:Y:S04]  /*0890*/  LDG.E R18, desc[UR6][R4.64+0x8] ;  /* 0x0000080604127981 */ /* 0x000f28000c1e1900 */
[----:B------:R-:W4:Y:S04]  /*08a0*/  LDG.E R11, desc[UR6][R6.64+0x8] ;  /* 0x00000806060b7981 */ /* 0x000f28000c1e1900 */
[----:B------:R-:W4:Y:S04]  /*08b0*/  LDG.E R13, desc[UR6][R4.64+0xc] ;  /* 0x00000c06040d7981 */ /* 0x000f28000c1e1900 */
[----:B------:R-:W4:Y:S04]  /*08c0*/  LDG.E R12, desc[UR6][R4.64+0x10] ;  /* 0x00001006040c7981 */ /* 0x000f28000c1e1900 */
[----:B------:R-:W4:Y:S04]  /*08d0*/  LDG.E R19, desc[UR6][R2.64+0x4] ;  /* 0x0000040602137981 */ /* 0x000f28000c1e1900 */
[----:B------:R-:W4:Y:S04]  /*08e0*/  LDG.E R20, desc[UR6][R4.64+0x14] ;  /* 0x0000140604147981 */ /* 0x000f28000c1e1900 */
[----:B------:R-:W4:Y:S04]  /*08f0*/  LDG.E R25, desc[UR6][R6.64+0x10] ;  /* 0x0000100606197981 */ /* 0x000f28000c1e1900 */
[----:B------:R-:W4:Y:S01]  /*0900*/  LDG.E R27, desc[UR6][R6.64+0x14] ;  /* 0x00001406061b7981 */ /* 0x000f22000c1e1900 */
[----:B---3--:R-:W-:-:S03]  /*0910*/  FADD R29, R23, R26 ;  /* 0x0000001a171d7221 */ /* 0x008fc60000000000 */
[----:B------:R-:W3:Y:S04]  /*0920*/  LDG.E R26, desc[UR6][R6.64+0xc] ;  /* 0x00000c06061a7981 */ /* 0x000ee8000c1e1900 */
[----:B------:R-:W3:Y:S01]  /*0930*/  LDG.E R23, desc[UR6][R2.64+0x8] ;  /* 0x0000080602177981 */ /* 0x000ee2000c1e1900 */
[----:B--2---:R-:W-:Y:S01]  /*0940*/  FADD R28, R29, R22 ;  /* 0x000000161d1c7221 */ /* 0x004fe20000000000 */
[----:B----4-:R-:W-:Y:S02]  /*0950*/  FADD R29, R21, R24 ;  /* 0x00000018151d7221 */ /* 0x010fe40000000000 */
[----:B------:R-:W2:Y:S04]  /*0960*/  LDG.E R22, desc[UR6][R2.64+0xc] ;  /* 0x00000c0602167981 */ /* 0x000ea8000c1e1900 */
[----:B------:R-:W4:Y:S04]  /*0970*/  LDG.E R21, desc[UR6][R2.64+0x10] ;  /* 0x0000100602157981 */ /* 0x000f28000c1e1900 */
[----:B------:R-:W4:Y:S01]  /*0980*/  LDG.E R24, desc[UR6][R2.64+0x14] ;  /* 0x0000140602187981 */ /* 0x000f22000c1e1900 */
[----:B------:R-:W-:Y:S01]  /*0990*/  FADD R18, R18, R11 ;  /* 0x0000000b12127221 */ /* 0x000fe20000000000 */
[----:B------:R-:W-:Y:S01]  /*09a0*/  FADD R17, R17, -R28 ;  /* 0x8000001c11117221 */ /* 0x000fe20000000000 */
[----:B------:R-:W-:-:S04]  /*09b0*/  FADD R19, R29, R19 ;  /* 0x000000131d137221 */ /* 0x000fc80000000000 */
[----:B------:R-:W-:Y:S01]  /*09c0*/  FADD R16, R16, -R19 ;  /* 0x8000001310107221 */ /* 0x000fe20000000000 */
[----:B------:R-:W-:Y:S01]  /*09d0*/  FADD R12, R12, R25 ;  /* 0x000000190c0c7221 */ /* 0x000fe20000000000 */
[----:B------:R-:W-:Y:S01]  /*09e0*/  FADD R27, R20, R27 ;  /* 0x0000001b141b7221 */ /* 0x000fe20000000000 */
[----:B------:R-:W-:Y:S01]  /*09f0*/  IADD3 R15, PT, PT, R15, 0x2, RZ ;  /* 0x000000020f0f7810 */ /* 0x000fe20007ffe0ff */
[----:B---3--:R-:W-:Y:S01]  /*0a00*/  FADD R13, R13, R26 ;  /* 0x0000001a0d0d7221 */ /* 0x008fe20000000000 */
[----:B------:R-:W-:-:S04]  /*0a10*/  FADD R23, R18, R23 ;  /* 0x0000001712177221 */ /* 0x000fc80000000000 */
[----:B------:R-:W-:Y:S01]  /*0a20*/  FADD R14, R14, -R23 ;  /* 0x800000170e0e7221 */ /* 0x000fe20000000000 */
[----:B--2---:R-:W-:Y:S01]  /*0a30*/  FADD R22, R13, R22 ;  /* 0x000000160d167221 */ /* 0x004fe20000000000 */
[----:B----4-:R-:W-:Y:S01]  /*0a40*/  FADD R21, R12, R21 ;  /* 0x000000150c157221 */ /* 0x010fe20000000000 */
[----:B------:R-:W-:Y:S02]  /*0a50*/  FADD R27, R27, R24 ;  /* 0x000000181b1b7221 */ /* 0x000fe40000000000 */
[----:B------:R-:W-:Y:S01]  /*0a60*/  FADD R17, R17, -R22 ;  /* 0x8000001611117221 */ /* 0x000fe20000000000 */
[----:B------:R-:W-:Y:S01]  /*0a70*/  FADD R16, R16, -R21 ;  /* 0x8000001510107221 */ /* 0x000fe20000000000 */
[----:B------:R-:W-:-:S07]  /*0a80*/  FADD R14, R14, -R27 ;  /* 0x8000001b0e0e7221 */ /* 0x000fce0000000000 */
.L_x_6:
[----:B------:R-:W-:Y:S05]  /*0a90*/  BSYNC.RECONVERGENT B1 ;  /* 0x0000000000017941 */ /* 0x000fea0003800200 */
.L_x_5:
[----:B------:R-:W-:Y:S05]  /*0aa0*/  @P1 BRA `(.L_x_1) ;  /* 0x0000000000681947 */ /* 0x000fea0003800000 */
        /* <DEDUP_REMOVED lines=12> */
[----:B------:R-:W3:Y:S04]  /*0b70*/  LDG.E R11, desc[UR6][R4.64] ;  /* 0x00000006040b7981 */ /* 0x000ee8000c1e1900 */
[----:B------:R-:W2:Y:S04]  /*0b80*/  LDG.E R21, desc[UR6][R4.64+0x8] ;  /* 0x0000080604157981 */ /* 0x000ea8000c1e1900 */
[----:B------:R-:W2:Y:S04]  /*0b90*/  LDG.E R13, desc[UR6][R2.64] ;  /* 0x00000006020d7981 */ /* 0x000ea8000c1e1900 */
[----:B------:R-:W2:Y:S04]  /*0ba0*/  LDG.E R19, desc[UR6][R2.64+0x4] ;  /* 0x0000040602137981 */ /* 0x000ea8000c1e1900 */
[----:B------:R-:W2:Y:S01]  /*0bb0*/  LDG.E R23, desc[UR6][R2.64+0x8] ;  /* 0x0000080602177981 */ /* 0x000ea2000c1e1900 */
        /* <DEDUP_REMOVED lines=8> */
[----:B------:R-:W-:-:S07]  /*0c40*/  FADD R14, R14, -R23 ;  /* 0x800000170e0e7221 */ /* 0x000fce0000000000 */
.L_x_1:
[----:B------:R-:W-:Y:S05]  /*0c50*/  BSYNC.RECONVERGENT B0 ;  /* 0x0000000000007941 */ /* 0x000fea0003800200 */
.L_x_0:
[----:B------:R-:W0:Y:S01]  /*0c60*/  LDC.64 R2, c[0x0][0x380] ;  /* 0x0000e000ff027b82 */ /* 0x000e220000000a00 */
[----:B------:R-:W1:Y:S01]  /*0c70*/  LDCU UR4, c[0x0][0x3b0] ;  /* 0x00007600ff0477ac */ /* 0x000e620008000800 */
[----:B-----5:R-:W-:Y:S02]  /*0c80*/  LEA R5, R10, R10, 0x1 ;  /* 0x0000000a0a057211 */ /* 0x020fe400078e08ff */
[----:B------:R-:W-:-:S04]  /*0c90*/  IADD3 R0, PT, PT, R9, R0, RZ ;  /* 0x0000000009007210 */ /* 0x000fc80007ffe0ff */
[----:B-1----:R-:W-:Y:S01]  /*0ca0*/  ISETP.GE.AND P0, PT, R0, UR4, PT ;  /* 0x0000000400007c0c */ /* 0x002fe2000bf06270 */
[----:B0-----:R-:W-:-:S05]  /*0cb0*/  IMAD.WIDE R2, R5, 0x4, R2 ;  /* 0x0000000405027825 */ /* 0x001fca00078e0202 */
[----:B------:R0:W-:Y:S04]  /*0cc0*/  STG.E desc[UR6][R2.64], R17 ;  /* 0x0000001102007986 */ /* 0x0001e8000c101906 */
[----:B------:R0:W-:Y:S04]  /*0cd0*/  STG.E desc[UR6][R2.64+0x4], R16 ;  /* 0x0000041002007986 */ /* 0x0001e8000c101906 */
[----:B------:R0:W-:Y:S01]  /*0ce0*/  STG.E desc[UR6][R2.64+0x8], R14 ;  /* 0x0000080e02007986 */ /* 0x0001e2000c101906 */
[----:B------:R-:W-:Y:S05]  /*0cf0*/  @!P0 BRA `(.L_x_7) ;  /* 0xfffffff000ec8947 */ /* 0x000fea000383ffff */
[----:B------:R-:W-:Y:S05]  /*0d00*/  EXIT ;  /* 0x000000000000794d */ /* 0x000fea0003800000 */
.L_x_8:
[----:B------:R-:W-:-:S00]  /*0d10*/  BRA `(.L_x_8) ;  /* 0xfffffffc00fc7947 */ /* 0x000fc0000383ffff */
[----:B------:R-:W-:-:S00]  /*0d20*/  NOP ;  /* 0x0000000000007918 */ /* 0x000fc00000000000 */
        /* <DEDUP_REMOVED lines=13> */
.L_x_820:


//--------------------- .text._Z38gpuKernelAtomDecompositionQuadruplet3DIdEvPT_S1_S1_S1_PiS2_i --------------------------
	.section	.text._Z38gpuKernelAtomDecompositionQuadruplet3DIdEvPT_S1_S1_S1_PiS2_i,"ax",@progbits
	.align	128
        .global         _Z38gpuKernelAtomDecompositionQuadruplet3DIdEvPT_S1_S1_S1_PiS2_i
        .type           _Z38gpuKernelAtomDecompositionQuadruplet3DIdEvPT_S1_S1_S1_PiS2_i,@function
        .size           _Z38gpuKernelAtomDecompositionQuadruplet3DIdEvPT_S1_S1_S1_PiS2_i,(.L_x_821 - _Z38gpuKernelAtomDecompositionQuadruplet3DIdEvPT_S1_S1_S1_PiS2_i)
        .other          _Z38gpuKernelAtomDecompositionQuadruplet3DIdEvPT_S1_S1_S1_PiS2_i,@"STO_CUDA_ENTRY STV_DEFAULT"
_Z38gpuKernelAtomDecompositionQuadruplet3DIdEvPT_S1_S1_S1_PiS2_i:
.text._Z38gpuKernelAtomDecompositionQuadruplet3DIdEvPT_S1_S1_S1_PiS2_i:
        /* <DEDUP_REMOVED lines=11> */
.L_x_16:
        /* <DEDUP_REMOVED lines=8> */
[----:B------:R-:W-:Y:S02]  /*0130*/  CS2R R20, SRZ ;  /* 0x0000000000147805 */ /* 0x000fe4000001ff00 */
[----:B------:R-:W-:Y:S02]  /*0140*/  CS2R R22, SRZ ;  /* 0x0000000000167805 */ /* 0x000fe4000001ff00 */
[----:B------:R-:W-:Y:S02]  /*0150*/  CS2R R24, SRZ ;  /* 0x0000000000187805 */ /* 0x000fe4000001ff00 */
[----:B---3--:R-:W-:-:S04]  /*0160*/  IADD3 R5, PT, PT, -R2, R11, RZ ;  /* 0x0000000b02057210 */ /* 0x008fc80007ffe1ff */
[----:B------:R-:W-:-:S13]  /*0170*/  ISETP.GE.AND P0, PT, R5, 0x1, PT ;  /* 0x000000010500780c */ /* 0x000fda0003f06270 */
[----:B0-----:R-:W-:Y:S05]  /*0180*/  @!P0 BRA `(.L_x_10) ;  /* 0x0000000800c48947 */ /* 0x001fea0003800000 */
[----:B------:R-:W-:Y:S01]  /*0190*/  IMAD.IADD R6, R2, 0x1, -R11 ;  /* 0x0000000102067824 */ /* 0x000fe200078e0a0b */
[----:B------:R-:W-:Y:S01]  /*01a0*/  BSSY.RECONVERGENT B1, `(.L_x_11) ;  /* 0x000005f000017945 */ /* 0x000fe20003800200 */
[----:B------:R-:W-:Y:S01]  /*01b0*/  HFMA2 R28, -RZ, RZ, 0, 0 ;  /* 0x00000000ff1c7431 */ /* 0x000fe200000001ff */
[----:B------:R-:W-:Y:S02]  /*01c0*/  CS2R R24, SRZ ;  /* 0x0000000000187805 */ /* 0x000fe4000001ff00 */
[----:B------:R-:W-:Y:S02]  /*01d0*/  CS2R R22, SRZ ;  /* 0x0000000000167805 */ /* 0x000fe4000001ff00 */
[----:B------:R-:W-:Y:S02]  /*01e0*/  ISETP.GT.U32.AND P0, PT, R6, -0x4, PT ;  /* 0xfffffffc0600780c */ /* 0x000fe40003f04070 */
[----:B------:R-:W-:-:S11]  /*01f0*/  CS2R R20, SRZ ;  /* 0x0000000000147805 */ /* 0x000fd6000001ff00 */
[----:B------:R-:W-:Y:S05]  /*0200*/  @P0 BRA `(.L_x_12) ;  /* 0x0000000400600947 */ /* 0x000fea0003800000 */
[----:B------:R-:W-:Y:S01]  /*0210*/  LOP3.LUT R28, R5, 0x7ffffffc, RZ, 0xc0, !PT ;  /* 0x7ffffffc051c7812 */ /* 0x000fe200078ec0ff */
[----:B------:R-:W-:Y:S01]  /*0220*/  BSSY.RECONVERGENT B2, `(.L_x_12) ;  /* 0x0000056000027945 */ /* 0x000fe20003800200 */
[----:B------:R-:W-:Y:S01]  /*0230*/  IMAD R27, R2, 0x3, RZ ;  /* 0x00000003021b7824 */ /* 0x000fe200078e02ff */
[----:B------:R-:W-:Y:S02]  /*0240*/  CS2R R24, SRZ ;  /* 0x0000000000187805 */ /* 0x000fe4000001ff00 */
[----:B------:R-:W-:-:S07]  /*0250*/  IMAD.MOV R26, RZ, RZ, -R28 ;  /* 0x000000ffff1a7224 */ /* 0x000fce00078e0a1c */
.L_x_13:
[----:B------:R-:W0:Y:S08]  /*0260*/  LDC.64 R6, c[0x0][0x388] ;  /* 0x0000e200ff067b82 */ /* 0x000e300000000a00 */
[----:B------:R-:W1:Y:S08]  /*0270*/  LDC.64 R8, c[0x0][0x390] ;  /* 0x0000e400ff087b82 */ /* 0x000e700000000a00 */
[----:B------:R-:W2:Y:S01]  /*0280*/  LDC.64 R10, c[0x0][0x398] ;  /* 0x0000e600ff0a7b82 */ /* 0x000ea20000000a00 */
[----:B0-----:R-:W-:-:S05]  /*0290*/  IMAD.WIDE R6, R27, 0x8, R6 ;  /* 0x000000081b067825 */ /* 0x001fca00078e0206 */
[----:B------:R-:W3:Y:S01]  /*02a0*/  LDG.E.64 R14, desc[UR6][R6.64] ;  /* 0x00000006060e7981 */ /* 0x000ee2000c1e1b00 */
[----:B-1----:R-:W-:-:S05]  /*02b0*/  IMAD.WIDE R8, R27, 0x8, R8 ;  /* 0x000000081b087825 */ /* 0x002fca00078e0208 */
[----:B------:R-:W3:Y:S01]  /*02c0*/  LDG.E.64 R12, desc[UR6][R8.64] ;  /* 0x00000006080c7981 */ /* 0x000ee2000c1e1b00 */
[----:B--2---:R-:W-:-:S03]  /*02d0*/  IMAD.WIDE R10, R27, 0x8, R10 ;  /* 0x000000081b0a7825 */ /* 0x004fc600078e020a */
[----:B------:R-:W2:Y:S04]  /*02e0*/  LDG.E.64 R18, desc[UR6][R8.64+0x8] ;  /* 0x0000080608127981 */ /* 0x000ea8000c1e1b00 */
[----:B------:R-:W4:Y:S04]  /*02f0*/  LDG.E.64 R16, desc[UR6][R10.64] ;  /* 0x000000060a107981 */ /* 0x000f28000c1e1b00 */
[----:B------:R-:W2:Y:S04]  /*0300*/  LDG.E.64 R30, desc[UR6][R8.64+0x58] ;  /* 0x00005806081e7981 */ /* 0x000ea8000c1e1b00 */
[----:B------:R-:W2:Y:S01]  /*0310*/  LDG.E.64 R32, desc[UR6][R10.64+0x58] ;  /* 0x000058060a207981 */ /* 0x000ea2000c1e1b00 */
[----:B---3--:R-:W-:-:S03]  /*0320*/  DADD R12, R14, R12 ;  /* 0x000000000e0c7229 */ /* 0x008fc6000000000c */
[----:B------:R-:W2:Y:S05]  /*0330*/  LDG.E.64 R14, desc[UR6][R6.64+0x8] ;  /* 0x00000806060e7981 */ /* 0x000eaa000c1e1b00 */
[----:B----4-:R-:W-:Y:S02]  /*0340*/  DADD R16, R12, R16 ;  /* 0x000000000c107229 */ /* 0x010fe40000000010 */
[----:B------:R-:W3:Y:S06]  /*0350*/  LDG.E.64 R12, desc[UR6][R10.64+0x8] ;  /* 0x000008060a0c7981 */ /* 0x000eec000c1e1b00 */
[----:B------:R-:W-:-:S02]  /*0360*/  DADD R20, -R16, R20 ;  /* 0x0000000010147229 */ /* 0x000fc40000000114 */
[----:B------:R-:W4:Y:S01]  /*0370*/  LDG.E.64 R16, desc[UR6][R8.64+0x10] ;  /* 0x0000100608107981 */ /* 0x000f22000c1e1b00 */
[----:B--2---:R-:W-:-:S03]  /*0380*/  DADD R18, R14, R18 ;  /* 0x000000000e127229 */ /* 0x004fc60000000012 */
[----:B------:R-:W4:Y:S05]  /*0390*/  LDG.E.64 R14, desc[UR6][R6.64+0x10] ;  /* 0x00001006060e7981 */ /* 0x000f2a000c1e1b00 */
[----:B---3--:R-:W-:Y:S02]  /*03a0*/  DADD R12, R18, R12 ;  /* 0x00000000120c7229 */ /* 0x008fe4000000000c */
[----:B------:R-:W2:Y:S06]  /*03b0*/  LDG.E.64 R18, desc[UR6][R8.64+0x18] ;  /* 0x0000180608127981 */ /* 0x000eac000c1e1b00 */
[----:B------:R-:W-:-:S02]  /*03c0*/  DADD R22, -R12, R22 ;  /* 0x000000000c167229 */ /* 0x000fc40000000116 */
[----:B------:R-:W3:Y:S01]  /*03d0*/  LDG.E.64 R12, desc[UR6][R10.64+0x10] ;  /* 0x000010060a0c7981 */ /* 0x000ee2000c1e1b00 */
[----:B----4-:R-:W-:-:S03]  /*03e0*/  DADD R16, R14, R16 ;  /* 0x000000000e107229 */ /* 0x010fc60000000010 */
[----:B------:R-:W2:Y:S05]  /*03f0*/  LDG.E.64 R14, desc[UR6][R6.64+0x18] ;  /* 0x00001806060e7981 */ /* 0x000eaa000c1e1b00 */
[----:B---3--:R-:W-:Y:S02]  /*0400*/  DADD R12, R16, R12 ;  /* 0x00000000100c7229 */ /* 0x008fe4000000000c */
[----:B------:R-:W3:Y:S06]  /*0410*/  LDG.E.64 R16, desc[UR6][R8.64+0x20] ;  /* 0x0000200608107981 */ /* 0x000eec000c1e1b00 */
[----:B------:R-:W-:-:S02]  /*0420*/  DADD R24, -R12, R24 ;  /* 0x000000000c187229 */ /* 0x000fc40000000118 */
[----:B------:R-:W4:Y:S01]  /*0430*/  LDG.E.64 R12, desc[UR6][R10.64+0x18] ;  /* 0x000018060a0c7981 */ /* 0x000f22000c1e1b00 */
[----:B--2---:R-:W-:-:S03]  /*0440*/  DADD R18, R14, R18 ;  /* 0x000000000e127229 */ /* 0x004fc60000000012 */
[----:B------:R-:W3:Y:S05]  /*0450*/  LDG.E.64 R14, desc[UR6][R6.64+0x20] ;  /* 0x00002006060e7981 */ /* 0x000eea000c1e1b00 */
[----:B----4-:R-:W-:Y:S02]  /*0460*/  DADD R12, R18, R12 ;  /* 0x00000000120c7229 */ /* 0x010fe4000000000c */
[----:B------:R-:W2:Y:S06]  /*0470*/  LDG.E.64 R18, desc[UR6][R8.64+0x28] ;  /* 0x0000280608127981 */ /* 0x000eac000c1e1b00 */
[----:B------:R-:W-:-:S02]  /*0480*/  DADD R20, R20, -R12 ;  /* 0x0000000014147229 */ /* 0x000fc4000000080c */
[----:B------:R-:W4:Y:S01]  /*0490*/  LDG.E.64 R12, desc[UR6][R10.64+0x20] ;  /* 0x000020060a0c7981 */ /* 0x000f22000c1e1b00 */
[----:B---3--:R-:W-:-:S03]  /*04a0*/  DADD R16, R14, R16 ;  /* 0x000000000e107229 */ /* 0x008fc60000000010 */
[----:B------:R-:W2:Y:S05]  /*04b0*/  LDG.E.64 R14, desc[UR6][R6.64+0x28] ;  /* 0x00002806060e7981 */ /* 0x000eaa000c1e1b00 */
[----:B----4-:R-:W-:Y:S02]  /*04c0*/  DADD R12, R16, R12 ;  /* 0x00000000100c7229 */ /* 0x010fe4000000000c */
[----:B------:R-:W3:Y:S06]  /*04d0*/  LDG.E.64 R16, desc[UR6][R6.64+0x30] ;  /* 0x0000300606107981 */ /* 0x000eec000c1e1b00 */
[----:B------:R-:W-:-:S02]  /*04e0*/  DADD R22, R22, -R12 ;  /* 0x0000000016167229 */ /* 0x000fc4000000080c */
        /* <DEDUP_REMOVED lines=11> */
[----:B------:R-:W-:Y:S01]  /*05a0*/  DADD R12, R20, -R12 ;  /* 0x00000000140c7229 */ /* 0x000fe2000000080c */
[----:B------:R-:W4:Y:S01]  /*05b0*/  LDG.E.64 R20, desc[UR6][R6.64+0x40] ;  /* 0x0000400606147981 */ /* 0x000f22000c1e1b00 */
[----:B--2---:R-:W-:-:S03]  /*05c0*/  DADD R16, R18, R16 ;  /* 0x0000000012107229 */ /* 0x004fc60000000010 */
[----:B------:R-:W4:Y:S05]  /*05d0*/  LDG.E.64 R18, desc[UR6][R8.64+0x40] ;  /* 0x0000400608127981 */ /* 0x000f2a000c1e1b00 */
[----:B---3--:R-:W-:Y:S02]  /*05e0*/  DADD R14, R16, R14 ;  /* 0x00000000100e7229 */ /* 0x008fe4000000000e */
[----:B------:R-:W2:Y:S06]  /*05f0*/  LDG.E.64 R16, desc[UR6][R10.64+0x40] ;  /* 0x000040060a107981 */ /* 0x000eac000c1e1b00 */
[----:B------:R-:W-:Y:S01]  /*0600*/  DADD R14, R22, -R14 ;  /* 0x00000000160e7229 */ /* 0x000fe2000000080e */
[----:B------:R-:W3:Y:S01]  /*0610*/  LDG.E.64 R22, desc[UR6][R6.64+0x48] ;  /* 0x0000480606167981 */ /* 0x000ee2000c1e1b00 */
[----:B----4-:R-:W-:-:S03]  /*0620*/  DADD R18, R20, R18 ;  /* 0x0000000014127229 */ /* 0x010fc60000000012 */
[----:B------:R-:W3:Y:S05]  /*0630*/  LDG.E.64 R20, desc[UR6][R8.64+0x48] ;  /* 0x0000480608147981 */ /* 0x000eea000c1e1b00 */
[----:B--2---:R-:W-:Y:S02]  /*0640*/  DADD R16, R18, R16 ;  /* 0x0000000012107229 */ /* 0x004fe40000000010 */
[----:B------:R-:W2:Y:S06]  /*0650*/  LDG.E.64 R18, desc[UR6][R10.64+0x48] ;  /* 0x000048060a127981 */ /* 0x000eac000c1e1b00 */
[----:B------:R-:W-:Y:S01]  /*0660*/  DADD R16, R24, -R16 ;  /* 0x0000000018107229 */ /* 0x000fe20000000810 */
[----:B------:R-:W4:Y:S01]  /*0670*/  LDG.E.64 R24, desc[UR6][R8.64+0x50] ;  /* 0x0000500608187981 */ /* 0x000f22000c1e1b00 */
[----:B---3--:R-:W-:-:S03]  /*0680*/  DADD R20, R22, R20 ;  /* 0x0000000016147229 */ /* 0x008fc60000000014 */
[----:B------:R-:W4:Y:S05]  /*0690*/  LDG.E.64 R22, desc[UR6][R6.64+0x50] ;  /* 0x0000500606167981 */ /* 0x000f2a000c1e1b00 */
[----:B--2---:R-:W-:Y:S01]  /*06a0*/  DADD R20, R20, R18 ;  /* 0x0000000014147229 */ /* 0x004fe20000000012 */
[----:B------:R-:W2:Y:S01]  /*06b0*/  LDG.E.64 R18, desc[UR6][R6.64+0x58] ;  /* 0x0000580606127981 */ /* 0x000ea2000c1e1b00 */
[----:B----4-:R-:W-:-:S03]  /*06c0*/  DADD R24, R22, R24 ;  /* 0x0000000016187229 */ /* 0x010fc60000000018 */
[----:B------:R-:W3:Y:S01]  /*06d0*/  LDG.E.64 R22, desc[UR6][R10.64+0x50] ;  /* 0x000050060a167981 */ /* 0x000ee2000c1e1b00 */
[----:B------:R-:W-:-:S04]  /*06e0*/  IADD3 R26, PT, PT, R26, 0x4, RZ ;  /* 0x000000041a1a7810 */ /* 0x000fc80007ffe0ff */
[----:B------:R-:W-:Y:S01]  /*06f0*/  ISETP.NE.AND P0, PT, R26, RZ, PT ;  /* 0x000000ff1a00720c */ /* 0x000fe20003f05270 */
[----:B------:R-:W-:Y:S01]  /*0700*/  DADD R20, R12, -R20 ;  /* 0x000000000c147229 */ /* 0x000fe20000000814 */
[----:B------:R-:W-:Y:S01]  /*0710*/  VIADD R27, R27, 0xc ;  /* 0x0000000c1b1b7836 */ /* 0x000fe20000000000 */
[----:B--2---:R-:W-:-:S08]  /*0720*/  DADD R18, R18, R30 ;  /* 0x0000000012127229 */ /* 0x004fd0000000001e */
[----:B------:R-:W-:Y:S02]  /*0730*/  DADD R18, R18, R32 ;  /* 0x0000000012127229 */ /* 0x000fe40000000020 */
[----:B---3--:R-:W-:-:S06]  /*0740*/  DADD R22, R24, R22 ;  /* 0x0000000018167229 */ /* 0x008fcc0000000016 */
[----:B------:R-:W-:Y:S02]  /*0750*/  DADD R24, R16, -R18 ;  /* 0x0000000010187229 */ /* 0x000fe40000000812 */
[----:B------:R-:W-:Y:S01]  /*0760*/  DADD R22, R14, -R22 ;  /* 0x000000000e167229 */ /* 0x000fe20000000816 */
[----:B------:R-:W-:Y:S10]  /*0770*/  @P0 BRA `(.L_x_13) ;  /* 0xfffffff800b80947 */ /* 0x000ff4000383ffff */
[----:B------:R-:W-:Y:S05]  /*0780*/  BSYNC.RECONVERGENT B2 ;  /* 0x0000000000027941 */ /* 0x000fea0003800200 */
.L_x_12:
[----:B------:R-:W-:Y:S05]  /*0790*/  BSYNC.RECONVERGENT B1 ;  /* 0x0000000000017941 */ /* 0x000fea0003800200 */
.L_x_11:
[----:B------:R-:W-:-:S13]  /*07a0*/  LOP3.LUT P0, R6, R5, 0x3, RZ, 0xc0, !PT ;  /* 0x0000000305067812 */ /* 0x000fda000780c0ff */
[----:B------:R-:W-:Y:S05]  /*07b0*/  @!P0 BRA `(.L_x_10) ;  /* 0x0000000400388947 */ /* 0x000fea0003800000 */
[----:B------:R-:W-:Y:S01]  /*07c0*/  ISETP.NE.AND P0, PT, R6, 0x1, PT ;  /* 0x000000010600780c */ /* 0x000fe20003f05270 */
[----:B------:R-:W-:Y:S01]  /*07d0*/  BSSY.RECONVERGENT B1, `(.L_x_14) ;  /* 0x0000031000017945 */ /* 0x000fe20003800200 */
[----:B------:R-:W-:-:S04]  /*07e0*/  LOP3.LUT R5, R5, 0x1, RZ, 0xc0, !PT ;  /* 0x0000000105057812 */ /* 0x000fc800078ec0ff */
[----:B------:R-:W-:-:S07]  /*07f0*/  ISETP.NE.U32.AND P1, PT, R5, 0x1, PT ;  /* 0x000000010500780c */ /* 0x000fce0003f25070 */
[----:B------:R-:W-:Y:S06]  /*0800*/  @!P0 BRA `(.L_x_15) ;  /* 0x0000000000b48947 */ /* 0x000fec0003800000 */
[----:B------:R-:W0:Y:S01]  /*0810*/  LDC.64 R30, c[0x0][0x388] ;  /* 0x0000e200ff1e7b82 */ /* 0x000e220000000a00 */
[----:B------:R-:W-:-:S05]  /*0820*/  IADD3 R5, PT, PT, R2, R28, RZ ;  /* 0x0000001c02057210 */ /* 0x000fca0007ffe0ff */
[----:B------:R-:W-:Y:S02]  /*0830*/  IMAD R5, R5, 0x3, RZ ;  /* 0x0000000305057824 */ /* 0x000fe400078e02ff */
[----:B------:R-:W1:Y:S08]  /*0840*/  LDC.64 R26, c[0x0][0x390] ;  /* 0x0000e400ff1a7b82 */ /* 0x000e700000000a00 */
[----:B------:R-:W2:Y:S01]  /*0850*/  LDC.64 R6, c[0x0][0x398] ;  /* 0x0000e600ff067b82 */ /* 0x000ea20000000a00 */
[----:B0-----:R-:W-:-:S05]  /*0860*/  IMAD.WIDE R30, R5, 0x8, R30 ;  /* 0x00000008051e7825 */ /* 0x001fca00078e021e */
[----:B------:R-:W3:Y:S01]  /*0870*/  LDG.E.64 R10, desc[UR6][R30.64] ;  /* 0x000000061e0a7981 */ /* 0x000ee2000c1e1b00 */
[----:B-1----:R-:W-:-:S03]  /*0880*/  IMAD.WIDE R26, R5, 0x8, R26 ;  /* 0x00000008051a7825 */ /* 0x002fc600078e021a */
[----:B------:R-:W4:Y:S04]  /*0890*/  LDG.E.64 R14, desc[UR6][R30.64+0x8] ;  /* 0x000008061e0e7981 */ /* 0x000f28000c1e1b00 */
[----:B------:R-:W3:Y:S01]  /*08a0*/  LDG.E.64 R8, desc[UR6][R26.64] ;  /* 0x000000061a087981 */ /* 0x000ee2000c1e1b00 */
[----:B--2---:R-:W-:-:S03]  /*08b0*/  IMAD.WIDE R6, R5, 0x8, R6 ;  /* 0x0000000805067825 */ /* 0x004fc600078e0206 */
[----:B------:R-:W2:Y:S04]  /*08c0*/  LDG.E.64 R16, desc[UR6][R26.64+0x10] ;  /* 0x000010061a107981 */ /* 0x000ea8000c1e1b00 */
[----:B------:R-:W4:Y:S04]  /*08d0*/  LDG.E.64 R12, desc[UR6][R6.64] ;  /* 0x00000006060c7981 */ /* 0x000f28000c1e1b00 */
[----:B------:R-:W2:Y:S04]  /*08e0*/  LDG.E.64 R18, desc[UR6][R6.64+0x10] ;  /* 0x0000100606127981 */ /* 0x000ea8000c1e1b00 */
[----:B------:R-:W2:Y:S01]  /*08f0*/  LDG.E.64 R32, desc[UR6][R6.64+0x28] ;  /* 0x0000280606207981 */ /* 0x000ea2000c1e1b00 */
[----:B---3--:R-:W-:-:S03]  /*0900*/  DADD R10, R10, R8 ;  /* 0x000000000a0a7229 */ /* 0x008fc60000000008 */
[----:B------:R-:W3:Y:S05]  /*0910*/  LDG.E.64 R8, desc[UR6][R26.64+0x8] ;  /* 0x000008061a087981 */ /* 0x000eea000c1e1b00 */
[----:B----4-:R-:W-:Y:S01]  /*0920*/  DADD R10, R10, R12 ;  /* 0x000000000a0a7229 */ /* 0x010fe2000000000c */
[----:B------:R-:W2:Y:S01]  /*0930*/  LDG.E.64 R12, desc[UR6][R30.64+0x10] ;  /* 0x000010061e0c7981 */ /* 0x000ea2000c1e1b00 */
[----:B---3--:R-:W-:-:S03]  /*0940*/  DADD R8, R14, R8 ;  /* 0x000000000e087229 */ /* 0x008fc60000000008 */
[----:B------:R-:W3:Y:S01]  /*0950*/  LDG.E.64 R14, desc[UR6][R6.64+0x8] ;  /* 0x00000806060e7981 */ /* 0x000ee2000c1e1b00 */
[----:B--2---:R-:W-:Y:S02]  /*0960*/  DADD R12, R12, R16 ;  /* 0x000000000c0c7229 */ /* 0x004fe40000000010 */
[----:B------:R-:W-:Y:S01]  /*0970*/  DADD R10, R20, -R10 ;  /* 0x00000000140a7229 */ /* 0x000fe2000000080a */
[----:B------:R-:W2:Y:S04]  /*0980*/  LDG.E.64 R16, desc[UR6][R26.64+0x20] ;  /* 0x000020061a107981 */ /* 0x000ea8000c1e1b00 */
[----:B------:R-:W4:Y:S01]  /*0990*/  LDG.E.64 R20, desc[UR6][R30.64+0x18] ;  /* 0x000018061e147981 */ /* 0x000f22000c1e1b00 */
[----:B------:R-:W-:-:S03]  /*09a0*/  DADD R18, R12, R18 ;  /* 0x000000000c127229 */ /* 0x000fc60000000012 */
[----:B------:R-:W2:Y:S01]  /*09b0*/  LDG.E.64 R12, desc[UR6][R30.64+0x20] ;  /* 0x000020061e0c7981 */ /* 0x000ea2000c1e1b00 */
[----:B---3--:R-:W-:-:S03]  /*09c0*/  DADD R8, R8, R14 ;  /* 0x0000000008087229 */ /* 0x008fc6000000000e */
[----:B------:R-:W4:Y:S01]  /*09d0*/  LDG.E.64 R14, desc[UR6][R26.64+0x18] ;  /* 0x000018061a0e7981 */ /* 0x000f22000c1e1b00 */
[----:B------:R-:W-:-:S03]  /*09e0*/  DADD R18, R24, -R18 ;  /* 0x0000000018127229 */ /* 0x000fc60000000812 */
[----:B------:R-:W3:Y:S01]  /*09f0*/  LDG.E.64 R24, desc[UR6][R26.64+0x28] ;  /* 0x000028061a187981 */ /* 0x000ee2000c1e1b00 */
[----:B------:R-:W-:-:S03]  /*0a00*/  DADD R8, R22, -R8 ;  /* 0x0000000016087229 */ /* 0x000fc60000000808 */
[----:B------:R-:W3:Y:S01]  /*0a10*/  LDG.E.64 R22, desc[UR6][R30.64+0x28] ;  /* 0x000028061e167981 */ /* 0x000ee2000c1e1b00 */
[----:B--2---:R-:W-:-:S03]  /*0a20*/  DADD R12, R12, R16 ;  /* 0x000000000c0c7229 */ /* 0x004fc60000000010 */
[----:B------:R-:W2:Y:S01]  /*0a30*/  LDG.E.64 R16, desc[UR6][R6.64+0x20] ;  /* 0x0000200606107981 */ /* 0x000ea2000c1e1b00 */
[----:B----4-:R-:W-:-:S03]  /*0a40*/  DADD R14, R20, R14 ;  /* 0x00000000140e7229 */ /* 0x010fc6000000000e */
[----:B------:R-:W4:Y:S01]  /*0a50*/  LDG.E.64 R20, desc[UR6][R6.64+0x18] ;  /* 0x0000180606147981 */ /* 0x000f22000c1e1b00 */
[----:B---3--:R-:W-:-:S08]  /*0a60*/  DADD R22, R22, R24 ;  /* 0x0000000016167229 */ /* 0x008fd00000000018 */
[----:B------:R-:W-:Y:S02]  /*0a70*/  DADD R32, R22, R32 ;  /* 0x0000000016207229 */ /* 0x000fe40000000020 */
[----:B--2---:R-:W-:Y:S01]  /*0a80*/  DADD R12, R12, R16 ;  /* 0x000000000c0c7229 */ /* 0x004fe20000000010 */
[----:B------:R-:W-:-:S05]  /*0a90*/  VIADD R28, R28, 0x2 ;  /* 0x000000021c1c7836 */ /* 0x000fca0000000000 */
[----:B------:R-:W-:Y:S02]  /*0aa0*/  DADD R24, R18, -R32 ;  /* 0x0000000012187229 */ /* 0x000fe40000000820 */
[----:B------:R-:W-:Y:S02]  /*0ab0*/  DADD R22, R8, -R12 ;  /* 0x0000000008167229 */ /* 0x000fe4000000080c */
[----:B----4-:R-:W-:-:S08]  /*0ac0*/  DADD R20, R14, R20 ;  /* 0x000000000e147229 */ /* 0x010fd00000000014 */
[----:B------:R-:W-:-:S11]  /*0ad0*/  DADD R20, R10, -R20 ;  /* 0x000000000a147229 */ /* 0x000fd60000000814 */
.L_x_15:
[----:B------:R-:W-:Y:S05]  /*0ae0*/  BSYNC.RECONVERGENT B1 ;  /* 0x0000000000017941 */ /* 0x000fea0003800200 */
.L_x_14:
[----:B------:R-:W-:Y:S05]  /*0af0*/  @P1 BRA `(.L_x_10) ;  /* 0x0000000000681947 */ /* 0x000fea0003800000 */
        /* <DEDUP_REMOVED lines=9> */
[----:B------:R-:W3:Y:S04]  /*0b90*/  LDG.E.64 R16, desc[UR6][R30.64] ;  /* 0x000000061e107981 */ /* 0x000ee8000c1e1b00 */
[----:B------:R-:W4:Y:S01]  /*0ba0*/  LDG.E.64 R8, desc[UR6][R32.64+0x10] ;  /* 0x0000100620087981 */ /* 0x000f22000c1e1b00 */
[----:B--2---:R-:W-:-:S03]  /*0bb0*/  IMAD.WIDE R14, R5, 0x8, R14 ;  /* 0x00000008050e7825 */ /* 0x004fc600078e020e */
[----:B------:R-:W4:Y:S04]  /*0bc0*/  LDG.E.64 R10, desc[UR6][R30.64+0x8] ;  /* 0x000008061e0a7981 */ /* 0x000f28000c1e1b00 */
[----:B------:R-:W2:Y:S04]  /*0bd0*/  LDG.E.64 R12, desc[UR6][R30.64+0x10] ;  /* 0x000010061e0c7981 */ /* 0x000ea8000c1e1b00 */
[----:B------:R-:W2:Y:S04]  /*0be0*/  LDG.E.64 R18, desc[UR6][R14.64] ;  /* 0x000000060e127981 */ /* 0x000ea8000c1e1b00 */
[----:B------:R-:W2:Y:S01]  /*0bf0*/  LDG.E.64 R28, desc[UR6][R14.64+0x10] ;  /* 0x000010060e1c7981 */ /* 0x000ea2000c1e1b00 */
[----:B---3--:R-:W-:-:S03]  /*0c00*/  DADD R26, R26, R16 ;  /* 0x000000001a1a7229 */ /* 0x008fc60000000010 */
[----:B------:R-:W3:Y:S01]  /*0c10*/  LDG.E.64 R16, desc[UR6][R14.64+0x8] ;  /* 0x000008060e107981 */ /* 0x000ee2000c1e1b00 */
[----:B----4-:R-:W-:Y:S02]  /*0c20*/  DADD R6, R6, R10 ;  /* 0x0000000006067229 */ /* 0x010fe4000000000a */
[----:B--2---:R-:W-:Y:S02]  /*0c30*/  DADD R8, R8, R12 ;  /* 0x0000000008087229 */ /* 0x004fe4000000000c */
[----:B------:R-:W-:-:S06]  /*0c40*/  DADD R18, R26, R18 ;  /* 0x000000001a127229 */ /* 0x000fcc0000000012 */
[----:B------:R-:W-:Y:S02]  /*0c50*/  DADD R8, R8, R28 ;  /* 0x0000000008087229 */ /* 0x000fe4000000001c */
[----:B------:R-:W-:-:S06]  /*0c60*/  DADD R20, R20, -R18 ;  /* 0x0000000014147229 */ /* 0x000fcc0000000812 */
[----:B------:R-:W-:Y:S02]  /*0c70*/  DADD R24, R24, -R8 ;  /* 0x0000000018187229 */ /* 0x000fe40000000808 */
[----:B---3--:R-:W-:-:S08]  /*0c80*/  DADD R6, R6, R16 ;  /* 0x0000000006067229 */ /* 0x008fd00000000010 */
[----:B------:R-:W-:-:S11]  /*0c90*/  DADD R22, R22, -R6 ;  /* 0x0000000016167229 */ /* 0x000fd60000000806 */
.L_x_10:
[----:B------:R-:W-:Y:S05]  /*0ca0*/  BSYNC.RECONVERGENT B0 ;  /* 0x0000000000007941 */ /* 0x000fea0003800200 */
.L_x_9:
[----:B------:R-:W0:Y:S01]  /*0cb0*/  LDC.64 R6, c[0x0][0x380] ;  /* 0x0000e000ff067b82 */ /* 0x000e220000000a00 */
[----:B------:R-:W1:Y:S01]  /*0cc0*/  LDCU UR4, c[0x0][0x3b0] ;  /* 0x00007600ff0477ac */ /* 0x000e620008000800 */
[----:B-----5:R-:W-:Y:S01]  /*0cd0*/  IMAD R5, R4, 0x3, RZ ;  /* 0x0000000304057824 */ /* 0x020fe200078e02ff */
[----:B------:R-:W-:-:S04]  /*0ce0*/  IADD3 R0, PT, PT, R3, R0, RZ ;  /* 0x0000000003007210 */ /* 0x000fc80007ffe0ff */
[----:B-1----:R-:W-:Y:S01]  /*0cf0*/  ISETP.GE.AND P0, PT, R0, UR4, PT ;  /* 0x0000000400007c0c */ /* 0x002fe2000bf06270 */
[----:B0-----:R-:W-:-:S05]  /*0d00*/  IMAD.WIDE R4, R5, 0x8, R6 ;  /* 0x0000000805047825 */ /* 0x001fca00078e0206 */
[----:B------:R0:W-:Y:S04]  /*0d10*/  STG.E.64 desc[UR6][R4.64], R20 ;  /* 0x0000001404007986 */ /* 0x0001e8000c101b06 */
[----:B------:R0:W-:Y:S04]  /*0d20*/  STG.E.64 desc[UR6][R4.64+0x8], R22 ;  /* 0x0000081604007986 */ /* 0x0001e8000c101b06 */
[----:B------:R0:W-:Y:S01]  /*0d30*/  STG.E.64 desc[UR6][R4.64+0x10], R24 ;  /* 0x0000101804007986 */ /* 0x0001e2000c101b06 */
[----:B------:R-:W-:Y:S05]  /*0d40*/  @!P0 BRA `(.L_x_16) ;  /* 0xfffffff000d88947 */ /* 0x000fea000383ffff */
[----:B------:R-:W-:Y:S05]  /*0d50*/  EXIT ;  /* 0x000000000000794d */ /* 0x000fea0003800000 */
.L_x_17:
        /* <DEDUP_REMOVED lines=10> */
.L_x_821:


//--------------------- .text._Z39gpuKernelForceDecompositionQuadruplet3DIfEvPT_S1_S1_S1_PiS2_S2_S2_i --------------------------
	.section	.text._Z39gpuKernelForceDecompositionQuadruplet3DIfEvPT_S1_S1_S1_PiS2_S2_S2_i,"ax",@progbits
	.align	128
        .global         _Z39gpuKernelForceDecompositionQuadruplet3DIfEvPT_S1_S1_S1_PiS2_S2_S2_i
        .type           _Z39gpuKernelForceDecompositionQuadruplet3DIfEvPT_S1_S1_S1_PiS2_S2_S2_i,@function
        .size           _Z39gpuKernelForceDecompositionQuadruplet3DIfEvPT_S1_S1_S1_PiS2_S2_S2_i,(.L_x_822 - _Z39gpuKernelForceDecompositionQuadruplet3DIfEvPT_S1_S1_S1_PiS2_S2_S2_i)
        .other          _Z39gpuKernelForceDecompositionQuadruplet3DIfEvPT_S1_S1_S1_PiS2_S2_S2_i,@"STO_CUDA_ENTRY STV_DEFAULT"
_Z39gpuKernelForceDecompositionQuadruplet3DIfEvPT_S1_S1_S1_PiS2_S2_S2_i:
.text._Z39gpuKernelForceDecompositionQuadruplet3DIfEvPT_S1_S1_S1_PiS2_S2_S2_i:
        /* <DEDUP_REMOVED lines=11> */
.L_x_18:
[----:B0-----:R-:W0:Y:S01]  /*00b0*/  LDC.64 R8, c[0x0][0x388] ;  /* 0x0000e200ff087b82 */ /* 0x001e220000000a00 */
[----:B------:R-:W-:-:S07]  /*00c0*/  LEA R5, R11, R11, 0x1 ;  /* 0x0000000b0b057211 */ /* 0x000fce00078e08ff */
[----:B------:R-:W2:Y:S08]  /*00d0*/  LDC.64 R6, c[0x0][0x390] ;  /* 0x0000e400ff067b82 */ /* 0x000eb00000000a00 */
[----:B------:R-:W3:Y:S08]  /*00e0*/  LDC.64 R22, c[0x0][0x3a0] ;  /* 0x0000e800ff167b82 */ /* 0x000ef00000000a00 */
[----:B------:R-:W4:Y:S01]  /*00f0*/  LDC.64 R2, c[0x0][0x398] ;  /* 0x0000e600ff027b82 */ /* 0x000f220000000a00 */
[----:B0-----:R-:W-:-:S05]  /*0100*/  IMAD.WIDE R8, R5, 0x4, R8 ;  /* 0x0000000405087825 */ /* 0x001fca00078e0208 */
[----:B-1----:R-:W5:Y:S01]  /*0110*/  LDG.E R10, desc[UR6][R8.64] ;  /* 0x00000006080a7981 */ /* 0x002f62000c1e1900 */
[----:B--2---:R-:W-:Y:S01]  /*0120*/  IMAD.WIDE R6, R5, 0x4, R6 ;  /* 0x0000000405067825 */ /* 0x004fe200078e0206 */
[----:B------:R-:W0:Y:S04]  /*0130*/  LDC.64 R16, c[0x0][0x3a8] ;  /* 0x0000ea00ff107b82 */ /* 0x000e280000000a00 */
[----:B------:R-:W5:Y:S01]  /*0140*/  LDG.E R19, desc[UR6][R6.64] ;  /* 0x0000000606137981 */ /* 0x000f62000c1e1900 */
[----:B---3--:R-:W-:-:S03]  /*0150*/  IMAD.WIDE R22, R11, 0x4, R22 ;  /* 0x000000040b167825 */ /* 0x008fc600078e0216 */
[----:B------:R-:W1:Y:S03]  /*0160*/  LDC.64 R14, c[0x0][0x3b0] ;  /* 0x0000ec00ff0e7b82 */ /* 0x000e660000000a00 */
[----:B------:R-:W2:Y:S01]  /*0170*/  LDG.E R22, desc[UR6][R22.64] ;  /* 0x0000000616167981 */ /* 0x000ea2000c1e1900 */
[----:B----4-:R-:W-:-:S04]  /*0180*/  IMAD.WIDE R2, R5, 0x4, R2 ;  /* 0x0000000405027825 */ /* 0x010fc800078e0202 */
[----:B------:R-:W3:Y:S01]  /*0190*/  LDC.64 R12, c[0x0][0x3b8] ;  /* 0x0000ee00ff0c7b82 */ /* 0x000ee20000000a00 */
[----:B------:R-:W4:Y:S07]  /*01a0*/  LDG.E R21, desc[UR6][R2.64] ;  /* 0x0000000602157981 */ /* 0x000f2e000c1e1900 */
[----:B------:R-:W3:Y:S01]  /*01b0*/  LDC.64 R4, c[0x0][0x380] ;  /* 0x0000e000ff047b82 */ /* 0x000ee20000000a00 */
[----:B-----5:R-:W-:Y:S01]  /*01c0*/  FADD R10, R10, R19 ;  /* 0x000000130a0a7221 */ /* 0x020fe20000000000 */
[----:B-1----:R-:W-:-:S05]  /*01d0*/  IMAD.WIDE R18, R11, 0x4, R14 ;  /* 0x000000040b127825 */ /* 0x002fca00078e020e */
[----:B------:R1:W5:Y:S01]  /*01e0*/  LDG.E R14, desc[UR6][R18.64] ;  /* 0x00000006120e7981 */ /* 0x000362000c1e1900 */
[----:B--2---:R-:W-:Y:S01]  /*01f0*/  LEA R25, R22, R22, 0x1 ;  /* 0x0000001616197211 */ /* 0x004fe200078e08ff */
[----:B----4-:R-:W-:Y:S01]  /*0200*/  FADD R10, R10, R21 ;  /* 0x000000150a0a7221 */ /* 0x010fe20000000000 */
[----:B0-----:R-:W-:-:S04]  /*0210*/  IMAD.WIDE R20, R11, 0x4, R16 ;  /* 0x000000040b147825 */ /* 0x001fc800078e0210 */
[----:B------:R-:W-:Y:S01]  /*0220*/  FADD R27, -R10, -RZ ;  /* 0x800000ff0a1b7221 */ /* 0x000fe20000000100 */
[----:B---3--:R-:W-:Y:S01]  /*0230*/  IMAD.WIDE R16, R11, 0x4, R12 ;  /* 0x000000040b107825 */ /* 0x008fe200078e020c */
[----:B------:R-:W2:Y:S03]  /*0240*/  LDG.E R15, desc[UR6][R20.64] ;  /* 0x00000006140f7981 */ /* 0x000ea6000c1e1900 */
[----:B------:R-:W-:Y:S01]  /*0250*/  IMAD.WIDE R12, R25, 0x4, R4 ;  /* 0x00000004190c7825 */ /* 0x000fe200078e0204 */
[----:B------:R0:W3:Y:S04]  /*0260*/  LDG.E R10, desc[UR6][R16.64] ;  /* 0x00000006100a7981 */ /* 0x0000e8000c1e1900 */
[----:B------:R4:W-:Y:S04]  /*0270*/  REDG.E.ADD.F32.FTZ.RN.STRONG.GPU desc[UR6][R12.64], R27 ;  /* 0x0000001b0c0079a6 */ /* 0x0009e8000c12f306 */
[----:B------:R-:W4:Y:S04]  /*0280*/  LDG.E R22, desc[UR6][R8.64+0x4] ;  /* 0x0000040608167981 */ /* 0x000f28000c1e1900 */
[----:B------:R-:W4:Y:S04]  /*0290*/  LDG.E R23, desc[UR6][R6.64+0x4] ;  /* 0x0000040606177981 */ /* 0x000f28000c1e1900 */
[----:B------:R-:W5:Y:S01]  /*02a0*/  LDG.E R25, desc[UR6][R2.64+0x4] ;  /* 0x0000040602197981 */ /* 0x000f62000c1e1900 */
[----:B----4-:R-:W-:-:S04]  /*02b0*/  FADD R22, R22, R23 ;  /* 0x0000001716167221 */ /* 0x010fc80000000000 */
[----:B-----5:R-:W-:-:S04]  /*02c0*/  FADD R22, R22, R25 ;  /* 0x0000001916167221 */ /* 0x020fc80000000000 */
[----:B------:R-:W-:-:S05]  /*02d0*/  FADD R23, -R22, -RZ ;  /* 0x800000ff16177221 */ /* 0x000fca0000000100 */
[----:B------:R4:W-:Y:S04]  /*02e0*/  REDG.E.ADD.F32.FTZ.RN.STRONG.GPU desc[UR6][R12.64+0x4], R23 ;  /* 0x000004170c0079a6 */ /* 0x0009e8000c12f306 */
[----:B------:R-:W1:Y:S04]  /*02f0*/  LDG.E R20, desc[UR6][R8.64+0x8] ;  /* 0x0000080608147981 */ /* 0x000e68000c1e1900 */
[----:B------:R-:W1:Y:S04]  /*0300*/  LDG.E R19, desc[UR6][R6.64+0x8] ;  /* 0x0000080606137981 */ /* 0x000e68000c1e1900 */
[----:B------:R-:W0:Y:S01]  /*0310*/  LDG.E R16, desc[UR6][R2.64+0x8] ;  /* 0x0000080602107981 */ /* 0x000e22000c1e1900 */
[----:B-1----:R-:W-:-:S04]  /*0320*/  FADD R19, R20, R19 ;  /* 0x0000001314137221 */ /* 0x002fc80000000000 */
[----:B0-----:R-:W-:-:S04]  /*0330*/  FADD R16, R19, R16 ;  /* 0x0000001013107221 */ /* 0x001fc80000000000 */
[----:B------:R-:W-:-:S05]  /*0340*/  FADD R27, -R16, -RZ ;  /* 0x800000ff101b7221 */ /* 0x000fca0000000100 */
[----:B------:R0:W-:Y:S04]  /*0350*/  REDG.E.ADD.F32.FTZ.RN.STRONG.GPU desc[UR6][R12.64+0x8], R27 ;  /* 0x0000081b0c0079a6 */ /* 0x0001e8000c12f306 */
[----:B------:R-:W5:Y:S01]  /*0360*/  LDG.E R19, desc[UR6][R8.64] ;  /* 0x0000000608137981 */ /* 0x000f62000c1e1900 */
[----:B--2---:R-:W-:-:S05]  /*0370*/  LEA R15, R15, R15, 0x1 ;  /* 0x0000000f0f0f7211 */ /* 0x004fca00078e08ff */
[----:B------:R-:W-:-:S05]  /*0380*/  IMAD.WIDE R16, R15, 0x4, R4 ;  /* 0x000000040f107825 */ /* 0x000fca00078e0204 */
[----:B-----5:R1:W-:Y:S04]  /*0390*/  REDG.E.ADD.F32.FTZ.RN.STRONG.GPU desc[UR6][R16.64], R19 ;  /* 0x00000013100079a6 */ /* 0x0203e8000c12f306 */
[----:B------:R-:W2:Y:S04]  /*03a0*/  LDG.E R21, desc[UR6][R8.64+0x4] ;  /* 0x0000040608157981 */ /* 0x000ea8000c1e1900 */
[----:B--2---:R2:W-:Y:S04]  /*03b0*/  REDG.E.ADD.F32.FTZ.RN.STRONG.GPU desc[UR6][R16.64+0x4], R21 ;  /* 0x00000415100079a6 */ /* 0x0045e8000c12f306 */
[----:B----4-:R-:W4:Y:S01]  /*03c0*/  LDG.E R23, desc[UR6][R8.64+0x8] ;  /* 0x0000080608177981 */ /* 0x010f22000c1e1900 */
[----:B------:R-:W-:-:S03]  /*03d0*/  LEA R15, R14, R14, 0x1 ;  /* 0x0000000e0e0f7211 */ /* 0x000fc600078e08ff */
[----:B----4-:R4:W-:Y:S04]  /*03e0*/  REDG.E.ADD.F32.FTZ.RN.STRONG.GPU desc[UR6][R16.64+0x8], R23 ;  /* 0x00000817100079a6 */ /* 0x0109e8000c12f306 */
[----:B------:R-:W5:Y:S01]  /*03f0*/  LDG.E R25, desc[UR6][R6.64] ;  /* 0x0000000606197981 */ /* 0x000f62000c1e1900 */
[----:B0-----:R-:W-:-:S05]  /*0400*/  IMAD.WIDE R12, R15, 0x4, R4 ;  /* 0x000000040f0c7825 */ /* 0x001fca00078e0204 */
[----:B-----5:R0:W-:Y:S04]  /*0410*/  REDG.E.ADD.F32.FTZ.RN.STRONG.GPU desc[UR6][R12.64], R25 ;  /* 0x000000190c0079a6 */ /* 0x0201e8000c12f306 */
[----:B------:R-:W5:Y:S04]  /*0420*/  LDG.E R15, desc[UR6][R6.64+0x4] ;  /* 0x00000406060f7981 */ /* 0x000f68000c1e1900 */
[----:B-----5:R0:W-:Y:S04]  /*0430*/  REDG.E.ADD.F32.FTZ.RN.STRONG.GPU desc[UR6][R12.64+0x4], R15 ;  /* 0x0000040f0c0079a6 */ /* 0x0201e8000c12f306 */
[----:B-1----:R-:W5:Y:S01]  /*0440*/  LDG.E R19, desc[UR6][R6.64+0x8] ;  /* 0x0000080606137981 */ /* 0x002f62000c1e1900 */
[----:B---3--:R-:W-:-:S03]  /*0450*/  LEA R9, R10, R10, 0x1 ;  /* 0x0000000a0a097211 */ /* 0x008fc600078e08ff */
[----:B-----5:R0:W-:Y:S04]  /*0460*/  REDG.E.ADD.F32.FTZ.RN.STRONG.GPU desc[UR6][R12.64+0x8], R19 ;  /* 0x000008130c0079a6 */ /* 0x0201e8000c12f306 */
[----:B--2---:R-:W2:Y:S01]  /*0470*/  LDG.E R21, desc[UR6][R2.64] ;  /* 0x0000000602157981 */ /* 0x004ea2000c1e1900 */
[----:B------:R-:W-:-:S05]  /*0480*/  IMAD.WIDE R4, R9, 0x4, R4 ;  /* 0x0000000409047825 */ /* 0x000fca00078e0204 */
[----:B--2---:R0:W-:Y:S04]  /*0490*/  REDG.E.ADD.F32.FTZ.RN.STRONG.GPU desc[UR6][R4.64], R21 ;  /* 0x00000015040079a6 */ /* 0x0041e8000c12f306 */
[----:B------:R-:W2:Y:S01]  /*04a0*/  LDG.E R9, desc[UR6][R2.64+0x4] ;  /* 0x0000040602097981 */ /* 0x000ea2000c1e1900 */
[----:B------:R-:W-:-:S04]  /*04b0*/  IADD3 R11, PT, PT, R0, R11, RZ ;  /* 0x0000000b000b7210 */ /* 0x000fc80007ffe0ff */
[----:B------:R-:W-:Y:S01]  /*04c0*/  ISETP.GE.AND P0, PT, R11, UR5, PT ;  /* 0x000000050b007c0c */ /* 0x000fe2000bf06270 */
[----:B--2---:R0:W-:Y:S04]  /*04d0*/  REDG.E.ADD.F32.FTZ.RN.STRONG.GPU desc[UR6][R4.64+0x4], R9 ;  /* 0x00000409040079a6 */ /* 0x0041e8000c12f306 */
[----:B----4-:R-:W2:Y:S04]  /*04e0*/  LDG.E R17, desc[UR6][R2.64+0x8] ;  /* 0x0000080602117981 */ /* 0x010ea8000c1e1900 */
[----:B--2---:R0:W-:Y:S04]  /*04f0*/  REDG.E.ADD.F32.FTZ.RN.STRONG.GPU desc[UR6][R4.64+0x8], R17 ;  /* 0x00000811040079a6 */ /* 0x0041e8000c12f306 */
[----:B------:R-:W-:Y:S05]  /*0500*/  @!P0 BRA `(.L_x_18) ;  /* 0xfffffff800e88947 */ /* 0x000fea000383ffff */
[----:B------:R-:W-:Y:S05]  /*0510*/  EXIT ;  /* 0x000000000000794d */ /* 0x000fea0003800000 */
.L_x_19:
        /* <DEDUP_REMOVED lines=14> */
.L_x_822:


//--------------------- .text._Z39gpuKernelForceDecompositionQuadruplet3DIdEvPT_S1_S1_S1_PiS2_S2_S2_i --------------------------
	.section	.text._Z39gpuKernelForceDecompositionQuadruplet3DIdEvPT_S1_S1_S1_PiS2_S2_S2_i,"ax",@progbits
	.align	128
        .global         _Z39gpuKernelForceDecompositionQuadruplet3DIdEvPT_S1_S1_S1_PiS2_S2_S2_i
        .type           _Z39gpuKernelForceDecompositionQuadruplet3DIdEvPT_S1_S1_S1_PiS2_S2_S2_i,@function
        .size           _Z39gpuKernelForceDecompositionQuadruplet3DIdEvPT_S1_S1_S1_PiS2_S2_S2_i,(.L_x_823 - _Z39gpuKernelForceDecompositionQuadruplet3DIdEvPT_S1_S1_S1_PiS2_S2_S2_i)
        .other          _Z39gpuKernelForceDecompositionQuadruplet3DIdEvPT_S1_S1_S1_PiS2_S2_S2_i,@"STO_CUDA_ENTRY STV_DEFAULT"
_Z39gpuKernelForceDecompositionQuadruplet3DIdEvPT_S1_S1_S1_PiS2_S2_S2_i:
.text._Z39gpuKernelForceDecompositionQuadruplet3DIdEvPT_S1_S1_S1_PiS2_S2_S2_i:
        /* <DEDUP_REMOVED lines=11> */
.L_x_20:
[----:B0-----:R-:W0:Y:S01]  /*00b0*/  LDC.64 R2, c[0x0][0x388] ;  /* 0x0000e200ff027b82 */ /* 0x001e220000000a00 */
[----:B------:R-:W-:-:S07]  /*00c0*/  LEA R9, R11, R11, 0x1 ;  /* 0x0000000b0b097211 */ /* 0x000fce00078e08ff */
[----:B------:R-:W2:Y:S08]  /*00d0*/  LDC.64 R4, c[0x0][0x390] ;  /* 0x0000e400ff047b82 */ /* 0x000eb00000000a00 */
[----:B------:R-:W3:Y:S08]  /*00e0*/  LDC.64 R6, c[0x0][0x398] ;  /* 0x0000e600ff067b82 */ /* 0x000ef00000000a00 */
[----:B------:R-:W4:Y:S01]  /*00f0*/  LDC.64 R24, c[0x0][0x3a0] ;  /* 0x0000e800ff187b82 */ /* 0x000f220000000a00 */
[----:B0-----:R-:W-:-:S05]  /*0100*/  IMAD.WIDE R2, R9, 0x8, R2 ;  /* 0x0000000809027825 */ /* 0x001fca00078e0202 */
[----:B-1----:R-:W5:Y:S01]  /*0110*/  LDG.E.64 R18, desc[UR6][R2.64] ;  /* 0x0000000602127981 */ /* 0x002f62000c1e1b00 */
[C---:B--2---:R-:W-:Y:S01]  /*0120*/  IMAD.WIDE R4, R9.reuse, 0x8, R4 ;  /* 0x0000000809047825 */ /* 0x044fe200078e0204 */
[----:B------:R-:W0:Y:S04]  /*0130*/  LDC.64 R14, c[0x0][0x3b0] ;  /* 0x0000ec00ff0e7b82 */ /* 0x000e280000000a00 */
[----:B------:R-:W5:Y:S01]  /*0140*/  LDG.E.64 R20, desc[UR6][R4.64] ;  /* 0x0000000604147981 */ /* 0x000f62000c1e1b00 */
[----:B---3--:R-:W-:-:S03]  /*0150*/  IMAD.WIDE R6, R9, 0x8, R6 ;  /* 0x0000000809067825 */ /* 0x008fc600078e0206 */
[----:B------:R-:W1:Y:S02]  /*0160*/  LDC.64 R22, c[0x0][0x3a8] ;  /* 0x0000ea00ff167b82 */ /* 0x000e640000000a00 */
[----:B------:R-:W2:Y:S01]  /*0170*/  LDG.E.64 R16, desc[UR6][R6.64] ;  /* 0x0000000606107981 */ /* 0x000ea2000c1e1b00 */
[----:B----4-:R-:W-:-:S05]  /*0180*/  IMAD.WIDE R24, R11, 0x4, R24 ;  /* 0x000000040b187825 */ /* 0x010fca00078e0218 */
[----:B------:R-:W3:Y:S01]  /*0190*/  LDC.64 R12, c[0x0][0x3b8] ;  /* 0x0000ee00ff0c7b82 */ /* 0x000ee20000000a00 */
[----:B------:R-:W4:Y:S07]  /*01a0*/  LDG.E R24, desc[UR6][R24.64] ;  /* 0x0000000618187981 */ /* 0x000f2e000c1e1900 */
[----:B------:R-:W3:Y:S01]  /*01b0*/  LDC.64 R8, c[0x0][0x380] ;  /* 0x0000e000ff087b82 */ /* 0x000ee20000000a00 */
[----:B-1----:R-:W-:-:S05]  /*01c0*/  IMAD.WIDE R22, R11, 0x4, R22 ;  /* 0x000000040b167825 */ /* 0x002fca00078e0216 */
[----:B------:R-:W3:Y:S01]  /*01d0*/  LDG.E R10, desc[UR6][R22.64] ;  /* 0x00000006160a7981 */ /* 0x000ee2000c1e1900 */
[----:B-----5:R-:W-:-:S08]  /*01e0*/  DADD R18, R18, R20 ;  /* 0x0000000012127229 */ /* 0x020fd00000000014 */
[----:B--2---:R-:W-:Y:S01]  /*01f0*/  DADD R16, R18, R16 ;  /* 0x0000000012107229 */ /* 0x004fe20000000010 */
[----:B0-----:R-:W-:Y:S01]  /*0200*/  IMAD.WIDE R18, R11, 0x4, R14 ;  /* 0x000000040b127825 */ /* 0x001fe200078e020e */
[----:B----4-:R-:W-:-:S06]  /*0210*/  LEA R27, R24, R24, 0x1 ;  /* 0x00000018181b7211 */ /* 0x010fcc00078e08ff */
[----:B------:R-:W-:Y:S01]  /*0220*/  DADD R14, -RZ, -R16 ;  /* 0x00000000ff0e7229 */ /* 0x000fe20000000910 */
[----:B---3--:R-:W-:Y:S01]  /*0230*/  IMAD.WIDE R20, R11, 0x4, R12 ;  /* 0x000000040b147825 */ /* 0x008fe200078e020c */
[----:B------:R0:W2:Y:S03]  /*0240*/  LDG.E R16, desc[UR6][R18.64] ;  /* 0x0000000612107981 */ /* 0x0000a6000c1e1900 */
[----:B------:R-:W-:Y:S01]  /*0250*/  IMAD.WIDE R12, R27, 0x8, R8 ;  /* 0x000000081b0c7825 */ /* 0x000fe200078e0208 */
[----:B------:R-:W3:Y:S04]  /*0260*/  LDG.E R17, desc[UR6][R20.64] ;  /* 0x0000000614117981 */ /* 0x000ee8000c1e1900 */
[----:B------:R1:W-:Y:S04]  /*0270*/  REDG.E.ADD.F64.RN.STRONG.GPU desc[UR6][R12.64], R14 ;  /* 0x0000000e0c0079a6 */ /* 0x0003e8000c12ff06 */
[----:B------:R-:W4:Y:S04]  /*0280*/  LDG.E.64 R24, desc[UR6][R2.64+0x8] ;  /* 0x0000080602187981 */ /* 0x000f28000c1e1b00 */
[----:B------:R-:W4:Y:S04]  /*0290*/  LDG.E.64 R26, desc[UR6][R4.64+0x8] ;  /* 0x00000806041a7981 */ /* 0x000f28000c1e1b00 */
[----:B------:R-:W5:Y:S01]  /*02a0*/  LDG.E.64 R28, desc[UR6][R6.64+0x8] ;  /* 0x00000806061c7981 */ /* 0x000f62000c1e1b00 */
[----:B----4-:R-:W-:-:S08]  /*02b0*/  DADD R24, R24, R26 ;  /* 0x0000000018187229 */ /* 0x010fd0000000001a */
[----:B-----5:R-:W-:-:S08]  /*02c0*/  DADD R24, R24, R28 ;  /* 0x0000000018187229 */ /* 0x020fd0000000001c */
[----:B------:R-:W-:-:S07]  /*02d0*/  DADD R24, -RZ, -R24 ;  /* 0x00000000ff187229 */ /* 0x000fce0000000918 */
[----:B------:R4:W-:Y:S04]  /*02e0*/  REDG.E.ADD.F64.RN.STRONG.GPU desc[UR6][R12.64+0x8], R24 ;  /* 0x000008180c0079a6 */ /* 0x0009e8000c12ff06 */
[----:B------:R-:W0:Y:S04]  /*02f0*/  LDG.E.64 R22, desc[UR6][R2.64+0x10] ;  /* 0x0000100602167981 */ /* 0x000e28000c1e1b00 */
[----:B------:R-:W0:Y:S04]  /*0300*/  LDG.E.64 R18, desc[UR6][R4.64+0x10] ;  /* 0x0000100604127981 */ /* 0x000e28000c1e1b00 */
[----:B------:R-:W5:Y:S01]  /*0310*/  LDG.E.64 R20, desc[UR6][R6.64+0x10] ;  /* 0x0000100606147981 */ /* 0x000f62000c1e1b00 */
[----:B0-----:R-:W-:-:S08]  /*0320*/  DADD R18, R22, R18 ;  /* 0x0000000016127229 */ /* 0x001fd00000000012 */
[----:B-----5:R-:W-:-:S08]  /*0330*/  DADD R18, R18, R20 ;  /* 0x0000000012127229 */ /* 0x020fd00000000014 */
[----:B------:R-:W-:-:S07]  /*0340*/  DADD R26, -RZ, -R18 ;  /* 0x00000000ff1a7229 */ /* 0x000fce0000000912 */
[----:B------:R0:W-:Y:S04]  /*0350*/  REDG.E.ADD.F64.RN.STRONG.GPU desc[UR6][R12.64+0x10], R26 ;  /* 0x0000101a0c0079a6 */ /* 0x0001e8000c12ff06 */
[----:B------:R-:W5:Y:S01]  /*0360*/  LDG.E.64 R18, desc[UR6][R2.64] ;  /* 0x0000000602127981 */ /* 0x000f62000c1e1b00 */
[----:B-1----:R-:W-:-:S05]  /*0370*/  LEA R15, R10, R10, 0x1 ;  /* 0x0000000a0a0f7211 */ /* 0x002fca00078e08ff */
[----:B------:R-:W-:-:S05]  /*0380*/  IMAD.WIDE R14, R15, 0x8, R8 ;  /* 0x000000080f0e7825 */ /* 0x000fca00078e0208 */
[----:B-----5:R1:W-:Y:S04]  /*0390*/  REDG.E.ADD.F64.RN.STRONG.GPU desc[UR6][R14.64], R18 ;  /* 0x000000120e0079a6 */ /* 0x0203e8000c12ff06 */
[----:B------:R-:W5:Y:S04]  /*03a0*/  LDG.E.64 R20, desc[UR6][R2.64+0x8] ;  /* 0x0000080602147981 */ /* 0x000f68000c1e1b00 */
[----:B-----5:R5:W-:Y:S04]  /*03b0*/  REDG.E.ADD.F64.RN.STRONG.GPU desc[UR6][R14.64+0x8], R20 ;  /* 0x000008140e0079a6 */ /* 0x020be8000c12ff06 */
[----:B------:R-:W3:Y:S01]  /*03c0*/  LDG.E.64 R22, desc[UR6][R2.64+0x10] ;  /* 0x0000100602167981 */ /* 0x000ee2000c1e1b00 */
[----:B--2---:R-:W-:-:S03]  /*03d0*/  LEA R29, R16, R16, 0x1 ;  /* 0x00000010101d7211 */ /* 0x004fc600078e08ff */
[----:B---3--:R2:W-:Y:S04]  /*03e0*/  REDG.E.ADD.F64.RN.STRONG.GPU desc[UR6][R14.64+0x10], R22 ;  /* 0x000010160e0079a6 */ /* 0x0085e8000c12ff06 */
[----:B----4-:R-:W3:Y:S01]  /*03f0*/  LDG.E.64 R24, desc[UR6][R4.64] ;  /* 0x0000000604187981 */ /* 0x010ee2000c1e1b00 */
[----:B0-----:R-:W-:-:S05]  /*0400*/  IMAD.WIDE R12, R29, 0x8, R8 ;  /* 0x000000081d0c7825 */ /* 0x001fca00078e0208 */
[----:B---3--:R0:W-:Y:S04]  /*0410*/  REDG.E.ADD.F64.RN.STRONG.GPU desc[UR6][R12.64], R24 ;  /* 0x000000180c0079a6 */ /* 0x0081e8000c12ff06 */
[----:B------:R-:W3:Y:S04]  /*0420*/  LDG.E.64 R26, desc[UR6][R4.64+0x8] ;  /* 0x00000806041a7981 */ /* 0x000ee8000c1e1b00 */
[----:B---3--:R0:W-:Y:S04]  /*0430*/  REDG.E.ADD.F64.RN.STRONG.GPU desc[UR6][R12.64+0x8], R26 ;  /* 0x0000081a0c0079a6 */ /* 0x0081e8000c12ff06 */
[----:B-1----:R-:W3:Y:S01]  /*0440*/  LDG.E.64 R18, desc[UR6][R4.64+0x10] ;  /* 0x0000100604127981 */ /* 0x002ee2000c1e1b00 */
[----:B------:R-:W-:-:S03]  /*0450*/  LEA R17, R17, R17, 0x1 ;  /* 0x0000001111117211 */ /* 0x000fc600078e08ff */
[----:B---3--:R0:W-:Y:S04]  /*0460*/  REDG.E.ADD.F64.RN.STRONG.GPU desc[UR6][R12.64+0x10], R18 ;  /* 0x000010120c0079a6 */ /* 0x0081e8000c12ff06 */
[----:B-----5:R-:W3:Y:S01]  /*0470*/  LDG.E.64 R20, desc[UR6][R6.64] ;  /* 0x0000000606147981 */ /* 0x020ee2000c1e1b00 */
[----:B------:R-:W-:-:S05]  /*0480*/  IMAD.WIDE R8, R17, 0x8, R8 ;  /* 0x0000000811087825 */ /* 0x000fca00078e0208 */
[----:B---3--:R0:W-:Y:S04]  /*0490*/  REDG.E.ADD.F64.RN.STRONG.GPU desc[UR6][R8.64], R20 ;  /* 0x00000014080079a6 */ /* 0x0081e8000c12ff06 */
[----:B------:R-:W3:Y:S01]  /*04a0*/  LDG.E.64 R2, desc[UR6][R6.64+0x8] ;  /* 0x0000080606027981 */ /* 0x000ee2000c1e1b00 */
[----:B------:R-:W-:-:S04]  /*04b0*/  IADD3 R11, PT, PT, R0, R11, RZ ;  /* 0x0000000b000b7210 */ /* 0x000fc80007ffe0ff */
[----:B------:R-:W-:Y:S01]  /*04c0*/  ISETP.GE.AND P0, PT, R11, UR5, PT ;  /* 0x000000050b007c0c */ /* 0x000fe2000bf06270 */
[----:B---3--:R0:W-:Y:S04]  /*04d0*/  REDG.E.ADD.F64.RN.STRONG.GPU desc[UR6][R8.64+0x8], R2 ;  /* 0x00000802080079a6 */ /* 0x0081e8000c12ff06 */
[----:B--2---:R-:W2:Y:S04]  /*04e0*/  LDG.E.64 R14, desc[UR6][R6.64+0x10] ;  /* 0x00001006060e7981 */ /* 0x004ea8000c1e1b00 */
[----:B--2---:R0:W-:Y:S04]  /*04f0*/  REDG.E.ADD.F64.RN.STRONG.GPU desc[UR6][R8.64+0x10], R14 ;  /* 0x0000100e080079a6 */ /* 0x0041e8000c12ff06 */
[----:B------:R-:W-:Y:S05]  /*0500*/  @!P0 BRA `(.L_x_20) ;  /* 0xfffffff800e88947 */ /* 0x000fea000383ffff */
[----:B------:R-:W-:Y:S05]  /*0510*/  EXIT ;  /* 0x000000000000794d */ /* 0x000fea0003800000 */
.L_x_21:
        /* <DEDUP_REMOVED lines=14> */
.L_x_823:


//--------------------- .text._Z35gpuKernelAtomDecompositionTriplet3DIfEvPT_S1_S1_PiS2_i --------------------------
	.section	.text._Z35gpuKernelAtomDecompositionTriplet3DIfEvPT_S1_S1_PiS2_i,"ax",@progbits
	.align	128
        .global         _Z35gpuKernelAtomDecompositionTriplet3DIfEvPT_S1_S1_PiS2_i
        .type           _Z35gpuKernelAtomDecompositionTriplet3DIfEvPT_S1_S1_PiS2_i,@function
        .size           _Z35gpuKernelAtomDecompositionTriplet3DIfEvPT_S1_S1_PiS2_i,(.L_x_824 - _Z35gpuKernelAtomDecompositionTriplet3DIfEvPT_S1_S1_PiS2_i)
        .other          _Z35gpuKernelAtomDecompositionTriplet3DIfEvPT_S1_S1_PiS2_i,@"STO_CUDA_ENTRY STV_DEFAULT"
_Z35gpuKernelAtomDecompositionTriplet3DIfEvPT_S1_S1_PiS2_i:
.text._Z35gpuKernelAtomDecompositionTriplet3DIfEvPT_S1_S1_PiS2_i:
        /* <DEDUP_REMOVED lines=11> */
.L_x_29:
        /* <DEDUP_REMOVED lines=9> */
[----:B------:R-:W-:Y:S01]  /*0140*/  MOV R13, RZ ;  /* 0x000000ff000d7202 */ /* 0x000fe20000000f00 */
[----:B------:R-:W-:Y:S01]  /*0150*/  HFMA2 R17, -RZ, RZ, 0, 0 ;  /* 0x00000000ff117431 */ /* 0x000fe200000001ff */
[----:B---3--:R-:W-:-:S04]  /*0160*/  IADD3 R9, PT, PT, -R6, R11, RZ ;  /* 0x0000000b06097210 */ /* 0x008fc80007ffe1ff */
[----:B------:R-:W-:-:S13]  /*0170*/  ISETP.GE.AND P0, PT, R9, 0x1, PT ;  /* 0x000000010900780c */ /* 0x000fda0003f06270 */
[----:B0-----:R-:W-:Y:S05]  /*0180*/  @!P0 BRA `(.L_x_23) ;  /* 0x0000000800008947 */ /* 0x001fea0003800000 */
[----:B------:R-:W-:Y:S01]  /*0190*/  IADD3 R2, PT, PT, R6, -R11, RZ ;  /* 0x8000000b06027210 */ /* 0x000fe20007ffe0ff */
[----:B------:R-:W-:Y:S01]  /*01a0*/  BSSY.RECONVERGENT B1, `(.L_x_24) ;  /* 0x0000045000017945 */ /* 0x000fe20003800200 */
[----:B------:R-:W-:Y:S02]  /*01b0*/  LOP3.LUT R25, R9, 0x3, RZ, 0xc0, !PT ;  /* 0x0000000309197812 */ /* 0x000fe400078ec0ff */
[----:B------:R-:W-:Y:S02]  /*01c0*/  ISETP.GT.U32.AND P1, PT, R2, -0x4, PT ;  /* 0xfffffffc0200780c */ /* 0x000fe40003f24070 */
[----:B------:R-:W-:Y:S02]  /*01d0*/  ISETP.NE.AND P0, PT, R25, RZ, PT ;  /* 0x000000ff1900720c */ /* 0x000fe40003f05270 */
[----:B------:R-:W-:Y:S02]  /*01e0*/  MOV R17, RZ ;  /* 0x000000ff00117202 */ /* 0x000fe40000000f00 */
[----:B------:R-:W-:-:S02]  /*01f0*/  MOV R11, RZ ;  /* 0x000000ff000b7202 */ /* 0x000fc40000000f00 */
[----:B------:R-:W-:Y:S02]  /*0200*/  MOV R13, RZ ;  /* 0x000000ff000d7202 */ /* 0x000fe40000000f00 */
[----:B------:R-:W-:-:S03]  /*0210*/  MOV R14, RZ ;  /* 0x000000ff000e7202 */ /* 0x000fc60000000f00 */
[----:B------:R-:W-:Y:S05]  /*0220*/  @P1 BRA `(.L_x_25) ;  /* 0x0000000000f01947 */ /* 0x000fea0003800000 */
[----:B------:R-:W-:Y:S02]  /*0230*/  LOP3.LUT R11, R9, 0x7ffffffc, RZ, 0xc0, !PT ;  /* 0x7ffffffc090b7812 */ /* 0x000fe400078ec0ff */
[----:B------:R-:W-:Y:S02]  /*0240*/  LEA R10, R6, R6, 0x1 ;  /* 0x00000006060a7211 */ /* 0x000fe400078e08ff */
[----:B------:R-:W-:Y:S02]  /*0250*/  MOV R17, RZ ;  /* 0x000000ff00117202 */ /* 0x000fe40000000f00 */
[----:B------:R-:W-:-:S07]  /*0260*/  IADD3 R12, PT, PT, -R11, RZ, RZ ;  /* 0x000000ff0b0c7210 */ /* 0x000fce0007ffe1ff */
.L_x_26:
[----:B------:R-:W0:Y:S08]  /*0270*/  LDC.64 R2, c[0x0][0x388] ;  /* 0x0000e200ff027b82 */ /* 0x000e300000000a00 */
[----:B------:R-:W1:Y:S01]  /*0280*/  LDC.64 R4, c[0x0][0x390] ;  /* 0x0000e400ff047b82 */ /* 0x000e620000000a00 */
[----:B0-----:R-:W-:-:S05]  /*0290*/  IMAD.WIDE R2, R10, 0x4, R2 ;  /* 0x000000040a027825 */ /* 0x001fca00078e0202 */
[----:B------:R-:W2:Y:S01]  /*02a0*/  LDG.E R15, desc[UR6][R2.64] ;  /* 0x00000006020f7981 */ /* 0x000ea2000c1e1900 */
[----:B-1----:R-:W-:-:S03]  /*02b0*/  IMAD.WIDE R4, R10, 0x4, R4 ;  /* 0x000000040a047825 */ /* 0x002fc600078e0204 */
[----:B------:R-:W3:Y:S04]  /*02c0*/  LDG.E R24, desc[UR6][R2.64+0x4] ;  /* 0x0000040602187981 */ /* 0x000ee8000c1e1900 */
[----:B------:R-:W2:Y:S04]  /*02d0*/  LDG.E R16, desc[UR6][R4.64] ;  /* 0x0000000604107981 */ /* 0x000ea8000c1e1900 */
[----:B------:R-:W3:Y:S04]  /*02e0*/  LDG.E R27, desc[UR6][R4.64+0x4] ;  /* 0x00000406041b7981 */ /* 0x000ee8000c1e1900 */
[----:B------:R-:W4:Y:S04]  /*02f0*/  LDG.E R18, desc[UR6][R2.64+0x8] ;  /* 0x0000080602127981 */ /* 0x000f28000c1e1900 */
[----:B------:R-:W4:Y:S04]  /*0300*/  LDG.E R21, desc[UR6][R4.64+0x8] ;  /* 0x0000080604157981 */ /* 0x000f28000c1e1900 */
[----:B------:R-:W4:Y:S04]  /*0310*/  LDG.E R19, desc[UR6][R2.64+0xc] ;  /* 0x00000c0602137981 */ /* 0x000f28000c1e1900 */
[----:B------:R-:W4:Y:S04]  /*0320*/  LDG.E R22, desc[UR6][R4.64+0xc] ;  /* 0x00000c0604167981 */ /* 0x000f28000c1e1900 */
[----:B------:R-:W4:Y:S04]  /*0330*/  LDG.E R20, desc[UR6][R2.64+0x10] ;  /* 0x0000100602147981 */ /* 0x000f28000c1e1900 */
[----:B------:R-:W4:Y:S01]  /*0340*/  LDG.E R23, desc[UR6][R4.64+0x10] ;  /* 0x0000100604177981 */ /* 0x000f22000c1e1900 */
[----:B--2---:R-:W-:-:S03]  /*0350*/  FADD R15, R15, R16 ;  /* 0x000000100f0f7221 */ /* 0x004fc60000000000 */
[----:B------:R-:W2:Y:S01]  /*0360*/  LDG.E R16, desc[UR6][R4.64+0x14] ;  /* 0x0000140604107981 */ /* 0x000ea2000c1e1900 */
[----:B---3--:R-:W-:Y:S01]  /*0370*/  FADD R26, R24, R27 ;  /* 0x0000001b181a7221 */ /* 0x008fe20000000000 */
[----:B------:R-:W-:Y:S02]  /*0380*/  FADD R24, -R15, R14 ;  /* 0x0000000e0f187221 */ /* 0x000fe40000000100 */
[----:B------:R-:W3:Y:S01]  /*0390*/  LDG.E R27, desc[UR6][R4.64+0x20] ;  /* 0x00002006041b7981 */ /* 0x000ee2000c1e1900 */
[----:B------:R-:W-:-:S03]  /*03a0*/  FADD R26, -R26, R13 ;  /* 0x0000000d1a1a7221 */ /* 0x000fc60000000100 */
[----:B------:R-:W2:Y:S04]  /*03b0*/  LDG.E R13, desc[UR6][R2.64+0x14] ;  /* 0x00001406020d7981 */ /* 0x000ea8000c1e1900 */
[----:B------:R-:W3:Y:S04]  /*03c0*/  LDG.E R14, desc[UR6][R2.64+0x18] ;  /* 0x00001806020e7981 */ /* 0x000ee8000c1e1900 */
[----:B------:R-:W3:Y:S01]  /*03d0*/  LDG.E R15, desc[UR6][R4.64+0x18] ;  /* 0x00001806040f7981 */ /* 0x000ee2000c1e1900 */
[----:B----4-:R-:W-:Y:S01]  /*03e0*/  FADD R18, R18, R21 ;  /* 0x0000001512127221 */ /* 0x010fe20000000000 */
[----:B------:R-:W-:-:S02]  /*03f0*/  FADD R19, R19, R22 ;  /* 0x0000001613137221 */ /* 0x000fc40000000000 */
[----:B------:R-:W4:Y:S01]  /*0400*/  LDG.E R22, desc[UR6][R2.64+0x20] ;  /* 0x0000200602167981 */ /* 0x000f22000c1e1900 */
[----:B------:R-:W-:Y:S01]  /*0410*/  FADD R17, -R18, R17 ;  /* 0x0000001112117221 */ /* 0x000fe20000000100 */
[----:B------:R-:W-:Y:S02]  /*0420*/  FADD R18, R24, -R19 ;  /* 0x8000001318127221 */ /* 0x000fe40000000000 */
[----:B------:R-:W4:Y:S01]  /*0430*/  LDG.E R24, desc[UR6][R4.64+0x1c] ;  /* 0x00001c0604187981 */ /* 0x000f22000c1e1900 */
[----:B------:R-:W-:-:S03]  /*0440*/  FADD R21, R20, R23 ;  /* 0x0000001714157221 */ /* 0x000fc60000000000 */
[----:B------:R-:W4:Y:S01]  /*0450*/  LDG.E R23, desc[UR6][R2.64+0x1c] ;  /* 0x00001c0602177981 */ /* 0x000f22000c1e1900 */
[----:B------:R-:W-:-:S03]  /*0460*/  FADD R21, R26, -R21 ;  /* 0x800000151a157221 */ /* 0x000fc60000000000 */
[----:B------:R-:W4:Y:S04]  /*0470*/  LDG.E R20, desc[UR6][R2.64+0x24] ;  /* 0x0000240602147981 */ /* 0x000f28000c1e1900 */
[----:B------:R-:W4:Y:S04]  /*0480*/  LDG.E R19, desc[UR6][R2.64+0x28] ;  /* 0x0000280602137981 */ /* 0x000f28000c1e1900 */
[----:B------:R0:W4:Y:S01]  /*0490*/  LDG.E R26, desc[UR6][R2.64+0x2c] ;  /* 0x00002c06021a7981 */ /* 0x000122000c1e1900 */
[----:B--2---:R-:W-:-:S03]  /*04a0*/  FADD R16, R13, R16 ;  /* 0x000000100d107221 */ /* 0x004fc60000000000 */
[----:B------:R-:W2:Y:S01]  /*04b0*/  LDG.E R13, desc[UR6][R4.64+0x24] ;  /* 0x00002406040d7981 */ /* 0x000ea2000c1e1900 */
[----:B---3--:R-:W-:-:S03]  /*04c0*/  FADD R29, R14, R15 ;  /* 0x0000000f0e1d7221 */ /* 0x008fc60000000000 */
[----:B------:R-:W0:Y:S04]  /*04d0*/  LDG.E R14, desc[UR6][R4.64+0x28] ;  /* 0x00002806040e7981 */ /* 0x000e28000c1e1900 */
[----:B------:R-:W3:Y:S01]  /*04e0*/  LDG.E R15, desc[UR6][R4.64+0x2c] ;  /* 0x00002c06040f7981 */ /* 0x000ee2000c1e1900 */
[----:B------:R-:W-:-:S04]  /*04f0*/  IADD3 R12, PT, PT, R12, 0x4, RZ ;  /* 0x000000040c0c7810 */ /* 0x000fc80007ffe0ff */
[----:B------:R-:W-:Y:S01]  /*0500*/  ISETP.NE.AND P1, PT, R12, RZ, PT ;  /* 0x000000ff0c00720c */ /* 0x000fe20003f25270 */
[----:B----4-:R-:W-:Y:S01]  /*0510*/  FADD R24, R23, R24 ;  /* 0x0000001817187221 */ /* 0x010fe20000000000 */
[----:B------:R-:W-:Y:S01]  /*0520*/  FADD R16, R17, -R16 ;  /* 0x8000001011107221 */ /* 0x000fe20000000000 */
[----:B------:R-:W-:Y:S01]  /*0530*/  FADD R27, R22, R27 ;  /* 0x0000001b161b7221 */ /* 0x000fe20000000000 */
[----:B------:R-:W-:Y:S01]  /*0540*/  FADD R18, R18, -R29 ;  /* 0x8000001d12127221 */ /* 0x000fe20000000000 */
[----:B------:R-:W-:Y:S02]  /*0550*/  FADD R21, R21, -R24 ;  /* 0x8000001815157221 */ /* 0x000fe40000000000 */
[----:B------:R-:W-:Y:S01]  /*0560*/  FADD R16, R16, -R27 ;  /* 0x8000001b10107221 */ /* 0x000fe20000000000 */
[----:B------:R-:W-:Y:S01]  /*0570*/  IADD3 R10, PT, PT, R10, 0xc, RZ ;  /* 0x0000000c0a0a7810 */ /* 0x000fe20007ffe0ff */
[----:B--2---:R-:W-:Y:S01]  /*0580*/  FADD R13, R20, R13 ;  /* 0x0000000d140d7221 */ /* 0x004fe20000000000 */
[----:B0-----:R-:W-:-:S03]  /*0590*/  FADD R2, R19, R14 ;  /* 0x0000000e13027221 */ /* 0x001fc60000000000 */
[----:B------:R-:W-:Y:S01]  /*05a0*/  FADD R14, R18, -R13 ;  /* 0x8000000d120e7221 */ /* 0x000fe20000000000 */
[----:B---3--:R-:W-:Y:S01]  /*05b0*/  FADD R15, R26, R15 ;  /* 0x0000000f1a0f7221 */ /* 0x008fe20000000000 */
[----:B------:R-:W-:-:S03]  /*05c0*/  FADD R13, R21, -R2 ;  /* 0x80000002150d7221 */ /* 0x000fc60000000000 */
[----:B------:R-:W-:Y:S01]  /*05d0*/  FADD R17, R16, -R15 ;  /* 0x8000000f10117221 */ /* 0x000fe20000000000 */
[----:B------:R-:W-:Y:S06]  /*05e0*/  @P1 BRA `(.L_x_26) ;  /* 0xfffffffc00201947 */ /* 0x000fec000383ffff */
.L_x_25:
[----:B------:R-:W-:Y:S05]  /*05f0*/  BSYNC.RECONVERGENT B1 ;  /* 0x0000000000017941 */ /* 0x000fea0003800200 */
.L_x_24:
        /* <DEDUP_REMOVED lines=9> */
[----:B------:R-:W1:Y:S02]  /*0690*/  LDC.64 R4, c[0x0][0x390] ;  /* 0x0000e400ff047b82 */ /* 0x000e640000000a00 */
[----:B0-----:R-:W-:-:S05]  /*06a0*/  IMAD.WIDE R2, R9, 0x4, R2 ;  /* 0x0000000409027825 */ /* 0x001fca00078e0202 */
[----:B------:R-:W2:Y:S01]  /*06b0*/  LDG.E R15, desc[UR6][R2.64] ;  /* 0x00000006020f7981 */ /* 0x000ea2000c1e1900 */
[----:B-1----:R-:W-:-:S03]  /*06c0*/  IMAD.WIDE R4, R9, 0x4, R4 ;  /* 0x0000000409047825 */ /* 0x002fc600078e0204 */
[----:B------:R-:W3:Y:S04]  /*06d0*/  LDG.E R18, desc[UR6][R2.64+0x4] ;  /* 0x0000040602127981 */ /* 0x000ee8000c1e1900 */
[----:B------:R-:W4:Y:S04]  /*06e0*/  LDG.E R20, desc[UR6][R2.64+0x8] ;  /* 0x0000080602147981 */ /* 0x000f28000c1e1900 */
[----:B------:R-:W2:Y:S04]  /*06f0*/  LDG.E R16, desc[UR6][R4.64] ;  /* 0x0000000604107981 */ /* 0x000ea8000c1e1900 */
[----:B------:R-:W3:Y:S04]  /*0700*/  LDG.E R19, desc[UR6][R4.64+0x4] ;  /* 0x0000040604137981 */ /* 0x000ee8000c1e1900 */
[----:B------:R-:W4:Y:S04]  /*0710*/  LDG.E R21, desc[UR6][R4.64+0x8] ;  /* 0x0000080604157981 */ /* 0x000f28000c1e1900 */
[----:B------:R-:W4:Y:S04]  /*0720*/  LDG.E R12, desc[UR6][R2.64+0xc] ;  /* 0x00000c06020c7981 */ /* 0x000f28000c1e1900 */
[----:B------:R-:W4:Y:S04]  /*0730*/  LDG.E R9, desc[UR6][R2.64+0x10] ;  /* 0x0000100602097981 */ /* 0x000f28000c1e1900 */
[----:B------:R-:W4:Y:S04]  /*0740*/  LDG.E R10, desc[UR6][R2.64+0x14] ;  /* 0x00001406020a7981 */ /* 0x000f28000c1e1900 */
[----:B------:R-:W4:Y:S04]  /*0750*/  LDG.E R23, desc[UR6][R4.64+0xc] ;  /* 0x00000c0604177981 */ /* 0x000f28000c1e1900 */
[----:B------:R-:W4:Y:S04]  /*0760*/  LDG.E R22, desc[UR6][R4.64+0x10] ;  /* 0x0000100604167981 */ /* 0x000f28000c1e1900 */
[----:B------:R-:W4:Y:S01]  /*0770*/  LDG.E R25, desc[UR6][R4.64+0x14] ;  /* 0x0000140604197981 */ /* 0x000f22000c1e1900 */
[----:B------:R-:W-:Y:S01]  /*0780*/  IADD3 R11, PT, PT, R11, 0x2, RZ ;  /* 0x000000020b0b7810 */ /* 0x000fe20007ffe0ff */
[----:B--2---:R-:W-:Y:S01]  /*0790*/  FADD R15, R15, R16 ;  /* 0x000000100f0f7221 */ /* 0x004fe20000000000 */
[----:B---3--:R-:W-:Y:S01]  /*07a0*/  FADD R18, R18, R19 ;  /* 0x0000001312127221 */ /* 0x008fe20000000000 */
[----:B----4-:R-:W-:-:S02]  /*07b0*/  FADD R20, R20, R21 ;  /* 0x0000001514147221 */ /* 0x010fc40000000000 */
[----:B------:R-:W-:Y:S01]  /*07c0*/  FADD R14, R14, -R15 ;  /* 0x8000000f0e0e7221 */ /* 0x000fe20000000000 */
[----:B------:R-:W-:Y:S01]  /*07d0*/  FADD R13, R13, -R18 ;  /* 0x800000120d0d7221 */ /* 0x000fe20000000000 */
[----:B------:R-:W-:Y:S01]  /*07e0*/  FADD R17, R17, -R20 ;  /* 0x8000001411117221 */ /* 0x000fe20000000000 */
[----:B------:R-:W-:Y:S01]  /*07f0*/  FADD R23, R12, R23 ;  /* 0x000000170c177221 */ /* 0x000fe20000000000 */
[----:B------:R-:W-:Y:S01]  /*0800*/  FADD R22, R9, R22 ;  /* 0x0000001609167221 */ /* 0x000fe20000000000 */
[----:B------:R-:W-:Y:S02]  /*0810*/  FADD R10, R10, R25 ;  /* 0x000000190a0a7221 */ /* 0x000fe40000000000 */
[----:B------:R-:W-:Y:S01]  /*0820*/  FADD R14, R14, -R23 ;  /* 0x800000170e0e7221 */ /* 0x000fe20000000000 */
[----:B------:R-:W-:Y:S01]  /*0830*/  FADD R13, R13, -R22 ;  /* 0x800000160d0d7221 */ /* 0x000fe20000000000 */
[----:B------:R-:W-:-:S07]  /*0840*/  FADD R17, R17, -R10 ;  /* 0x8000000a11117221 */ /* 0x000fce0000000000 */
.L_x_28:
[----:B------:R-:W-:Y:S05]  /*0850*/  BSYNC.RECONVERGENT B1 ;  /* 0x0000000000017941 */ /* 0x000fea0003800200 */
.L_x_27:
[----:B------:R-:W-:Y:S05]  /*0860*/  @P1 BRA `(.L_x_23) ;  /* 0x0000000000481947 */ /* 0x000fea0003800000 */
        /* <DEDUP_REMOVED lines=11> */
[----:B------:R-:W4:Y:S01]  /*0920*/  LDG.E R15, desc[UR6][R4.64+0x8] ;  /* 0x00000806040f7981 */ /* 0x000f22000c1e1900 */
[----:B--2---:R-:W-:Y:S01]  /*0930*/  FADD R9, R6, R9 ;  /* 0x0000000906097221 */ /* 0x004fe20000000000 */
[----:B---3--:R-:W-:Y:S01]  /*0940*/  FADD R10, R10, R11 ;  /* 0x0000000b0a0a7221 */ /* 0x008fe20000000000 */
[----:B----4-:R-:W-:-:S02]  /*0950*/  FADD R12, R12, R15 ;  /* 0x0000000f0c0c7221 */ /* 0x010fc40000000000 */
[----:B------:R-:W-:Y:S01]  /*0960*/  FADD R14, R14, -R9 ;  /* 0x800000090e0e7221 */ /* 0x000fe20000000000 */
[----:B------:R-:W-:Y:S01]  /*0970*/  FADD R13, R13, -R10 ;  /* 0x8000000a0d0d7221 */ /* 0x000fe20000000000 */
[----:B------:R-:W-:-:S07]  /*0980*/  FADD R17, R17, -R12 ;  /* 0x8000000c11117221 */ /* 0x000fce0000000000 */
.L_x_23:
[----:B------:R-:W-:Y:S05]  /*0990*/  BSYNC.RECONVERGENT B0 ;  /* 0x0000000000007941 */ /* 0x000fea0003800200 */
.L_x_22:
        /* <DEDUP_REMOVED lines=11> */
.L_x_30:
        /* <DEDUP_REMOVED lines=11> */
.L_x_824:


//--------------------- .text._Z35gpuKernelAtomDecompositionTriplet3DIdEvPT_S1_S1_PiS2_i --------------------------
	.section	.text._Z35gpuKernelAtomDecompositionTriplet3DIdEvPT_S1_S1_PiS2_i,"ax",@progbits
	.align	128
        .global         _Z35gpuKernelAtomDecompositionTriplet3DIdEvPT_S1_S1_PiS2_i
        .type           _Z35gpuKernelAtomDecompositionTriplet3DIdEvPT_S1_S1_PiS2_i,@function
        .size           _Z35gpuKernelAtomDecompositionTriplet3DIdEvPT_S1_S1_PiS2_i,(.L_x_825 - _Z35gpuKernelAtomDecompositionTriplet3DIdEvPT_S1_S1_PiS2_i)
        .other          _Z35gpuKernelAtomDecompositionTriplet3DIdEvPT_S1_S1_PiS2_i,@"STO_CUDA_ENTRY STV_DEFAULT"
_Z35gpuKernelAtomDecompositionTriplet3DIdEvPT_S1_S1_PiS2_i:
.text._Z35gpuKernelAtomDecompositionTriplet3DIdEvPT_S1_S1_PiS2_i:
        /* <DEDUP_REMOVED lines=11> */
.L_x_38:
        /* <DEDUP_REMOVED lines=10> */
[----:B------:R-:W-:Y:S01]  /*0150*/  CS2R R14, SRZ ;  /* 0x00000000000e7805 */ /* 0x000fe2000001ff00 */
[----:B---3--:R-:W-:-:S05]  /*0160*/  IMAD.IADD R5, R11, 0x1, -R2 ;  /* 0x000000010b057824 */ /* 0x008fca00078e0a02 */
        /* <DEDUP_REMOVED lines=15> */
.L_x_35:
[----:B------:R-:W0:Y:S08]  /*0260*/  LDC.64 R6, c[0x0][0x388] ;  /* 0x0000e200ff067b82 */ /* 0x000e300000000a00 */
[----:B------:R-:W1:Y:S01]  /*0270*/  LDC.64 R8, c[0x0][0x390] ;  /* 0x0000e400ff087b82 */ /* 0x000e620000000a00 */
[----:B0-----:R-:W-:-:S05]  /*0280*/  IMAD.WIDE R6, R27, 0x8, R6 ;  /* 0x000000081b067825 */ /* 0x001fca00078e0206 */
[----:B------:R-:W2:Y:S01]  /*0290*/  LDG.E.64 R16, desc[UR6][R6.64] ;  /* 0x0000000606107981 */ /* 0x000ea2000c1e1b00 */
[----:B-1----:R-:W-:-:S03]  /*02a0*/  IMAD.WIDE R8, R27, 0x8, R8 ;  /* 0x000000081b087825 */ /* 0x002fc600078e0208 */
[----:B------:R-:W3:Y:S04]  /*02b0*/  LDG.E.64 R12, desc[UR6][R6.64+0x8] ;  /* 0x00000806060c7981 */ /* 0x000ee8000c1e1b00 */
[----:B------:R-:W2:Y:S04]  /*02c0*/  LDG.E.64 R10, desc[UR6][R8.64] ;  /* 0x00000006080a7981 */ /* 0x000ea8000c1e1b00 */
[----:B------:R-:W3:Y:S04]  /*02d0*/  LDG.E.64 R20, desc[UR6][R8.64+0x8] ;  /* 0x0000080608147981 */ /* 0x000ee8000c1e1b00 */
[----:B------:R-:W4:Y:S01]  /*02e0*/  LDG.E.64 R24, desc[UR6][R6.64+0x10] ;  /* 0x0000100606187981 */ /* 0x000f22000c1e1b00 */
[----:B--2---:R-:W-:-:S03]  /*02f0*/  DADD R10, R16, R10 ;  /* 0x00000000100a7229 */ /* 0x004fc6000000000a */
[----:B------:R-:W2:Y:S05]  /*0300*/  LDG.E.64 R16, desc[UR6][R6.64+0x18] ;  /* 0x0000180606107981 */ /* 0x000eaa000c1e1b00 */
[----:B------:R-:W-:Y:S02]  /*0310*/  DADD R22, -R10, R22 ;  /* 0x000000000a167229 */ /* 0x000fe40000000116 */
[----:B------:R-:W4:Y:S01]  /*0320*/  LDG.E.64 R10, desc[UR6][R8.64+0x10] ;  /* 0x00001006080a7981 */ /* 0x000f22000c1e1b00 */
[----:B---3--:R-:W-:-:S03]  /*0330*/  DADD R20, R12, R20 ;  /* 0x000000000c147229 */ /* 0x008fc60000000014 */
[----:B------:R-:W2:Y:S05]  /*0340*/  LDG.E.64 R12, desc[UR6][R8.64+0x18] ;  /* 0x00001806080c7981 */ /* 0x000eaa000c1e1b00 */
[----:B------:R-:W-:Y:S01]  /*0350*/  DADD R20, -R20, R18 ;  /* 0x0000000014147229 */ /* 0x000fe20000000112 */
[----:B------:R-:W3:Y:S01]  /*0360*/  LDG.E.64 R18, desc[UR6][R6.64+0x28] ;  /* 0x0000280606127981 */ /* 0x000ee2000c1e1b00 */
[----:B----4-:R-:W-:-:S03]  /*0370*/  DADD R10, R24, R10 ;  /* 0x00000000180a7229 */ /* 0x010fc6000000000a */
[----:B------:R-:W4:Y:S05]  /*0380*/  LDG.E.64 R24, desc[UR6][R6.64+0x20] ;  /* 0x0000200606187981 */ /* 0x000f2a000c1e1b00 */
[----:B------:R-:W-:Y:S01]  /*0390*/  DADD R10, -R10, R14 ;  /* 0x000000000a0a7229 */ /* 0x000fe2000000010e */
[----:B------:R-:W4:Y:S01]  /*03a0*/  LDG.E.64 R14, desc[UR6][R8.64+0x20] ;  /* 0x00002006080e7981 */ /* 0x000f22000c1e1b00 */
[----:B--2---:R-:W-:-:S03]  /*03b0*/  DADD R12, R16, R12 ;  /* 0x00000000100c7229 */ /* 0x004fc6000000000c */
[----:B------:R-:W3:Y:S05]  /*03c0*/  LDG.E.64 R16, desc[UR6][R8.64+0x28] ;  /* 0x0000280608107981 */ /* 0x000eea000c1e1b00 */
[----:B------:R-:W-:Y:S01]  /*03d0*/  DADD R12, R22, -R12 ;  /* 0x00000000160c7229 */ /* 0x000fe2000000080c */
[----:B------:R-:W2:Y:S01]  /*03e0*/  LDG.E.64 R22, desc[UR6][R8.64+0x30] ;  /* 0x0000300608167981 */ /* 0x000ea2000c1e1b00 */
[----:B----4-:R-:W-:-:S03]  /*03f0*/  DADD R14, R24, R14 ;  /* 0x00000000180e7229 */ /* 0x010fc6000000000e */
[----:B------:R-:W4:Y:S01]  /*0400*/  LDG.E.64 R24, desc[UR6][R8.64+0x38] ;  /* 0x0000380608187981 */ /* 0x000f22000c1e1b00 */
[----:B---3--:R-:W-:-:S03]  /*0410*/  DADD R16, R18, R16 ;  /* 0x0000000012107229 */ /* 0x008fc60000000010 */
[----:B------:R-:W2:Y:S01]  /*0420*/  LDG.E.64 R18, desc[UR6][R6.64+0x30] ;  /* 0x0000300606127981 */ /* 0x000ea2000c1e1b00 */
[----:B------:R-:W-:-:S03]  /*0430*/  DADD R14, R20, -R14 ;  /* 0x00000000140e7229 */ /* 0x000fc6000000080e */
[----:B------:R-:W4:Y:S01]  /*0440*/  LDG.E.64 R20, desc[UR6][R6.64+0x38] ;  /* 0x0000380606147981 */ /* 0x000f22000c1e1b00 */
[----:B------:R-:W-:-:S03]  /*0450*/  DADD R10, R10, -R16 ;  /* 0x000000000a0a7229 */ /* 0x000fc60000000810 */
[----:B------:R-:W3:Y:S01]  /*0460*/  LDG.E.64 R16, desc[UR6][R6.64+0x48] ;  /* 0x0000480606107981 */ /* 0x000ee2000c1e1b00 */
[----:B--2---:R-:W-:-:S03]  /*0470*/  DADD R18, R18, R22 ;  /* 0x0000000012127229 */ /* 0x004fc60000000016 */
[----:B------:R-:W2:Y:S01]  /*0480*/  LDG.E.64 R22, desc[UR6][R6.64+0x40] ;  /* 0x0000400606167981 */ /* 0x000ea2000c1e1b00 */
[----:B----4-:R-:W-:-:S03]  /*0490*/  DADD R20, R20, R24 ;  /* 0x0000000014147229 */ /* 0x010fc60000000018 */
[----:B------:R-:W4:Y:S01]  /*04a0*/  LDG.E.64 R24, desc[UR6][R8.64+0x50] ;  /* 0x0000500608187981 */ /* 0x000f22000c1e1b00 */
[----:B------:R-:W-:-:S03]  /*04b0*/  DADD R12, R12, -R18 ;  /* 0x000000000c0c7229 */ /* 0x000fc60000000812 */
[----:B------:R-:W2:Y:S01]  /*04c0*/  LDG.E.64 R18, desc[UR6][R8.64+0x40] ;  /* 0x0000400608127981 */ /* 0x000ea2000c1e1b00 */
[----:B------:R-:W-:-:S03]  /*04d0*/  DADD R20, R14, -R20 ;  /* 0x000000000e147229 */ /* 0x000fc60000000814 */
[----:B------:R-:W3:Y:S04]  /*04e0*/  LDG.E.64 R14, desc[UR6][R8.64+0x48] ;  /* 0x00004806080e7981 */ /* 0x000ee8000c1e1b00 */
[----:B------:R-:W4:Y:S01]  /*04f0*/  LDG.E.64 R8, desc[UR6][R8.64+0x58] ;  /* 0x0000580608087981 */ /* 0x000f22000c1e1b00 */
[----:B--2---:R-:W-:-:S03]  /*0500*/  DADD R18, R22, R18 ;  /* 0x0000000016127229 */ /* 0x004fc60000000012 */
[----:B------:R-:W2:Y:S01]  /*0510*/  LDG.E.64 R22, desc[UR6][R6.64+0x58] ;  /* 0x0000580606167981 */ /* 0x000ea2000c1e1b00 */
[----:B---3--:R-:W-:-:S03]  /*0520*/  DADD R14, R16, R14 ;  /* 0x00000000100e7229 */ /* 0x008fc6000000000e */
[----:B------:R-:W4:Y:S01]  /*0530*/  LDG.E.64 R16, desc[UR6][R6.64+0x50] ;  /* 0x0000500606107981 */ /* 0x000f22000c1e1b00 */
[----:B------:R-:W-:-:S04]  /*0540*/  IADD3 R26, PT, PT, R26, 0x4, RZ ;  /* 0x000000041a1a7810 */ /* 0x000fc80007ffe0ff */
[----:B------:R-:W-:Y:S01]  /*0550*/  ISETP.NE.AND P0, PT, R26, RZ, PT ;  /* 0x000000ff1a00720c */ /* 0x000fe20003f05270 */
[----:B------:R-:W-:Y:S01]  /*0560*/  DADD R10, R10, -R18 ;  /* 0x000000000a0a7229 */ /* 0x000fe20000000812 */
[----:B------:R-:W-:Y:S01]  /*0570*/  VIADD R27, R27, 0xc ;  /* 0x0000000c1b1b7836 */ /* 0x000fe20000000000 */
[----:B----4-:R-:W-:Y:S02]  /*0580*/  DADD R16, R16, R24 ;  /* 0x0000000010107229 */ /* 0x010fe40000000018 */
[----:B--2---:R-:W-:Y:S02]  /*0590*/  DADD R24, R22, R8 ;  /* 0x0000000016187229 */ /* 0x004fe40000000008 */
[----:B------:R-:W-:-:S04]  /*05a0*/  DADD R22, R12, -R14 ;  /* 0x000000000c167229 */ /* 0x000fc8000000080e */
[----:B------:R-:W-:Y:S02]  /*05b0*/  DADD R18, R20, -R16 ;  /* 0x0000000014127229 */ /* 0x000fe40000000810 */
[----:B------:R-:W-:Y:S01]  /*05c0*/  DADD R14, R10, -R24 ;  /* 0x000000000a0e7229 */ /* 0x000fe20000000818 */
[----:B------:R-:W-:Y:S10]  /*05d0*/  @P0 BRA `(.L_x_35) ;  /* 0xfffffffc00200947 */ /* 0x000ff4000383ffff */
[----:B------:R-:W-:Y:S05]  /*05e0*/  BSYNC.RECONVERGENT B2 ;  /* 0x0000000000027941 */ /* 0x000fea0003800200 */
.L_x_34:
[----:B------:R-:W-:Y:S05]  /*05f0*/  BSYNC.RECONVERGENT B1 ;  /* 0x0000000000017941 */ /* 0x000fea0003800200 */
.L_x_33:
        /* <DEDUP_REMOVED lines=10> */
[----:B------:R-:W1:Y:S02]  /*06a0*/  LDC.64 R8, c[0x0][0x390] ;  /* 0x0000e400ff087b82 */ /* 0x000e640000000a00 */
[----:B0-----:R-:W-:-:S05]  /*06b0*/  IMAD.WIDE R12, R5, 0x8, R12 ;  /* 0x00000008050c7825 */ /* 0x001fca00078e020c */
[----:B------:R-:W2:Y:S01]  /*06c0*/  LDG.E.64 R16, desc[UR6][R12.64] ;  /* 0x000000060c107981 */ /* 0x000ea2000c1e1b00 */
[----:B-1----:R-:W-:-:S03]  /*06d0*/  IMAD.WIDE R8, R5, 0x8, R8 ;  /* 0x0000000805087825 */ /* 0x002fc600078e0208 */
[----:B------:R-:W3:Y:S04]  /*06e0*/  LDG.E.64 R24, desc[UR6][R12.64+0x8] ;  /* 0x000008060c187981 */ /* 0x000ee8000c1e1b00 */
[----:B------:R-:W2:Y:S04]  /*06f0*/  LDG.E.64 R6, desc[UR6][R8.64] ;  /* 0x0000000608067981 */ /* 0x000ea8000c1e1b00 */
[----:B------:R-:W3:Y:S04]  /*0700*/  LDG.E.64 R10, desc[UR6][R8.64+0x8] ;  /* 0x00000806080a7981 */ /* 0x000ee8000c1e1b00 */
[----:B------:R-:W4:Y:S04]  /*0710*/  LDG.E.64 R20, desc[UR6][R8.64+0x10] ;  /* 0x0000100608147981 */ /* 0x000f28000c1e1b00 */
[----:B------:R-:W4:Y:S01]  /*0720*/  LDG.E.64 R26, desc[UR6][R8.64+0x28] ;  /* 0x00002806081a7981 */ /* 0x000f22000c1e1b00 */
[----:B--2---:R-:W-:-:S03]  /*0730*/  DADD R16, R16, R6 ;  /* 0x0000000010107229 */ /* 0x004fc60000000006 */
[----:B------:R-:W4:Y:S01]  /*0740*/  LDG.E.64 R6, desc[UR6][R12.64+0x10] ;  /* 0x000010060c067981 */ /* 0x000f22000c1e1b00 */
[----:B---3--:R-:W-:-:S03]  /*0750*/  DADD R10, R24, R10 ;  /* 0x00000000180a7229 */ /* 0x008fc6000000000a */
[----:B------:R-:W2:Y:S01]  /*0760*/  LDG.E.64 R24, desc[UR6][R12.64+0x18] ;  /* 0x000018060c187981 */ /* 0x000ea2000c1e1b00 */
[----:B------:R-:W-:-:S03]  /*0770*/  DADD R22, R22, -R16 ;  /* 0x0000000016167229 */ /* 0x000fc60000000810 */
[----:B------:R-:W2:Y:S01]  /*0780*/  LDG.E.64 R16, desc[UR6][R8.64+0x18] ;  /* 0x0000180608107981 */ /* 0x000ea2000c1e1b00 */
[----:B------:R-:W-:-:S03]  /*0790*/  DADD R18, R18, -R10 ;  /* 0x0000000012127229 */ /* 0x000fc6000000080a */
[----:B------:R-:W3:Y:S04]  /*07a0*/  LDG.E.64 R10, desc[UR6][R12.64+0x20] ;  /* 0x000020060c0a7981 */ /* 0x000ee8000c1e1b00 */
[----:B------:R-:W3:Y:S01]  /*07b0*/  LDG.E.64 R12, desc[UR6][R12.64+0x28] ;  /* 0x000028060c0c7981 */ /* 0x000ee2000c1e1b00 */
[----:B----4-:R-:W-:-:S03]  /*07c0*/  DADD R6, R6, R20 ;  /* 0x0000000006067229 */ /* 0x010fc60000000014 */
[----:B------:R-:W4:Y:S05]  /*07d0*/  LDG.E.64 R20, desc[UR6][R8.64+0x20] ;  /* 0x0000200608147981 */ /* 0x000f2a000c1e1b00 */
[----:B------:R-:W-:Y:S02]  /*07e0*/  DADD R6, R14, -R6 ;  /* 0x000000000e067229 */ /* 0x000fe40000000806 */
[----:B--2---:R-:W-:Y:S01]  /*07f0*/  DADD R16, R24, R16 ;  /* 0x0000000018107229 */ /* 0x004fe20000000010 */
[----:B------:R-:W-:Y:S01]  /*0800*/  VIADD R28, R28, 0x2 ;  /* 0x000000021c1c7836 */ /* 0x000fe20000000000 */
[----:B---3--:R-:W-:-:S06]  /*0810*/  DADD R26, R12, R26 ;  /* 0x000000000c1a7229 */ /* 0x008fcc000000001a */
[----:B------:R-:W-:Y:S02]  /*0820*/  DADD R22, R22, -R16 ;  /* 0x0000000016167229 */ /* 0x000fe40000000810 */
[----:B------:R-:W-:Y:S02]  /*0830*/  DADD R14, R6, -R26 ;  /* 0x00000000060e7229 */ /* 0x000fe4000000081a */
[----:B----4-:R-:W-:-:S08]  /*0840*/  DADD R10, R10, R20 ;  /* 0x000000000a0a7229 */ /* 0x010fd00000000014 */
[----:B------:R-:W-:-:S11]  /*0850*/  DADD R18, R18, -R10 ;  /* 0x0000000012127229 */ /* 0x000fd6000000080a */
.L_x_37:
[----:B------:R-:W-:Y:S05]  /*0860*/  BSYNC.RECONVERGENT B1 ;  /* 0x0000000000017941 */ /* 0x000fea0003800200 */
.L_x_36:
[----:B------:R-:W-:Y:S05]  /*0870*/  @P1 BRA `(.L_x_32) ;  /* 0x0000000000481947 */ /* 0x000fea0003800000 */
        /* <DEDUP_REMOVED lines=8> */
[----:B------:R-:W4:Y:S04]  /*0900*/  LDG.E.64 R6, desc[UR6][R10.64+0x10] ;  /* 0x000010060a067981 */ /* 0x000f28000c1e1b00 */
[----:B------:R-:W2:Y:S04]  /*0910*/  LDG.E.64 R20, desc[UR6][R16.64] ;  /* 0x0000000610147981 */ /* 0x000ea8000c1e1b00 */
[----:B------:R-:W3:Y:S04]  /*0920*/  LDG.E.64 R24, desc[UR6][R16.64+0x8] ;  /* 0x0000080610187981 */ /* 0x000ee8000c1e1b00 */
[----:B------:R-:W4:Y:S01]  /*0930*/  LDG.E.64 R26, desc[UR6][R16.64+0x10] ;  /* 0x00001006101a7981 */ /* 0x000f22000c1e1b00 */
[----:B--2---:R-:W-:-:S02]  /*0940*/  DADD R12, R12, R20 ;  /* 0x000000000c0c7229 */ /* 0x004fc40000000014 */
[----:B---3--:R-:W-:Y:S02]  /*0950*/  DADD R8, R8, R24 ;  /* 0x0000000008087229 */ /* 0x008fe40000000018 */
[----:B----4-:R-:W-:-:S04]  /*0960*/  DADD R6, R6, R26 ;  /* 0x0000000006067229 */ /* 0x010fc8000000001a */
[----:B------:R-:W-:Y:S02]  /*0970*/  DADD R22, R22, -R12 ;  /* 0x0000000016167229 */ /* 0x000fe4000000080c */
[----:B------:R-:W-:Y:S02]  /*0980*/  DADD R18, R18, -R8 ;  /* 0x0000000012127229 */ /* 0x000fe40000000808 */
[----:B------:R-:W-:-:S11]  /*0990*/  DADD R14, R14, -R6 ;  /* 0x000000000e0e7229 */ /* 0x000fd60000000806 */
.L_x_32:
[----:B------:R-:W-:Y:S05]  /*09a0*/  BSYNC.RECONVERGENT B0 ;  /* 0x0000000000007941 */ /* 0x000fea0003800200 */
.L_x_31:
[----:B------:R-:W0:Y:S01]  /*09b0*/  LDC.64 R6, c[0x0][0x380] ;  /* 0x0000e000ff067b82 */ /* 0x000e220000000a00 */
[----:B------:R-:W1:Y:S01]  /*09c0*/  LDCU UR4, c[0x0][0x3a8] ;  /* 0x00007500ff0477ac */ /* 0x000e620008000800 */
[----:B-----5:R-:W-:Y:S02]  /*09d0*/  IMAD R5, R4, 0x3, RZ ;  /* 0x0000000304057824 */ /* 0x020fe400078e02ff */
[----:B------:R-:W-:-:S05]  /*09e0*/  IMAD.IADD R0, R3, 0x1, R0 ;  /* 0x0000000103007824 */ /* 0x000fca00078e0200 */
[----:B-1----:R-:W-:Y:S01]  /*09f0*/  ISETP.GE.AND P0, PT, R0, UR4, PT ;  /* 0x0000000400007c0c */ /* 0x002fe2000bf06270 */
[----:B0-----:R-:W-:-:S05]  /*0a00*/  IMAD.WIDE R4, R5, 0x8, R6 ;  /* 0x0000000805047825 */ /* 0x001fca00078e0206 */
[----:B------:R0:W-:Y:S04]  /*0a10*/  STG.E.64 desc[UR6][R4.64], R22 ;  /* 0x0000001604007986 */ /* 0x0001e8000c101b06 */
[----:B------:R0:W-:Y:S04]  /*0a20*/  STG.E.64 desc[UR6][R4.64+0x8], R18 ;  /* 0x0000081204007986 */ /* 0x0001e8000c101b06 */
[----:B------:R0:W-:Y:S01]  /*0a30*/  STG.E.64 desc[UR6][R4.64+0x10], R14 ;  /* 0x0000100e04007986 */ /* 0x0001e2000c101b06 */
[----:B------:R-:W-:Y:S05]  /*0a40*/  @!P0 BRA `(.L_x_38) ;  /* 0xfffffff400988947 */ /* 0x000fea000383ffff */
[----:B------:R-:W-:Y:S05]  /*0a50*/  EXIT ;  /* 0x000000000000794d */ /* 0x000fea0003800000 */
.L_x_39:
        /* <DEDUP_REMOVED lines=10> */
.L_x_825:


//--------------------- .text._Z36gpuKernelForceDecompositionTriplet3DIfEvPT_S1_S1_PiS2_S2_i --------------------------
	.section	.text._Z36gpuKernelForceDecompositionTriplet3DIfEvPT_S1_S1_PiS2_S2_i,"ax",@progbits
	.align	128
        .global         _Z36gpuKernelForceDecompositionTriplet3DIfEvPT_S1_S1_PiS2_S2_i
        .type           _Z36gpuKernelForceDecompositionTriplet3DIfEvPT_S1_S1_PiS2_S2_i,@function
        .size           _Z36gpuKernelForceDecompositionTriplet3DIfEvPT_S1_S1_PiS2_S2_i,(.L_x_826 - _Z36gpuKernelForceDecompositionTriplet3DIfEvPT_S1_S1_PiS2_S2_i)
        .other          _Z36gpuKernelForceDecompositionTriplet3DIfEvPT_S1_S1_PiS2_S2_i,@"STO_CUDA_ENTRY STV_DEFAULT"
_Z36gpuKernelForceDecompositionTriplet3DIfEvPT_S1_S1_PiS2_S2_i:
.text._Z36gpuKernelForceDecompositionTriplet3DIfEvPT_S1_S1_PiS2_S2_i:
        /* <DEDUP_REMOVED lines=11> */
.L_x_40:
[----:B------:R-:W0:Y:S01]  /*00b0*/  LDC.64 R6, c[0x0][0x388] ;  /* 0x0000e200ff067b82 */ /* 0x000e220000000a00 */
[----:B---3--:R-:W-:-:S07]  /*00c0*/  LEA R9, R3, R3, 0x1 ;  /* 0x0000000303097211 */ /* 0x008fce00078e08ff */
[----:B------:R-:W2:Y:S08]  /*00d0*/  LDC.64 R4, c[0x0][0x390] ;  /* 0x0000e400ff047b82 */ /* 0x000eb00000000a00 */
[----:B------:R-:W3:Y:S01]  /*00e0*/  LDC.64 R12, c[0x0][0x398] ;  /* 0x0000e600ff0c7b82 */ /* 0x000ee20000000a00 */
[----:B0-----:R-:W-:-:S07]  /*00f0*/  IMAD.WIDE R6, R9, 0x4, R6 ;  /* 0x0000000409067825 */ /* 0x001fce00078e0206 */
[----:B------:R-:W0:Y:S01]  /*0100*/  LDC.64 R14, c[0x0][0x3a0] ;  /* 0x0000e800ff0e7b82 */ /* 0x000e220000000a00 */
[----:B-1----:R-:W4:Y:S01]  /*0110*/  LDG.E R2, desc[UR6][R6.64] ;  /* 0x0000000606027981 */ /* 0x002f22000c1e1900 */
[----:B--2---:R-:W-:-:S06]  /*0120*/  IMAD.WIDE R4, R9, 0x4, R4 ;  /* 0x0000000409047825 */ /* 0x004fcc00078e0204 */
[----:B------:R-:W1:Y:S01]  /*0130*/  LDC.64 R16, c[0x0][0x3a8] ;  /* 0x0000ea00ff107b82 */ /* 0x000e620000000a00 */
[----:B------:R-:W4:Y:S01]  /*0140*/  LDG.E R11, desc[UR6][R4.64] ;  /* 0x00000006040b7981 */ /* 0x000f22000c1e1900 */
[----:B---3--:R-:W-:-:S06]  /*0150*/  IMAD.WIDE R12, R3, 0x4, R12 ;  /* 0x00000004030c7825 */ /* 0x008fcc00078e020c */
[----:B------:R-:W2:Y:S01]  /*0160*/  LDC.64 R8, c[0x0][0x380] ;  /* 0x0000e000ff087b82 */ /* 0x000ea20000000a00 */
[----:B------:R-:W3:Y:S01]  /*0170*/  LDG.E R12, desc[UR6][R12.64] ;  /* 0x000000060c0c7981 */ /* 0x000ee2000c1e1900 */
[----:B0-----:R-:W-:-:S06]  /*0180*/  IMAD.WIDE R14, R3, 0x4, R14 ;  /* 0x00000004030e7825 */ /* 0x001fcc00078e020e */
[----:B------:R-:W5:Y:S01]  /*0190*/  LDG.E R14, desc[UR6][R14.64] ;  /* 0x000000060e0e7981 */ /* 0x000f62000c1e1900 */
[----:B-1----:R-:W-:-:S06]  /*01a0*/  IMAD.WIDE R16, R3, 0x4, R16 ;  /* 0x0000000403107825 */ /* 0x002fcc00078e0210 */
[----:B------:R-:W5:Y:S01]  /*01b0*/  LDG.E R16, desc[UR6][R16.64] ;  /* 0x0000000610107981 */ /* 0x000f62000c1e1900 */
[----:B----4-:R-:W-:-:S04]  /*01c0*/  FADD R2, R2, R11 ;  /* 0x0000000b02027221 */ /* 0x010fc80000000000 */
[----:B------:R-:W-:Y:S01]  /*01d0*/  FADD R19, -R2, -RZ ;  /* 0x800000ff02137221 */ /* 0x000fe20000000100 */
[----:B---3--:R-:W-:-:S05]  /*01e0*/  LEA R11, R12, R12, 0x1 ;  /* 0x0000000c0c0b7211 */ /* 0x008fca00078e08ff */
[----:B--2---:R-:W-:-:S05]  /*01f0*/  IMAD.WIDE R10, R11, 0x4, R8 ;  /* 0x000000040b0a7825 */ /* 0x004fca00078e0208 */
[----:B------:R0:W-:Y:S04]  /*0200*/  REDG.E.ADD.F32.FTZ.RN.STRONG.GPU desc[UR6][R10.64], R19 ;  /* 0x000000130a0079a6 */ /* 0x0001e8000c12f306 */
[----:B------:R-:W2:Y:S04]  /*0210*/  LDG.E R2, desc[UR6][R6.64+0x4] ;  /* 0x0000040606027981 */ /* 0x000ea8000c1e1900 */
[----:B------:R-:W2:Y:S02]  /*0220*/  LDG.E R13, desc[UR6][R4.64+0x4] ;  /* 0x00000406040d7981 */ /* 0x000ea4000c1e1900 */
[----:B--2---:R-:W-:-:S04]  /*0230*/  FADD R2, R2, R13 ;  /* 0x0000000d02027221 */ /* 0x004fc80000000000 */
[----:B------:R-:W-:-:S05]  /*0240*/  FADD R21, -R2, -RZ ;  /* 0x800000ff02157221 */ /* 0x000fca0000000100 */
[----:B------:R1:W-:Y:S04]  /*0250*/  REDG.E.ADD.F32.FTZ.RN.STRONG.GPU desc[UR6][R10.64+0x4], R21 ;  /* 0x000004150a0079a6 */ /* 0x0003e8000c12f306 */
[----:B------:R-:W2:Y:S04]  /*0260*/  LDG.E R2, desc[UR6][R6.64+0x8] ;  /* 0x0000080606027981 */ /* 0x000ea8000c1e1900 */
[----:B------:R-:W2:Y:S02]  /*0270*/  LDG.E R13, desc[UR6][R4.64+0x8] ;  /* 0x00000806040d7981 */ /* 0x000ea4000c1e1900 */
[----:B--2---:R-:W-:-:S04]  /*0280*/  FADD R2, R2, R13 ;  /* 0x0000000d02027221 */ /* 0x004fc80000000000 */
[----:B------:R-:W-:-:S05]  /*0290*/  FADD R25, -R2, -RZ ;  /* 0x800000ff02197221 */ /* 0x000fca0000000100 */
[----:B------:R2:W-:Y:S04]  /*02a0*/  REDG.E.ADD.F32.FTZ.RN.STRONG.GPU desc[UR6][R10.64+0x8], R25 ;  /* 0x000008190a0079a6 */ /* 0x0005e8000c12f306 */
[----:B------:R-:W3:Y:S01]  /*02b0*/  LDG.E R17, desc[UR6][R6.64] ;  /* 0x0000000606117981 */ /* 0x000ee2000c1e1900 */
[----:B-----5:R-:W-:-:S05]  /*02c0*/  LEA R13, R14, R14, 0x1 ;  /* 0x0000000e0e0d7211 */ /* 0x020fca00078e08ff */
[----:B------:R-:W-:-:S05]  /*02d0*/  IMAD.WIDE R12, R13, 0x4, R8 ;  /* 0x000000040d0c7825 */ /* 0x000fca00078e0208 */
[----:B---3--:R3:W-:Y:S04]  /*02e0*/  REDG.E.ADD.F32.FTZ.RN.STRONG.GPU desc[UR6][R12.64], R17 ;  /* 0x000000110c0079a6 */ /* 0x0087e8000c12f306 */
[----:B0-----:R-:W4:Y:S04]  /*02f0*/  LDG.E R19, desc[UR6][R6.64+0x4] ;  /* 0x0000040606137981 */ /* 0x001f28000c1e1900 */
[----:B----4-:R3:W-:Y:S04]  /*0300*/  REDG.E.ADD.F32.FTZ.RN.STRONG.GPU desc[UR6][R12.64+0x4], R19 ;  /* 0x000004130c0079a6 */ /* 0x0107e8000c12f306 */
[----:B-1----:R-:W4:Y:S01]  /*0310*/  LDG.E R21, desc[UR6][R6.64+0x8] ;  /* 0x0000080606157981 */ /* 0x002f22000c1e1900 */
[----:B------:R-:W-:-:S03]  /*0320*/  LEA R15, R16, R16, 0x1 ;  /* 0x00000010100f7211 */ /* 0x000fc600078e08ff */
[----:B----4-:R3:W-:Y:S04]  /*0330*/  REDG.E.ADD.F32.FTZ.RN.STRONG.GPU desc[UR6][R12.64+0x8], R21 ;  /* 0x000008150c0079a6 */ /* 0x0107e8000c12f306 */
[----:B------:R-:W4:Y:S01]  /*0340*/  LDG.E R23, desc[UR6][R4.64] ;  /* 0x0000000604177981 */ /* 0x000f22000c1e1900 */
[----:B------:R-:W-:-:S05]  /*0350*/  IMAD.WIDE R8, R15, 0x4, R8 ;  /* 0x000000040f087825 */ /* 0x000fca00078e0208 */
[----:B----4-:R3:W-:Y:S04]  /*0360*/  REDG.E.ADD.F32.FTZ.RN.STRONG.GPU desc[UR6][R8.64], R23 ;  /* 0x00000017080079a6 */ /* 0x0107e8000c12f306 */
[----:B--2---:R-:W2:Y:S01]  /*0370*/  LDG.E R11, desc[UR6][R4.64+0x4] ;  /* 0x00000406040b7981 */ /* 0x004ea2000c1e1900 */
[----:B------:R-:W-:-:S04]  /*0380*/  IADD3 R3, PT, PT, R0, R3, RZ ;  /* 0x0000000300037210 */ /* 0x000fc80007ffe0ff */
[----:B------:R-:W-:Y:S01]  /*0390*/  ISETP.GE.AND P0, PT, R3, UR5, PT ;  /* 0x0000000503007c0c */ /* 0x000fe2000bf06270 */
[----:B--2---:R3:W-:Y:S04]  /*03a0*/  REDG.E.ADD.F32.FTZ.RN.STRONG.GPU desc[UR6][R8.64+0x4], R11 ;  /* 0x0000040b080079a6 */ /* 0x0047e8000c12f306 */
[----:B------:R-:W2:Y:S04]  /*03b0*/  LDG.E R15, desc[UR6][R4.64+0x8] ;  /* 0x00000806040f7981 */ /* 0x000ea8000c1e1900 */
[----:B--2---:R3:W-:Y:S04]  /*03c0*/  REDG.E.ADD.F32.FTZ.RN.STRONG.GPU desc[UR6][R8.64+0x8], R15 ;  /* 0x0000080f080079a6 */ /* 0x0047e8000c12f306 */
[----:B------:R-:W-:Y:S05]  /*03d0*/  @!P0 BRA `(.L_x_40) ;  /* 0xfffffffc00348947 */ /* 0x000fea000383ffff */
[----:B------:R-:W-:Y:S05]  /*03e0*/  EXIT ;  /* 0x000000000000794d */ /* 0x000fea0003800000 */
.L_x_41:
        /* <DEDUP_REMOVED lines=9> */
.L_x_826:


//--------------------- .text._Z36gpuKernelForceDecompositionTriplet3DIdEvPT_S1_S1_PiS2_S2_i --------------------------
	.section	.text._Z36gpuKernelForceDecompositionTriplet3DIdEvPT_S1_S1_PiS2_S2_i,"ax",@progbits
	.align	128
        .global         _Z36gpuKernelForceDecompositionTriplet3DIdEvPT_S1_S1_PiS2_S2_i
        .type           _Z36gpuKernelForceDecompositionTriplet3DIdEvPT_S1_S1_PiS2_S2_i,@function
        .size           _Z36gpuKernelForceDecompositionTriplet3DIdEvPT_S1_S1_PiS2_S2_i,(.L_x_827 - _Z36gpuKernelForceDecompositionTriplet3DIdEvPT_S1_S1_PiS2_S2_i)
        .other          _Z36gpuKernelForceDecompositionTriplet3DIdEvPT_S1_S1_PiS2_S2_i,@"STO_CUDA_ENTRY STV_DEFAULT"
_Z36gpuKernelForceDecompositionTriplet3DIdEvPT_S1_S1_PiS2_S2_i:
.text._Z36gpuKernelForceDecompositionTriplet3DIdEvPT_S1_S1_PiS2_S2_i:
        /* <DEDUP_REMOVED lines=11> */
.L_x_42:
[----:B------:R-:W0:Y:S01]  /*00b0*/  LDC.64 R4, c[0x0][0x388] ;  /* 0x0000e200ff047b82 */ /* 0x000e220000000a00 */
[----:B---3--:R-:W-:-:S07]  /*00c0*/  LEA R7, R9, R9, 0x1 ;  /* 0x0000000909077211 */ /* 0x008fce00078e08ff */
[----:B------:R-:W2:Y:S08]  /*00d0*/  LDC.64 R2, c[0x0][0x390] ;  /* 0x0000e400ff027b82 */ /* 0x000eb00000000a00 */
[----:B------:R-:W3:Y:S01]  /*00e0*/  LDC.64 R14, c[0x0][0x398] ;  /* 0x0000e600ff0e7b82 */ /* 0x000ee20000000a00 */
[----:B0-----:R-:W-:-:S07]  /*00f0*/  IMAD.WIDE R4, R7, 0x8, R4 ;  /* 0x0000000807047825 */ /* 0x001fce00078e0204 */
[----:B------:R-:W0:Y:S01]  /*0100*/  LDC.64 R16, c[0x0][0x3a0] ;  /* 0x0000e800ff107b82 */ /* 0x000e220000000a00 */
[----:B-1----:R-:W4:Y:S01]  /*0110*/  LDG.E.64 R10, desc[UR6][R4.64] ;  /* 0x00000006040a7981 */ /* 0x002f22000c1e1b00 */
[----:B--2---:R-:W-:-:S06]  /*0120*/  IMAD.WIDE R2, R7, 0x8, R2 ;  /* 0x0000000807027825 */ /* 0x004fcc00078e0202 */
[----:B------:R-:W1:Y:S01]  /*0130*/  LDC.64 R18, c[0x0][0x3a8] ;  /* 0x0000ea00ff127b82 */ /* 0x000e620000000a00 */
[----:B------:R-:W4:Y:S01]  /*0140*/  LDG.E.64 R12, desc[UR6][R2.64] ;  /* 0x00000006020c7981 */ /* 0x000f22000c1e1b00 */
[----:B---3--:R-:W-:-:S06]  /*0150*/  IMAD.WIDE R14, R9, 0x4, R14 ;  /* 0x00000004090e7825 */ /* 0x008fcc00078e020e */
[----:B------:R-:W2:Y:S01]  /*0160*/  LDC.64 R6, c[0x0][0x380] ;  /* 0x0000e000ff067b82 */ /* 0x000ea20000000a00 */
[----:B------:R-:W3:Y:S01]  /*0170*/  LDG.E R14, desc[UR6][R14.64] ;  /* 0x000000060e0e7981 */ /* 0x000ee2000c1e1900 */
[----:B----4-:R-:W-:Y:S01]  /*0180*/  DADD R10, R10, R12 ;  /* 0x000000000a0a7229 */ /* 0x010fe2000000000c */
[----:B0-----:R-:W-:Y:S01]  /*0190*/  IMAD.WIDE R12, R9, 0x4, R16 ;  /* 0x00000004090c7825 */ /* 0x001fe200078e0210 */
[----:B---3--:R-:W-:-:S06]  /*01a0*/  LEA R23, R14, R14, 0x1 ;  /* 0x0000000e0e177211 */ /* 0x008fcc00078e08ff */
[----:B------:R-:W-:Y:S01]  /*01b0*/  DADD R20, -RZ, -R10 ;  /* 0x00000000ff147229 */ /* 0x000fe2000000090a */
[----:B-1----:R-:W-:Y:S01]  /*01c0*/  IMAD.WIDE R16, R9, 0x4, R18 ;  /* 0x0000000409107825 */ /* 0x002fe200078e0212 */
[----:B------:R-:W3:Y:S03]  /*01d0*/  LDG.E R12, desc[UR6][R12.64] ;  /* 0x000000060c0c7981 */ /* 0x000ee6000c1e1900 */
[----:B--2---:R-:W-:Y:S01]  /*01e0*/  IMAD.WIDE R10, R23, 0x8, R6 ;  /* 0x00000008170a7825 */ /* 0x004fe200078e0206 */
[----:B------:R-:W2:Y:S04]  /*01f0*/  LDG.E R8, desc[UR6][R16.64] ;  /* 0x0000000610087981 */ /* 0x000ea8000c1e1900 */
[----:B------:R-:W-:Y:S04]  /*0200*/  REDG.E.ADD.F64.RN.STRONG.GPU desc[UR6][R10.64], R20 ;  /* 0x000000140a0079a6 */ /* 0x000fe8000c12ff06 */
[----:B------:R-:W4:Y:S04]  /*0210*/  LDG.E.64 R14, desc[UR6][R4.64+0x8] ;  /* 0x00000806040e7981 */ /* 0x000f28000c1e1b00 */
[----:B------:R-:W4:Y:S02]  /*0220*/  LDG.E.64 R18, desc[UR6][R2.64+0x8] ;  /* 0x0000080602127981 */ /* 0x000f24000c1e1b00 */
[----:B----4-:R-:W-:-:S08]  /*0230*/  DADD R14, R14, R18 ;  /* 0x000000000e0e7229 */ /* 0x010fd00000000012 */
[----:B------:R-:W-:-:S07]  /*0240*/  DADD R22, -RZ, -R14 ;  /* 0x00000000ff167229 */ /* 0x000fce000000090e */
[----:B------:R2:W-:Y:S04]  /*0250*/  REDG.E.ADD.F64.RN.STRONG.GPU desc[UR6][R10.64+0x8], R22 ;  /* 0x000008160a0079a6 */ /* 0x0005e8000c12ff06 */
[----:B------:R-:W4:Y:S04]  /*0260*/  LDG.E.64 R14, desc[UR6][R4.64+0x10] ;  /* 0x00001006040e7981 */ /* 0x000f28000c1e1b00 */
[----:B------:R-:W4:Y:S02]  /*0270*/  LDG.E.64 R18, desc[UR6][R2.64+0x10] ;  /* 0x0000100602127981 */ /* 0x000f24000c1e1b00 */
[----:B----4-:R-:W-:-:S08]  /*0280*/  DADD R14, R14, R18 ;  /* 0x000000000e0e7229 */ /* 0x010fd00000000012 */
[----:B------:R-:W-:-:S07]  /*0290*/  DADD R24, -RZ, -R14 ;  /* 0x00000000ff187229 */ /* 0x000fce000000090e */
[----:B------:R0:W-:Y:S04]  /*02a0*/  REDG.E.ADD.F64.RN.STRONG.GPU desc[UR6][R10.64+0x10], R24 ;  /* 0x000010180a0079a6 */ /* 0x0001e8000c12ff06 */
[----:B------:R-:W4:Y:S01]  /*02b0*/  LDG.E.64 R14, desc[UR6][R4.64] ;  /* 0x00000006040e7981 */ /* 0x000f22000c1e1b00 */
[----:B---3--:R-:W-:-:S05]  /*02c0*/  LEA R13, R12, R12, 0x1 ;  /* 0x0000000c0c0d7211 */ /* 0x008fca00078e08ff */
[----:B------:R-:W-:-:S05]  /*02d0*/  IMAD.WIDE R12, R13, 0x8, R6 ;  /* 0x000000080d0c7825 */ /* 0x000fca00078e0206 */
[----:B----4-:R1:W-:Y:S04]  /*02e0*/  REDG.E.ADD.F64.RN.STRONG.GPU desc[UR6][R12.64], R14 ;  /* 0x0000000e0c0079a6 */ /* 0x0103e8000c12ff06 */
[----:B------:R-:W3:Y:S04]  /*02f0*/  LDG.E.64 R16, desc[UR6][R4.64+0x8] ;  /* 0x0000080604107981 */ /* 0x000ee8000c1e1b00 */
[----:B---3--:R3:W-:Y:S04]  /*0300*/  REDG.E.ADD.F64.RN.STRONG.GPU desc[UR6][R12.64+0x8], R16 ;  /* 0x000008100c0079a6 */ /* 0x0087e8000c12ff06 */
[----:B------:R-:W4:Y:S01]  /*0310*/  LDG.E.64 R18, desc[UR6][R4.64+0x10] ;  /* 0x0000100604127981 */ /* 0x000f22000c1e1b00 */
[----:B--2---:R-:W-:-:S03]  /*0320*/  LEA R23, R8, R8, 0x1 ;  /* 0x0000000808177211 */ /* 0x004fc600078e08ff */
[----:B----4-:R3:W-:Y:S04]  /*0330*/  REDG.E.ADD.F64.RN.STRONG.GPU desc[UR6][R12.64+0x10], R18 ;  /* 0x000010120c0079a6 */ /* 0x0107e8000c12ff06 */
[----:B------:R-:W2:Y:S01]  /*0340*/  LDG.E.64 R20, desc[UR6][R2.64] ;  /* 0x0000000602147981 */ /* 0x000ea2000c1e1b00 */
[----:B------:R-:W-:-:S05]  /*0350*/  IMAD.WIDE R6, R23, 0x8, R6 ;  /* 0x0000000817067825 */ /* 0x000fca00078e0206 */
[----:B--2---:R3:W-:Y:S04]  /*0360*/  REDG.E.ADD.F64.RN.STRONG.GPU desc[UR6][R6.64], R20 ;  /* 0x00000014060079a6 */ /* 0x0047e8000c12ff06 */
[----:B0-----:R-:W2:Y:S01]  /*0370*/  LDG.E.64 R10, desc[UR6][R2.64+0x8] ;  /* 0x00000806020a7981 */ /* 0x001ea2000c1e1b00 */
[----:B------:R-:W-:-:S04]  /*0380*/  IADD3 R9, PT, PT, R0, R9, RZ ;  /* 0x0000000900097210 */ /* 0x000fc80007ffe0ff */
[----:B------:R-:W-:Y:S01]  /*0390*/  ISETP.GE.AND P0, PT, R9, UR5, PT ;  /* 0x0000000509007c0c */ /* 0x000fe2000bf06270 */
[----:B--2---:R3:W-:Y:S04]  /*03a0*/  REDG.E.ADD.F64.RN.STRONG.GPU desc[UR6][R6.64+0x8], R10 ;  /* 0x0000080a060079a6 */ /* 0x0047e8000c12ff06 */
[----:B-1----:R-:W2:Y:S04]  /*03b0*/  LDG.E.64 R14, desc[UR6][R2.64+0x10] ;  /* 0x00001006020e7981 */ /* 0x002ea8000c1e1b00 */
[----:B--2---:R3:W-:Y:S04]  /*03c0*/  REDG.E.ADD.F64.RN.STRONG.GPU desc[UR6][R6.64+0x10], R14 ;  /* 0x0000100e060079a6 */ /* 0x0047e8000c12ff06 */
[----:B------:R-:W-:Y:S05]  /*03d0*/  @!P0 BRA `(.L_x_42) ;  /* 0xfffffffc00348947 */ /* 0x000fea000383ffff */
[----:B------:R-:W-:Y:S05]  /*03e0*/  EXIT ;  /* 0x000000000000794d */ /* 0x000fea0003800000 */
.L_x_43:
        /* <DEDUP_REMOVED lines=9> */
.L_x_827:


//--------------------- .text._Z29gpuKernelJAtomDecomposition3DIfEvPT_S1_PiS2_S2_i --------------------------
	.section	.text._Z29gpuKernelJAtomDecomposition3DIfEvPT_S1_PiS2_S2_i,"ax",@progbits
	.align	128
        .global         _Z29gpuKernelJAtomDecomposition3DIfEvPT_S1_PiS2_S2_i
        .type           _Z29gpuKernelJAtomDecomposition3DIfEvPT_S1_PiS2_S2_i,@function
        .size           _Z29gpuKernelJAtomDecomposition3DIfEvPT_S1_PiS2_S2_i,(.L_x_828 - _Z29gpuKernelJAtomDecomposition3DIfEvPT_S1_PiS2_S2_i)
        .other          _Z29gpuKernelJAtomDecomposition3DIfEvPT_S1_PiS2_S2_i,@"STO_CUDA_ENTRY STV_DEFAULT"
_Z29gpuKernelJAtomDecomposition3DIfEvPT_S1_PiS2_S2_i:
.text._Z29gpuKernelJAtomDecomposition3DIfEvPT_S1_PiS2_S2_i:
        /* <DEDUP_REMOVED lines=8> */
[----:B------:R-:W0:Y:S01]  /*0080*/  LDCU.64 UR4, c[0x0][0x3a0] ;  /* 0x00007400ff0477ac */ /* 0x000e220008000a00 */
[----:B------:R-:W1:Y:S01]  /*0090*/  LDCU UR6, c[0x0][0x370] ;  /* 0x00006e00ff0677ac */ /* 0x000e620008000800 */
[----:B------:R-:W2:Y:S01]  /*00a0*/  LDCU.64 UR8, c[0x0][0x358] ;  /* 0x00006b00ff0877ac */ /* 0x000ea20008000a00 */
[----:B0-----:R-:W-:Y:S01]  /*00b0*/  UIADD3 UR4, UP0, UPT, UR4, 0x10, URZ ;  /* 0x0000001004047890 */ /* 0x001fe2000ff1e0ff */
[----:B-1----:R-:W-:-:S03]  /*00c0*/  IMAD R11, R11, UR6, RZ ;  /* 0x000000060b0b7c24 */ /* 0x002fc6000f8e02ff */
[----:B--2---:R-:W-:-:S12]  /*00d0*/  UIADD3.X UR5, UPT, UPT, URZ, UR5, URZ, UP0, !UPT ;  /* 0x00000005ff057290 */ /* 0x004fd800087fe4ff */
.L_x_53:
[----:B0-----:R-:W0:Y:S08]  /*00e0*/  LDC.64 R4, c[0x0][0x398] ;  /* 0x0000e600ff047b82 */ /* 0x001e300000000a00 */
[----:B------:R-:W1:Y:S01]  /*00f0*/  LDC.64 R2, c[0x0][0x390] ;  /* 0x0000e400ff027b82 */ /* 0x000e620000000a00 */
[----:B0-----:R-:W-:-:S05]  /*0100*/  IMAD.WIDE R4, R0, 0x4, R4 ;  /* 0x0000000400047825 */ /* 0x001fca00078e0204 */
[----:B------:R-:W2:Y:S04]  /*0110*/  LDG.E R10, desc[UR8][R4.64] ;  /* 0x00000008040a7981 */ /* 0x000ea8000c1e1900 */
[----:B------:R-:W2:Y:S01]  /*0120*/  LDG.E R9, desc[UR8][R4.64+0x4] ;  /* 0x0000040804097981 */ /* 0x000ea2000c1e1900 */
[----:B-1----:R-:W-:-:S05]  /*0130*/  IMAD.WIDE R2, R0, 0x4, R2 ;  /* 0x0000000400027825 */ /* 0x002fca00078e0202 */
[----:B------:R0:W5:Y:S01]  /*0140*/  LDG.E R12, desc[UR8][R2.64] ;  /* 0x00000008020c7981 */ /* 0x000162000c1e1900 */
[----:B------:R-:W-:Y:S01]  /*0150*/  BSSY.RECONVERGENT B0, `(.L_x_44) ;  /* 0x00000c0000007945 */ /* 0x000fe20003800200 */
[----:B------:R-:W-:Y:S01]  /*0160*/  HFMA2 R29, -RZ, RZ, 0, 0 ;  /* 0x00000000ff1d7431 */ /* 0x000fe200000001ff */
[----:B------:R-:W-:Y:S02]  /*0170*/  CS2R R6, SRZ ;  /* 0x0000000000067805 */ /* 0x000fe4000001ff00 */
[----:B--2---:R-:W-:-:S04]  /*0180*/  IADD3 R13, PT, PT, -R10, R9, RZ ;  /* 0x000000090a0d7210 */ /* 0x004fc80007ffe1ff */
[----:B------:R-:W-:-:S13]  /*0190*/  ISETP.GE.AND P0, PT, R13, 0x1, PT ;  /* 0x000000010d00780c */ /* 0x000fda0003f06270 */
[----:B0-----:R-:W-:Y:S05]  /*01a0*/  @!P0 BRA `(.L_x_45) ;  /* 0x0000000800e88947 */ /* 0x001fea0003800000 */
[----:B------:R-:W-:Y:S01]  /*01b0*/  IADD3 R2, PT, PT, R10, -R9, RZ ;  /* 0x800000090a027210 */ /* 0x000fe20007ffe0ff */
[----:B------:R-:W-:Y:S01]  /*01c0*/  BSSY.RECONVERGENT B1, `(.L_x_46) ;  /* 0x000005c000017945 */ /* 0x000fe20003800200 */
[----:B------:R-:W-:Y:S02]  /*01d0*/  LOP3.LUT R23, R13, 0x7, RZ, 0xc0, !PT ;  /* 0x000000070d177812 */ /* 0x000fe400078ec0ff */
[----:B------:R-:W-:Y:S02]  /*01e0*/  CS2R R6, SRZ ;  /* 0x0000000000067805 */ /* 0x000fe4000001ff00 */
[----:B------:R-:W-:Y:S02]  /*01f0*/  ISETP.GT.U32.AND P1, PT, R2, -0x8, PT ;  /* 0xfffffff80200780c */ /* 0x000fe40003f24070 */
[----:B------:R-:W-:Y:S02]  /*0200*/  ISETP.NE.AND P0, PT, R23, RZ, PT ;  /* 0x000000ff1700720c */ /* 0x000fe40003f05270 */
[----:B------:R-:W-:-:S02]  /*0210*/  MOV R29, RZ ;  /* 0x000000ff001d7202 */ /* 0x000fc40000000f00 */
[----:B------:R-:W-:-:S07]  /*0220*/  MOV R15, RZ ;  /* 0x000000ff000f7202 */ /* 0x000fce0000000f00 */
[----:B------:R-:W-:Y:S05]  /*0230*/  @P1 BRA `(.L_x_47) ;  /* 0x0000000400501947 */ /* 0x000fea0003800000 */
[----:B------:R-:W-:Y:S02]  /*0240*/  LOP3.LUT R15, R13, 0x7ffffff8, RZ, 0xc0, !PT ;  /* 0x7ffffff80d0f7812 */ /* 0x000fe400078ec0ff */
[----:B------:R-:W-:Y:S02]  /*0250*/  MOV R29, RZ ;  /* 0x000000ff001d7202 */ /* 0x000fe40000000f00 */
[----:B------:R-:W-:Y:S02]  /*0260*/  MOV R14, R10 ;  /* 0x0000000a000e7202 */ /* 0x000fe40000000f00 */
[----:B------:R-:W-:-:S07]  /*0270*/  IADD3 R16, PT, PT, -R15, RZ, RZ ;  /* 0x000000ff0f107210 */ /* 0x000fce0007ffe1ff */
.L_x_48:
[----:B------:R-:W-:Y:S01]  /*0280*/  MOV R8, UR4 ;  /* 0x0000000400087c02 */ /* 0x000fe20008000f00 */
[----:B------:R-:W0:Y:S01]  /*0290*/  LDC.64 R2, c[0x0][0x388] ;  /* 0x0000e200ff027b82 */ /* 0x000e220000000a00 */
[----:B------:R-:W-:-:S03]  /*02a0*/  MOV R9, UR5 ;  /* 0x0000000500097c02 */ /* 0x000fc60008000f00 */
[----:B------:R-:W-:-:S05]  /*02b0*/  IMAD.WIDE R8, R14, 0x4, R8 ;  /* 0x000000040e087825 */ /* 0x000fca00078e0208 */
[----:B------:R-:W2:Y:S04]  /*02c0*/  LDG.E R4, desc[UR8][R8.64+-0x10] ;  /* 0xfffff00808047981 */ /* 0x000ea8000c1e1900 */
[----:B------:R-:W3:Y:S04]  /*02d0*/  LDG.E R5, desc[UR8][R8.64+-0xc] ;  /* 0xfffff40808057981 */ /* 0x000ee8000c1e1900 */
[----:B------:R-:W4:Y:S04]  /*02e0*/  LDG.E R25, desc[UR8][R8.64+-0x8] ;  /* 0xfffff80808197981 */ /* 0x000f28000c1e1900 */
[----:B------:R-:W4:Y:S01]  /*02f0*/  LDG.E R20, desc[UR8][R8.64+-0x4] ;  /* 0xfffffc0808147981 */ /* 0x000f22000c1e1900 */
[----:B--2---:R-:W-:-:S02]  /*0300*/  LEA R19, R4, R4, 0x1 ;  /* 0x0000000404137211 */ /* 0x004fc400078e08ff */
[----:B---3--:R-:W-:-:S03]  /*0310*/  LEA R5, R5, R5, 0x1 ;  /* 0x0000000505057211 */ /* 0x008fc600078e08ff */
[----:B0-----:R-:W-:-:S05]  /*0320*/  IMAD.WIDE R18, R19, 0x4, R2 ;  /* 0x0000000413127825 */ /* 0x001fca00078e0202 */
[----:B------:R-:W2:Y:S01]  /*0330*/  LDG.E R21, desc[UR8][R18.64] ;  /* 0x0000000812157981 */ /* 0x000ea2000c1e1900 */
[----:B------:R-:W-:-:S03]  /*0340*/  IMAD.WIDE R4, R5, 0x4, R2 ;  /* 0x0000000405047825 */ /* 0x000fc600078e0202 */
[----:B------:R-:W3:Y:S04]  /*0350*/  LDG.E R24, desc[UR8][R18.64+0x4] ;  /* 0x0000040812187981 */ /* 0x000ee8000c1e1900 */
[----:B------:R0:W3:Y:S04]  /*0360*/  LDG.E R22, desc[UR8][R18.64+0x8] ;  /* 0x0000080812167981 */ /* 0x0000e8000c1e1900 */
[----:B------:R-:W3:Y:S04]  /*0370*/  LDG.E R27, desc[UR8][R4.64] ;  /* 0x00000008041b7981 */ /* 0x000ee8000c1e1900 */
[----:B------:R-:W3:Y:S01]  /*0380*/  LDG.E R17, desc[UR8][R4.64+0x4] ;  /* 0x0000040804117981 */ /* 0x000ee2000c1e1900 */
[----:B----4-:R-:W-:-:S02]  /*0390*/  LEA R25, R25, R25, 0x1 ;  /* 0x0000001919197211 */ /* 0x010fc400078e08ff */
[----:B0-----:R-:W-:Y:S01]  /*03a0*/  LEA R19, R20, R20, 0x1 ;  /* 0x0000001414137211 */ /* 0x001fe200078e08ff */
[----:B------:R0:W4:Y:S04]  /*03b0*/  LDG.E R26, desc[UR8][R4.64+0x8] ;  /* 0x00000808041a7981 */ /* 0x000128000c1e1900 */
[----:B------:R-:W4:Y:S01]  /*03c0*/  LDG.E R18, desc[UR8][R8.64+0x8] ;  /* 0x0000080808127981 */ /* 0x000f22000c1e1900 */
[----:B0-----:R-:W-:-:S05]  /*03d0*/  IMAD.WIDE R4, R19, 0x4, R2 ;  /* 0x0000000413047825 */ /* 0x001fca00078e0202 */
[----:B------:R-:W4:Y:S01]  /*03e0*/  LDG.E R19, desc[UR8][R4.64] ;  /* 0x0000000804137981 */ /* 0x000f22000c1e1900 */
[----:B--2---:R-:W-:Y:S01]  /*03f0*/  FADD R28, R21, R6 ;  /* 0x00000006151c7221 */ /* 0x004fe20000000000 */
[----:B---3--:R-:W-:Y:S01]  /*0400*/  FADD R21, R24, R7 ;  /* 0x0000000718157221 */ /* 0x008fe20000000000 */
[----:B------:R-:W-:Y:S02]  /*0410*/  IMAD.WIDE R6, R25, 0x4, R2 ;  /* 0x0000000419067825 */ /* 0x000fe400078e0202 */
[----:B------:R-:W2:Y:S02]  /*0420*/  LDG.E R25, desc[UR8][R8.64] ;  /* 0x0000000808197981 */ /* 0x000ea4000c1e1900 */
[----:B------:R-:W-:Y:S02]  /*0430*/  FADD R29, R22, R29 ;  /* 0x0000001d161d7221 */ /* 0x000fe40000000000 */
[----:B------:R-:W3:Y:S01]  /*0440*/  LDG.E R24, desc[UR8][R6.64] ;  /* 0x0000000806187981 */ /* 0x000ee2000c1e1900 */
[----:B------:R-:W-:-:S03]  /*0450*/  FADD R27, R28, R27 ;  /* 0x0000001b1c1b7221 */ /* 0x000fc60000000000 */
[----:B------:R-:W3:Y:S04]  /*0460*/  LDG.E R22, desc[UR8][R6.64+0x4] ;  /* 0x0000040806167981 */ /* 0x000ee8000c1e1900 */
[----:B------:R-:W3:Y:S04]  /*0470*/  LDG.E R28, desc[UR8][R8.64+0x4] ;  /* 0x00000408081c7981 */ /* 0x000ee8000c1e1900 */
[----:B------:R0:W3:Y:S02]  /*0480*/  LDG.E R20, desc[UR8][R6.64+0x8] ;  /* 0x0000080806147981 */ /* 0x0000e4000c1e1900 */
[----:B0-----:R-:W-:-:S02]  /*0490*/  FADD R7, R21, R17 ;  /* 0x0000001115077221 */ /* 0x001fc40000000000 */
[----:B------:R0:W3:Y:S04]  /*04a0*/  LDG.E R21, desc[UR8][R8.64+0xc] ;  /* 0x00000c0808157981 */ /* 0x0000e8000c1e1900 */
[----:B------:R-:W3:Y:S01]  /*04b0*/  LDG.E R17, desc[UR8][R4.64+0x4] ;  /* 0x0000040804117981 */ /* 0x000ee2000c1e1900 */
[----:B----4-:R-:W-:Y:S01]  /*04c0*/  FADD R29, R29, R26 ;  /* 0x0000001a1d1d7221 */ /* 0x010fe20000000000 */
[----:B--2---:R-:W-:Y:S01]  /*04d0*/  LEA R25, R25, R25, 0x1 ;  /* 0x0000001919197211 */ /* 0x004fe200078e08ff */
[----:B---3--:R-:W-:Y:S01]  /*04e0*/  FADD R24, R27, R24 ;  /* 0x000000181b187221 */ /* 0x008fe20000000000 */
[----:B------:R-:W-:-:S03]  /*04f0*/  FADD R22, R7, R22 ;  /* 0x0000001607167221 */ /* 0x000fc60000000000 */
[----:B------:R-:W-:Y:S02]  /*0500*/  IMAD.WIDE R6, R25, 0x4, R2 ;  /* 0x0000000419067825 */ /* 0x000fe400078e0202 */
[----:B------:R1:W2:Y:S01]  /*0510*/  LDG.E R25, desc[UR8][R4.64+0x8] ;  /* 0x0000080804197981 */ /* 0x0002a2000c1e1900 */
[----:B------:R-:W-:Y:S01]  /*0520*/  LEA R27, R28, R28, 0x1 ;  /* 0x0000001c1c1b7211 */ /* 0x000fe200078e08ff */
[----:B------:R-:W-:Y:S02]  /*0530*/  FADD R19, R24, R19 ;  /* 0x0000001318137221 */ /* 0x000fe40000000000 */
[----:B------:R-:W3:Y:S02]  /*0540*/  LDG.E R26, desc[UR8][R6.64] ;  /* 0x00000008061a7981 */ /* 0x000ee4000c1e1900 */
[----:B0-----:R-:W-:Y:S02]  /*0550*/  IMAD.WIDE R8, R27, 0x4, R2 ;  /* 0x000000041b087825 */ /* 0x001fe400078e0202 */
[----:B------:R-:W4:Y:S01]  /*0560*/  LDG.E R24, desc[UR8][R6.64+0x4] ;  /* 0x0000040806187981 */ /* 0x000f22000c1e1900 */
[----:B-1----:R-:W-:-:S03]  /*0570*/  LEA R5, R18, R18, 0x1 ;  /* 0x0000001212057211 */ /* 0x002fc600078e08ff */
[----:B------:R-:W4:Y:S01]  /*0580*/  LDG.E R27, desc[UR8][R6.64+0x8] ;  /* 0x00000808061b7981 */ /* 0x000f22000c1e1900 */
[----:B------:R-:W-:Y:S01]  /*0590*/  FADD R20, R29, R20 ;  /* 0x000000141d147221 */ /* 0x000fe20000000000 */
[----:B------:R-:W-:Y:S02]  /*05a0*/  IMAD.WIDE R4, R5, 0x4, R2 ;  /* 0x0000000405047825 */ /* 0x000fe400078e0202 */
[----:B------:R-:W4:Y:S01]  /*05b0*/  LDG.E R28, desc[UR8][R8.64] ;  /* 0x00000008081c7981 */ /* 0x000f22000c1e1900 */
[----:B------:R-:W-:-:S03]  /*05c0*/  LEA R21, R21, R21, 0x1 ;  /* 0x0000001515157211 */ /* 0x000fc600078e08ff */
[----:B------:R-:W4:Y:S04]  /*05d0*/  LDG.E R18, desc[UR8][R8.64+0x4] ;  /* 0x0000040808127981 */ /* 0x000f28000c1e1900 */
[----:B------:R-:W4:Y:S01]  /*05e0*/  LDG.E R29, desc[UR8][R8.64+0x8] ;  /* 0x00000808081d7981 */ /* 0x000f22000c1e1900 */
[----:B------:R-:W-:-:S03]  /*05f0*/  IMAD.WIDE R2, R21, 0x4, R2 ;  /* 0x0000000415027825 */ /* 0x000fc600078e0202 */
[----:B------:R-:W4:Y:S04]  /*0600*/  LDG.E R6, desc[UR8][R4.64] ;  /* 0x0000000804067981 */ /* 0x000f28000c1e1900 */
[----:B------:R-:W4:Y:S04]  /*0610*/  LDG.E R21, desc[UR8][R4.64+0x4] ;  /* 0x0000040804157981 */ /* 0x000f28000c1e1900 */
[----:B------:R0:W4:Y:S02]  /*0620*/  LDG.E R7, desc[UR8][R4.64+0x8] ;  /* 0x0000080804077981 */ /* 0x000124000c1e1900 */
[----:B0-----:R-:W-:-:S02]  /*0630*/  FADD R5, R22, R17 ;  /* 0x0000001116057221 */ /* 0x001fc40000000000 */
[----:B------:R-:W4:Y:S04]  /*0640*/  LDG.E R4, desc[UR8][R2.64] ;  /* 0x0000000802047981 */ /* 0x000f28000c1e1900 */
[----:B------:R-:W4:Y:S04]  /*0650*/  LDG.E R17, desc[UR8][R2.64+0x4] ;  /* 0x0000040802117981 */ /* 0x000f28000c1e1900 */
[----:B------:R-:W4:Y:S01]  /*0660*/  LDG.E R22, desc[UR8][R2.64+0x8] ;  /* 0x0000080802167981 */ /* 0x000f22000c1e1900 */
[----:B------:R-:W-:-:S04]  /*0670*/  IADD3 R16, PT, PT, R16, 0x8, RZ ;  /* 0x0000000810107810 */ /* 0x000fc80007ffe0ff */
[----:B------:R-:W-:Y:S02]  /*0680*/  ISETP.NE.AND P1, PT, R16, RZ, PT ;  /* 0x000000ff1000720c */ /* 0x000fe40003f25270 */
[----:B------:R-:W-:Y:S01]  /*0690*/  IADD3 R14, PT, PT, R14, 0x8, RZ ;  /* 0x000000080e0e7810 */ /* 0x000fe20007ffe0ff */
[----:B--2---:R-:W-:Y:S01]  /*06a0*/  FADD R20, R20, R25 ;  /* 0x0000001914147221 */ /* 0x004fe20000000000 */
[----:B---3--:R-:W-:Y:S01]  /*06b0*/  FADD R19, R19, R26 ;  /* 0x0000001a13137221 */ /* 0x008fe20000000000 */
[----:B----4-:R-:W-:Y:S02]  /*06c0*/  FADD R9, R5, R24 ;  /* 0x0000001805097221 */ /* 0x010fe40000000000 */
[----:B------:R-:W-:Y:S01]  /*06d0*/  FADD R20, R20, R27 ;  /* 0x0000001b14147221 */ /* 0x000fe20000000000 */
[----:B------:R-:W-:Y:S01]  /*06e0*/  FADD R19, R19, R28 ;  /* 0x0000001c13137221 */ /* 0x000fe20000000000 */
[----:B------:R-:W-:Y:S02]  /*06f0*/  FADD R18, R9, R18 ;  /* 0x0000001209127221 */ /* 0x000fe40000000000 */
[----:B------:R-:W-:Y:S01]  /*0700*/  FADD R20, R20, R29 ;  /* 0x0000001d14147221 */ /* 0x000fe20000000000 */
[----:B------:R-:W-:Y:S01]  /*0710*/  FADD R19, R19, R6 ;  /* 0x0000000613137221 */ /* 0x000fe20000000000 */
[----:B------:R-:W-:-:S02]  /*0720*/  FADD R18, R18, R21 ;  /* 0x0000001512127221 */ /* 0x000fc40000000000 */
[----:B------:R-:W-:Y:S01]  /*0730*/  FADD R29, R20, R7 ;  /* 0x00000007141d7221 */ /* 0x000fe20000000000 */
[----:B------:R-:W-:Y:S01]  /*0740*/  FADD R6, R19, R4 ;  /* 0x0000000413067221 */ /* 0x000fe20000000000 */
[----:B------:R-:W-:Y:S02]  /*0750*/  FADD R7, R18, R17 ;  /* 0x0000001112077221 */ /* 0x000fe40000000000 */
[----:B------:R-:W-:Y:S01]  /*0760*/  FADD R29, R29, R22 ;  /* 0x000000161d1d7221 */ /* 0x000fe20000000000 */
[----:B------:R-:W-:Y:S06]  /*0770*/  @P1 BRA `(.L_x_48) ;  /* 0xfffffff800c01947 */ /* 0x000fec000383ffff */
.L_x_47:
[----:B------:R-:W-:Y:S05]  /*0780*/  BSYNC.RECONVERGENT B1 ;  /* 0x0000000000017941 */ /* 0x000fea0003800200 */
.L_x_46:
[----:B------:R-:W-:Y:S05]  /*0790*/  @!P0 BRA `(.L_x_45) ;  /* 0x00000004006c8947 */ /* 0x000fea0003800000 */
[----:B------:R-:W-:Y:S01]  /*07a0*/  ISETP.GE.U32.AND P0, PT, R23, 0x4, PT ;  /* 0x000000041700780c */ /* 0x000fe20003f06070 */
[----:B------:R-:W-:Y:S01]  /*07b0*/  BSSY.RECONVERGENT B1, `(.L_x_49) ;  /* 0x000002d000017945 */ /* 0x000fe20003800200 */
[----:B------:R-:W-:-:S04]  /*07c0*/  LOP3.LUT R25, R13, 0x3, RZ, 0xc0, !PT ;  /* 0x000000030d197812 */ /* 0x000fc800078ec0ff */
[----:B------:R-:W-:-:S07]  /*07d0*/  ISETP.NE.AND P1, PT, R25, RZ, PT ;  /* 0x000000ff1900720c */ /* 0x000fce0003f25270 */
[----:B------:R-:W-:Y:S06]  /*07e0*/  @!P0 BRA `(.L_x_50) ;  /* 0x0000000000a48947 */ /* 0x000fec0003800000 */
[----:B------:R-:W0:Y:S01]  /*07f0*/  LDC.64 R8, c[0x0][0x3a0] ;  /* 0x0000e800ff087b82 */ /* 0x000e220000000a00 */
[----:B------:R-:W-:-:S05]  /*0800*/  IADD3 R3, PT, PT, R10, R15, RZ ;  /* 0x0000000f0a037210 */ /* 0x000fca0007ffe0ff */
[----:B0-----:R-:W-:Y:S02]  /*0810*/  IMAD.WIDE R8, R3, 0x4, R8 ;  /* 0x0000000403087825 */ /* 0x001fe400078e0208 */
[----:B------:R-:W0:Y:S03]  /*0820*/  LDC.64 R2, c[0x0][0x388] ;  /* 0x0000e200ff027b82 */ /* 0x000e260000000a00 */
[----:B------:R-:W2:Y:S04]  /*0830*/  LDG.E R4, desc[UR8][R8.64] ;  /* 0x0000000808047981 */ /* 0x000ea8000c1e1900 */
[----:B------:R-:W3:Y:S04]  /*0840*/  LDG.E R5, desc[UR8][R8.64+0x4] ;  /* 0x0000040808057981 */ /* 0x000ee8000c1e1900 */
[----:B------:R-:W4:Y:S04]  /*0850*/  LDG.E R14, desc[UR8][R8.64+0x8] ;  /* 0x00000808080e7981 */ /* 0x000f28000c1e1900 */
[----:B------:R-:W4:Y:S01]  /*0860*/  LDG.E R18, desc[UR8][R8.64+0xc] ;  /* 0x00000c0808127981 */ /* 0x000f22000c1e1900 */
[----:B--2---:R-:W-:-:S02]  /*0870*/  LEA R17, R4, R4, 0x1 ;  /* 0x0000000404117211 */ /* 0x004fc400078e08ff */
[----:B---3--:R-:W-:-:S03]  /*0880*/  LEA R5, R5, R5, 0x1 ;  /* 0x0000000505057211 */ /* 0x008fc600078e08ff */
[----:B0-----:R-:W-:Y:S01]  /*0890*/  IMAD.WIDE R16, R17, 0x4, R2 ;  /* 0x0000000411107825 */ /* 0x001fe200078e0202 */
[----:B----4-:R-:W-:-:S03]  /*08a0*/  LEA R21, R14, R14, 0x1 ;  /* 0x0000000e0e157211 */ /* 0x010fc600078e08ff */
[----:B------:R-:W-:Y:S01]  /*08b0*/  IMAD.WIDE R4, R5, 0x4, R2 ;  /* 0x0000000405047825 */ /* 0x000fe200078e0202 */
[----:B------:R-:W2:Y:S01]  /*08c0*/  LDG.E R19, desc[UR8][R16.64] ;  /* 0x0000000810137981 */ /* 0x000ea2000c1e1900 */
[----:B------:R-:W-:-:S03]  /*08d0*/  LEA R23, R18, R18, 0x1 ;  /* 0x0000001212177211 */ /* 0x000fc600078e08ff */
[----:B------:R-:W3:Y:S01]  /*08e0*/  LDG.E R14, desc[UR8][R16.64+0x4] ;  /* 0x00000408100e7981 */ /* 0x000ee2000c1e1900 */
[----:B------:R-:W-:-:S03]  /*08f0*/  IMAD.WIDE R8, R21, 0x4, R2 ;  /* 0x0000000415087825 */ /* 0x000fc600078e0202 */
[----:B------:R-:W4:Y:S01]  /*0900*/  LDG.E R22, desc[UR8][R16.64+0x8] ;  /* 0x0000080810167981 */ /* 0x000f22000c1e1900 */
[----:B------:R-:W-:-:S03]  /*0910*/  IMAD.WIDE R2, R23, 0x4, R2 ;  /* 0x0000000417027825 */ /* 0x000fc600078e0202 */
[----:B------:R-:W4:Y:S04]  /*0920*/  LDG.E R20, desc[UR8][R4.64] ;  /* 0x0000000804147981 */ /* 0x000f28000c1e1900 */
        /* <DEDUP_REMOVED lines=12> */
[----:B------:R-:W-:Y:S01]  /*09f0*/  FADD R19, R19, R20 ;  /* 0x0000001413137221 */ /* 0x000fe20000000000 */
[----:B------:R-:W-:Y:S01]  /*0a00*/  FADD R18, R7, R18 ;  /* 0x0000001207127221 */ /* 0x000fe20000000000 */
[----:B------:R-:W-:Y:S02]  /*0a10*/  FADD R22, R22, R21 ;  /* 0x0000001516167221 */ /* 0x000fe40000000000 */
[----:B------:R-:W-:Y:S01]  /*0a20*/  FADD R19, R19, R24 ;  /* 0x0000001813137221 */ /* 0x000fe20000000000 */
[----:B------:R-:W-:Y:S01]  /*0a30*/  FADD R23, R18, R23 ;  /* 0x0000001712177221 */ /* 0x000fe20000000000 */
[----:B------:R-:W-:Y:S02]  /*0a40*/  FADD R22, R22, R27 ;  /* 0x0000001b16167221 */ /* 0x000fe40000000000 */
[----:B------:R-:W-:Y:S01]  /*0a50*/  FADD R6, R19, R26 ;  /* 0x0000001a13067221 */ /* 0x000fe20000000000 */
[----:B------:R-:W-:Y:S01]  /*0a60*/  FADD R7, R23, R16 ;  /* 0x0000001017077221 */ /* 0x000fe20000000000 */
[----:B------:R-:W-:-:S07]  /*0a70*/  FADD R29, R22, R17 ;  /* 0x00000011161d7221 */ /* 0x000fce0000000000 */
.L_x_50:
[----:B------:R-:W-:Y:S05]  /*0a80*/  BSYNC.RECONVERGENT B1 ;  /* 0x0000000000017941 */ /* 0x000fea0003800200 */
.L_x_49:
        /* <DEDUP_REMOVED lines=8> */
[----:B0-----:R-:W-:Y:S02]  /*0b10*/  IMAD.WIDE R4, R5, 0x4, R2 ;  /* 0x0000000405047825 */ /* 0x001fe400078e0202 */
[----:B------:R-:W0:Y:S03]  /*0b20*/  LDC.64 R2, c[0x0][0x388] ;  /* 0x0000e200ff027b82 */ /* 0x000e260000000a00 */
[----:B------:R-:W2:Y:S04]  /*0b30*/  LDG.E R8, desc[UR8][R4.64] ;  /* 0x0000000804087981 */ /* 0x000ea8000c1e1900 */
[----:B------:R-:W3:Y:S01]  /*0b40*/  LDG.E R13, desc[UR8][R4.64+0x4] ;  /* 0x00000408040d7981 */ /* 0x000ee2000c1e1900 */
[----:B--2---:R-:W-:-:S02]  /*0b50*/  LEA R9, R8, R8, 0x1 ;  /* 0x0000000808097211 */ /* 0x004fc400078e08ff */
[----:B---3--:R-:W-:-:S03]  /*0b60*/  LEA R13, R13, R13, 0x1 ;  /* 0x0000000d0d0d7211 */ /* 0x008fc600078e08ff */
[----:B0-----:R-:W-:-:S04]  /*0b70*/  IMAD.WIDE R8, R9, 0x4, R2 ;  /* 0x0000000409087825 */ /* 0x001fc800078e0202 */
[----:B------:R-:W-:Y:S01]  /*0b80*/  IMAD.WIDE R2, R13, 0x4, R2 ;  /* 0x000000040d027825 */ /* 0x000fe200078e0202 */
[----:B------:R-:W2:Y:S04]  /*0b90*/  LDG.E R14, desc[UR8][R8.64+0x4] ;  /* 0x00000408080e7981 */ /* 0x000ea8000c1e1900 */
[----:B------:R-:W3:Y:S04]  /*0ba0*/  LDG.E R13, desc[UR8][R8.64] ;  /* 0x00000008080d7981 */ /* 0x000ee8000c1e1900 */
[----:B------:R-:W4:Y:S04]  /*0bb0*/  LDG.E R16, desc[UR8][R8.64+0x8] ;  /* 0x0000080808107981 */ /* 0x000f28000c1e1900 */
[----:B------:R-:W4:Y:S04]  /*0bc0*/  LDG.E R17, desc[UR8][R2.64] ;  /* 0x0000000802117981 */ /* 0x000f28000c1e1900 */
[----:B------:R-:W4:Y:S04]  /*0bd0*/  LDG.E R18, desc[UR8][R2.64+0x4] ;  /* 0x0000040802127981 */ /* 0x000f28000c1e1900 */
[----:B------:R-:W4:Y:S01]  /*0be0*/  LDG.E R5, desc[UR8][R2.64+0x8] ;  /* 0x0000080802057981 */ /* 0x000f22000c1e1900 */
[----:B------:R-:W-:Y:S01]  /*0bf0*/  IADD3 R15, PT, PT, R15, 0x2, RZ ;  /* 0x000000020f0f7810 */ /* 0x000fe20007ffe0ff */
[----:B--2---:R-:W-:Y:S01]  /*0c00*/  FADD R7, R7, R14 ;  /* 0x0000000e07077221 */ /* 0x004fe20000000000 */
[----:B---3--:R-:W-:Y:S01]  /*0c10*/  FADD R6, R6, R13 ;  /* 0x0000000d06067221 */ /* 0x008fe20000000000 */
[----:B----4-:R-:W-:-:S03]  /*0c20*/  FADD R16, R29, R16 ;  /* 0x000000101d107221 */ /* 0x010fc60000000000 */
[----:B------:R-:W-:Y:S01]  /*0c30*/  FADD R6, R6, R17 ;  /* 0x0000001106067221 */ /* 0x000fe20000000000 */
[----:B------:R-:W-:Y:S01]  /*0c40*/  FADD R7, R7, R18 ;  /* 0x0000001207077221 */ /* 0x000fe20000000000 */
[----:B------:R-:W-:-:S07]  /*0c50*/  FADD R29, R16, R5 ;  /* 0x00000005101d7221 */ /* 0x000fce0000000000 */
.L_x_52:
[----:B------:R-:W-:Y:S05]  /*0c60*/  BSYNC.RECONVERGENT B1 ;  /* 0x0000000000017941 */ /* 0x000fea0003800200 */
.L_x_51:
[----:B------:R-:W-:Y:S05]  /*0c70*/  @P1 BRA `(.L_x_45) ;  /* 0x0000000000341947 */ /* 0x000fea0003800000 */
[----:B------:R-:W0:Y:S01]  /*0c80*/  LDC.64 R2, c[0x0][0x3a0] ;  /* 0x0000e800ff027b82 */ /* 0x000e220000000a00 */
[----:B------:R-:W-:-:S07]  /*0c90*/  IADD3 R15, PT, PT, R10, R15, RZ ;  /* 0x0000000f0a0f7210 */ /* 0x000fce0007ffe0ff */
[----:B------:R-:W1:Y:S01]  /*0ca0*/  LDC.64 R4, c[0x0][0x388] ;  /* 0x0000e200ff047b82 */ /* 0x000e620000000a00 */
[----:B0-----:R-:W-:-:S06]  /*0cb0*/  IMAD.WIDE R2, R15, 0x4, R2 ;  /* 0x000000040f027825 */ /* 0x001fcc00078e0202 */
[----:B------:R-:W2:Y:S02]  /*0cc0*/  LDG.E R2, desc[UR8][R2.64] ;  /* 0x0000000802027981 */ /* 0x000ea4000c1e1900 */
[----:B--2---:R-:W-:-:S05]  /*0cd0*/  LEA R9, R2, R2, 0x1 ;  /* 0x0000000202097211 */ /* 0x004fca00078e08ff */
[----:B-1----:R-:W-:-:S05]  /*0ce0*/  IMAD.WIDE R4, R9, 0x4, R4 ;  /* 0x0000000409047825 */ /* 0x002fca00078e0204 */
[----:B------:R-:W2:Y:S04]  /*0cf0*/  LDG.E R9, desc[UR8][R4.64] ;  /* 0x0000000804097981 */ /* 0x000ea8000c1e1900 */
[----:B------:R-:W3:Y:S04]  /*0d00*/  LDG.E R8, desc[UR8][R4.64+0x4] ;  /* 0x0000040804087981 */ /* 0x000ee8000c1e1900 */
[----:B------:R-:W4:Y:S01]  /*0d10*/  LDG.E R10, desc[UR8][R4.64+0x8] ;  /* 0x00000808040a7981 */ /* 0x000f22000c1e1900 */
[----:B--2---:R-:W-:Y:S01]  /*0d20*/  FADD R6, R6, R9 ;  /* 0x0000000906067221 */ /* 0x004fe20000000000 */
[----:B---3--:R-:W-:Y:S01]  /*0d30*/  FADD R7, R7, R8 ;  /* 0x0000000807077221 */ /* 0x008fe20000000000 */
[----:B----4-:R-:W-:-:S07]  /*0d40*/  FADD R29, R29, R10 ;  /* 0x0000000a1d1d7221 */ /* 0x010fce0000000000 */
.L_x_45:
[----:B------:R-:W-:Y:S05]  /*0d50*/  BSYNC.RECONVERGENT B0 ;  /* 0x0000000000007941 */ /* 0x000fea0003800200 */
.L_x_44:
        /* <DEDUP_REMOVED lines=11> */
.L_x_54:
        /* <DEDUP_REMOVED lines=15> */
.L_x_828:


//--------------------- .text._Z29gpuKernelJAtomDecomposition3DIdEvPT_S1_PiS2_S2_i --------------------------
	.section	.text._Z29gpuKernelJAtomDecomposition3DIdEvPT_S1_PiS2_S2_i,"ax",@progbits
	.align	128
        .global         _Z29gpuKernelJAtomDecomposition3DIdEvPT_S1_PiS2_S2_i
        .type           _Z29gpuKernelJAtomDecomposition3DIdEvPT_S1_PiS2_S2_i,@function
        .size           _Z29gpuKernelJAtomDecomposition3DIdEvPT_S1_PiS2_S2_i,(.L_x_829 - _Z29gpuKernelJAtomDecomposition3DIdEvPT_S1_PiS2_S2_i)
        .other          _Z29gpuKernelJAtomDecomposition3DIdEvPT_S1_PiS2_S2_i,@"STO_CUDA_ENTRY STV_DEFAULT"
_Z29gpuKernelJAtomDecomposition3DIdEvPT_S1_PiS2_S2_i:
.text._Z29gpuKernelJAtomDecomposition3DIdEvPT_S1_PiS2_S2_i:
        /* <DEDUP_REMOVED lines=11> */
.L_x_64:
        /* <DEDUP_REMOVED lines=14> */
[----:B------:R-:W-:Y:S01]  /*0190*/  IADD3 R6, PT, PT, R2, -R15, RZ ;  /* 0x8000000f02067210 */ /* 0x000fe20007ffe0ff */
[----:B------:R-:W-:Y:S01]  /*01a0*/  BSSY.RECONVERGENT B1, `(.L_x_57) ;  /* 0x000005c000017945 */ /* 0x000fe20003800200 */
[----:B------:R-:W-:Y:S01]  /*01b0*/  HFMA2 R27, -RZ, RZ, 0, 0 ;  /* 0x00000000ff1b7431 */ /* 0x000fe200000001ff */
[----:B------:R-:W-:Y:S02]  /*01c0*/  CS2R R12, SRZ ;  /* 0x00000000000c7805 */ /* 0x000fe4000001ff00 */
[----:B------:R-:W-:Y:S02]  /*01d0*/  ISETP.GT.U32.AND P0, PT, R6, -0x8, PT ;  /* 0xfffffff80600780c */ /* 0x000fe40003f04070 */
[----:B------:R-:W-:Y:S02]  /*01e0*/  CS2R R8, SRZ ;  /* 0x0000000000087805 */ /* 0x000fe4000001ff00 */
[----:B------:R-:W-:-:S09]  /*01f0*/  CS2R R16, SRZ ;  /* 0x0000000000107805 */ /* 0x000fd2000001ff00 */
[----:B------:R-:W-:Y:S05]  /*0200*/  @P0 BRA `(.L_x_58) ;  /* 0x0000000400540947 */ /* 0x000fea0003800000 */
[----:B------:R-:W-:Y:S01]  /*0210*/  LOP3.LUT R27, R5, 0x7ffffff8, RZ, 0xc0, !PT ;  /* 0x7ffffff8051b7812 */ /* 0x000fe200078ec0ff */
[----:B------:R-:W-:Y:S01]  /*0220*/  BSSY.RECONVERGENT B2, `(.L_x_58) ;  /* 0x0000053000027945 */ /* 0x000fe20003800200 */
[----:B------:R-:W-:Y:S02]  /*0230*/  MOV R26, R2 ;  /* 0x00000002001a7202 */ /* 0x000fe40000000f00 */
[----:B------:R-:W-:Y:S02]  /*0240*/  CS2R R12, SRZ ;  /* 0x00000000000c7805 */ /* 0x000fe4000001ff00 */
[----:B------:R-:W-:-:S07]  /*0250*/  IADD3 R28, PT, PT, -R27, RZ, RZ ;  /* 0x000000ff1b1c7210 */ /* 0x000fce0007ffe1ff */
.L_x_59:
[----:B------:R-:W0:Y:S08]  /*0260*/  LDC.64 R20, c[0x0][0x3a0] ;  /* 0x0000e800ff147b82 */ /* 0x000e300000000a00 */
[----:B------:R-:W1:Y:S01]  /*0270*/  LDC.64 R22, c[0x0][0x388] ;  /* 0x0000e200ff167b82 */ /* 0x000e620000000a00 */
[----:B0-----:R-:W-:-:S05]  /*0280*/  IMAD.WIDE R20, R26, 0x4, R20 ;  /* 0x000000041a147825 */ /* 0x001fca00078e0214 */
[----:B------:R-:W2:Y:S04]  /*0290*/  LDG.E R6, desc[UR6][R20.64] ;  /* 0x0000000614067981 */ /* 0x000ea8000c1e1900 */
[----:B------:R-:W3:Y:S01]  /*02a0*/  LDG.E R24, desc[UR6][R20.64+0x4] ;  /* 0x0000040614187981 */ /* 0x000ee2000c1e1900 */
[----:B--2---:R-:W-:-:S04]  /*02b0*/  IMAD R19, R6, 0x3, RZ ;  /* 0x0000000306137824 */ /* 0x004fc800078e02ff */
[----:B-1----:R-:W-:-:S05]  /*02c0*/  IMAD.WIDE R18, R19, 0x8, R22 ;  /* 0x0000000813127825 */ /* 0x002fca00078e0216 */
[----:B------:R-:W2:Y:S04]  /*02d0*/  LDG.E.64 R6, desc[UR6][R18.64+0x10] ;  /* 0x0000100612067981 */ /* 0x000ea8000c1e1b00 */
[----:B------:R-:W4:Y:S04]  /*02e0*/  LDG.E.64 R10, desc[UR6][R18.64] ;  /* 0x00000006120a7981 */ /* 0x000f28000c1e1b00 */
[----:B------:R0:W4:Y:S01]  /*02f0*/  LDG.E.64 R14, desc[UR6][R18.64+0x8] ;  /* 0x00000806120e7981 */ /* 0x000122000c1e1b00 */
[----:B---3--:R-:W-:-:S03]  /*0300*/  IMAD R25, R24, 0x3, RZ ;  /* 0x0000000318197824 */ /* 0x008fc600078e02ff */
[----:B------:R-:W3:Y:S01]  /*0310*/  LDG.E R24, desc[UR6][R20.64+0x8] ;  /* 0x0000080614187981 */ /* 0x000ee2000c1e1900 */
[----:B0-----:R-:W-:Y:S01]  /*0320*/  IMAD.WIDE R18, R25, 0x8, R22 ;  /* 0x0000000819127825 */ /* 0x001fe200078e0216 */
[----:B--2---:R-:W-:-:S04]  /*0330*/  DADD R6, R6, R12 ;  /* 0x0000000006067229 */ /* 0x004fc8000000000c */
[----:B------:R-:W2:Y:S01]  /*0340*/  LDG.E.64 R12, desc[UR6][R18.64+0x8] ;  /* 0x00000806120c7981 */ /* 0x000ea2000c1e1b00 */
[----:B----4-:R-:W-:-:S03]  /*0350*/  DADD R10, R10, R16 ;  /* 0x000000000a0a7229 */ /* 0x010fc60000000010 */
[----:B------:R-:W4:Y:S01]  /*0360*/  LDG.E.64 R16, desc[UR6][R18.64] ;  /* 0x0000000612107981 */ /* 0x000f22000c1e1b00 */
[----:B------:R-:W-:-:S03]  /*0370*/  DADD R8, R14, R8 ;  /* 0x000000000e087229 */ /* 0x000fc60000000008 */
        /* <DEDUP_REMOVED lines=10> */
[----:B---3--:R-:W-:-:S03]  /*0420*/  LEA R25, R24, R24, 0x1 ;  /* 0x0000001818197211 */ /* 0x008fc600078e08ff */
[----:B------:R-:W3:Y:S02]  /*0430*/  LDG.E R24, desc[UR6][R20.64+0x10] ;  /* 0x0000100614187981 */ /* 0x000ee4000c1e1900 */
        /* <DEDUP_REMOVED lines=15> */
[----:B------:R-:W4:Y:S01]  /*0530*/  LDG.E.64 R6, desc[UR6][R18.64+0x10] ;  /* 0x0000100612067981 */ /* 0x000f22000c1e1b00 */
[----:B---3--:R-:W-:-:S04]  /*0540*/  IMAD R25, R24, 0x3, RZ ;  /* 0x0000000318197824 */ /* 0x008fc800078e02ff */
[----:B------:R-:W-:-:S05]  /*0550*/  IMAD.WIDE R24, R25, 0x8, R22 ;  /* 0x0000000819187825 */ /* 0x000fca00078e0216 */
[----:B------:R-:W3:Y:S01]  /*0560*/  LDG.E.64 R18, desc[UR6][R24.64] ;  /* 0x0000000618127981 */ /* 0x000ee2000c1e1b00 */
[----:B--2---:R-:W-:-:S03]  /*0570*/  DADD R10, R12, R10 ;  /* 0x000000000c0a7229 */ /* 0x004fc6000000000a */
[----:B------:R-:W2:Y:S01]  /*0580*/  LDG.E R13, desc[UR6][R20.64+0x18] ;  /* 0x00001806140d7981 */ /* 0x000ea2000c1e1900 */
[----:B----4-:R-:W-:-:S03]  /*0590*/  DADD R8, R16, R8 ;  /* 0x0000000010087229 */ /* 0x010fc60000000008 */
[----:B------:R-:W4:Y:S04]  /*05a0*/  LDG.E.64 R16, desc[UR6][R24.64+0x8] ;  /* 0x0000080618107981 */ /* 0x000f28000c1e1b00 */
[----:B------:R-:W4:Y:S01]  /*05b0*/  LDG.E R12, desc[UR6][R20.64+0x1c] ;  /* 0x00001c06140c7981 */ /* 0x000f22000c1e1900 */
[----:B------:R-:W-:-:S03]  /*05c0*/  DADD R6, R14, R6 ;  /* 0x000000000e067229 */ /* 0x000fc60000000006 */
[----:B------:R-:W4:Y:S01]  /*05d0*/  LDG.E.64 R14, desc[UR6][R24.64+0x10] ;  /* 0x00001006180e7981 */ /* 0x000f22000c1e1b00 */
[----:B---3--:R-:W-:Y:S01]  /*05e0*/  DADD R18, R10, R18 ;  /* 0x000000000a127229 */ /* 0x008fe20000000012 */
[----:B--2---:R-:W-:-:S05]  /*05f0*/  LEA R13, R13, R13, 0x1 ;  /* 0x0000000d0d0d7211 */ /* 0x004fca00078e08ff */
[----:B------:R-:W-:Y:S01]  /*0600*/  IMAD.WIDE R10, R13, 0x8, R22 ;  /* 0x000000080d0a7825 */ /* 0x000fe200078e0216 */
[----:B----4-:R-:W-:-:S03]  /*0610*/  DADD R16, R8, R16 ;  /* 0x0000000008107229 */ /* 0x010fc60000000010 */
[----:B------:R-:W-:Y:S01]  /*0620*/  IMAD R9, R12, 0x3, RZ ;  /* 0x000000030c097824 */ /* 0x000fe200078e02ff */
[----:B------:R-:W2:Y:S04]  /*0630*/  LDG.E.64 R20, desc[UR6][R10.64] ;  /* 0x000000060a147981 */ /* 0x000ea8000c1e1b00 */
[----:B------:R-:W3:Y:S01]  /*0640*/  LDG.E.64 R12, desc[UR6][R10.64+0x8] ;  /* 0x000008060a0c7981 */ /* 0x000ee2000c1e1b00 */
[----:B------:R-:W-:Y:S01]  /*0650*/  IMAD.WIDE R22, R9, 0x8, R22 ;  /* 0x0000000809167825 */ /* 0x000fe200078e0216 */
[----:B------:R-:W-:-:S04]  /*0660*/  DADD R14, R6, R14 ;  /* 0x00000000060e7229 */ /* 0x000fc8000000000e */
[----:B------:R-:W4:Y:S04]  /*0670*/  LDG.E.64 R8, desc[UR6][R22.64] ;  /* 0x0000000616087981 */ /* 0x000f28000c1e1b00 */
[----:B------:R-:W4:Y:S04]  /*0680*/  LDG.E.64 R10, desc[UR6][R10.64+0x10] ;  /* 0x000010060a0a7981 */ /* 0x000f28000c1e1b00 */
[----:B------:R-:W4:Y:S04]  /*0690*/  LDG.E.64 R6, desc[UR6][R22.64+0x8] ;  /* 0x0000080616067981 */ /* 0x000f28000c1e1b00 */
[----:B------:R-:W4:Y:S01]  /*06a0*/  LDG.E.64 R24, desc[UR6][R22.64+0x10] ;  /* 0x0000100616187981 */ /* 0x000f22000c1e1b00 */
[----:B------:R-:W-:-:S04]  /*06b0*/  IADD3 R28, PT, PT, R28, 0x8, RZ ;  /* 0x000000081c1c7810 */ /* 0x000fc80007ffe0ff */
[----:B------:R-:W-:Y:S02]  /*06c0*/  ISETP.NE.AND P0, PT, R28, RZ, PT ;  /* 0x000000ff1c00720c */ /* 0x000fe40003f05270 */
[----:B------:R-:W-:Y:S01]  /*06d0*/  IADD3 R26, PT, PT, R26, 0x8, RZ ;  /* 0x000000081a1a7810 */ /* 0x000fe20007ffe0ff */
[----:B--2---:R-:W-:Y:S02]  /*06e0*/  DADD R18, R18, R20 ;  /* 0x0000000012127229 */ /* 0x004fe40000000014 */
[----:B---3--:R-:W-:Y:S02]  /*06f0*/  DADD R12, R16, R12 ;  /* 0x00000000100c7229 */ /* 0x008fe4000000000c */
[----:B----4-:R-:W-:-:S04]  /*0700*/  DADD R14, R14, R10 ;  /* 0x000000000e0e7229 */ /* 0x010fc8000000000a */
[----:B------:R-:W-:Y:S02]  /*0710*/  DADD R16, R18, R8 ;  /* 0x0000000012107229 */ /* 0x000fe40000000008 */
[----:B------:R-:W-:Y:S02]  /*0720*/  DADD R8, R12, R6 ;  /* 0x000000000c087229 */ /* 0x000fe40000000006 */
[----:B------:R-:W-:Y:S01]  /*0730*/  DADD R12, R14, R24 ;  /* 0x000000000e0c7229 */ /* 0x000fe20000000018 */
[----:B------:R-:W-:Y:S10]  /*0740*/  @P0 BRA `(.L_x_59) ;  /* 0xfffffff800c40947 */ /* 0x000ff4000383ffff */
[----:B------:R-:W-:Y:S05]  /*0750*/  BSYNC.RECONVERGENT B2 ;  /* 0x0000000000027941 */ /* 0x000fea0003800200 */
.L_x_58:
[----:B------:R-:W-:Y:S05]  /*0760*/  BSYNC.RECONVERGENT B1 ;  /* 0x0000000000017941 */ /* 0x000fea0003800200 */
.L_x_57:
[----:B------:R-:W-:-:S13]  /*0770*/  LOP3.LUT P0, R6, R5, 0x7, RZ, 0xc0, !PT ;  /* 0x0000000705067812 */ /* 0x000fda000780c0ff */
[----:B------:R-:W-:Y:S05]  /*0780*/  @!P0 BRA `(.L_x_56) ;  /* 0x0000000400688947 */ /* 0x000fea0003800000 */
[----:B------:R-:W-:Y:S01]  /*0790*/  ISETP.GE.U32.AND P0, PT, R6, 0x4, PT ;  /* 0x000000040600780c */ /* 0x000fe20003f06070 */
[----:B------:R-:W-:-:S12]  /*07a0*/  BSSY.RECONVERGENT B1, `(.L_x_60) ;  /* 0x000002b000017945 */ /* 0x000fd80003800200 */
[----:B------:R-:W-:Y:S05]  /*07b0*/  @!P0 BRA `(.L_x_61) ;  /* 0x0000000000a48947 */ /* 0x000fea0003800000 */
[----:B------:R-:W0:Y:S01]  /*07c0*/  LDC.64 R18, c[0x0][0x3a0] ;  /* 0x0000e800ff127b82 */ /* 0x000e220000000a00 */
[----:B------:R-:W-:-:S07]  /*07d0*/  IADD3 R7, PT, PT, R2, R27, RZ ;  /* 0x0000001b02077210 */ /* 0x000fce0007ffe0ff */
[----:B------:R-:W1:Y:S01]  /*07e0*/  LDC.64 R28, c[0x0][0x388] ;  /* 0x0000e200ff1c7b82 */ /* 0x000e620000000a00 */
[----:B0-----:R-:W-:-:S05]  /*07f0*/  IMAD.WIDE R18, R7, 0x4, R18 ;  /* 0x0000000407127825 */ /* 0x001fca00078e0212 */
[----:B------:R-:W2:Y:S04]  /*0800*/  LDG.E R6, desc[UR6][R18.64] ;  /* 0x0000000612067981 */ /* 0x000ea8000c1e1900 */
[----:B------:R-:W3:Y:S01]  /*0810*/  LDG.E R7, desc[UR6][R18.64+0x8] ;  /* 0x0000080612077981 */ /* 0x000ee2000c1e1900 */
[----:B--2---:R-:W-:-:S03]  /*0820*/  IMAD R25, R6, 0x3, RZ ;  /* 0x0000000306197824 */ /* 0x004fc600078e02ff */
[----:B------:R-:W2:Y:S01]  /*0830*/  LDG.E R6, desc[UR6][R18.64+0x4] ;  /* 0x0000040612067981 */ /* 0x000ea2000c1e1900 */
[----:B-1----:R-:W-:-:S05]  /*0840*/  IMAD.WIDE R24, R25, 0x8, R28 ;  /* 0x0000000819187825 */ /* 0x002fca00078e021c */
[----:B------:R-:W4:Y:S04]  /*0850*/  LDG.E.64 R14, desc[UR6][R24.64] ;  /* 0x00000006180e7981 */ /* 0x000f28000c1e1b00 */
[----:B------:R-:W3:Y:S04]  /*0860*/  LDG.E.64 R10, desc[UR6][R24.64+0x8] ;  /* 0x00000806180a7981 */ /* 0x000ee8000c1e1b00 */
[----:B------:R-:W3:Y:S01]  /*0870*/  LDG.E.64 R24, desc[UR6][R24.64+0x10] ;  /* 0x0000100618187981 */ /* 0x000ee2000c1e1b00 */
[----:B--2---:R-:W-:-:S03]  /*0880*/  LEA R21, R6, R6, 0x1 ;  /* 0x0000000606157211 */ /* 0x004fc600078e08ff */
[----:B------:R-:W2:Y:S02]  /*0890*/  LDG.E R6, desc[UR6][R18.64+0xc] ;  /* 0x00000c0612067981 */ /* 0x000ea4000c1e1900 */
[----:B------:R-:W-:-:S05]  /*08a0*/  IMAD.WIDE R20, R21, 0x8, R28 ;  /* 0x0000000815147825 */ /* 0x000fca00078e021c */
[----:B------:R-:W2:Y:S04]  /*08b0*/  LDG.E.64 R22, desc[UR6][R20.64] ;  /* 0x0000000614167981 */ /* 0x000ea8000c1e1b00 */
[----:B------:R-:W2:Y:S01]  /*08c0*/  LDG.E.64 R18, desc[UR6][R20.64+0x8] ;  /* 0x0000080614127981 */ /* 0x000ea2000c1e1b00 */
[----:B----4-:R-:W-:Y:S02]  /*08d0*/  DADD R16, R16, R14 ;  /* 0x0000000010107229 */ /* 0x010fe4000000000e */
[----:B---3--:R-:W-:Y:S01]  /*08e0*/  DADD R8, R8, R10 ;  /* 0x0000000008087229 */ /* 0x008fe2000000000a */
[----:B------:R-:W-:Y:S01]  /*08f0*/  IMAD R11, R7, 0x3, RZ ;  /* 0x00000003070b7824 */ /* 0x000fe200078e02ff */
[----:B------:R-:W-:-:S03]  /*0900*/  DADD R24, R12, R24 ;  /* 0x000000000c187229 */ /* 0x000fc60000000018 */
[----:B------:R-:W-:-:S05]  /*0910*/  IMAD.WIDE R12, R11, 0x8, R28 ;  /* 0x000000080b0c7825 */ /* 0x000fca00078e021c */
[----:B------:R-:W3:Y:S01]  /*0920*/  LDG.E.64 R10, desc[UR6][R12.64] ;  /* 0x000000060c0a7981 */ /* 0x000ee2000c1e1b00 */
[----:B--2---:R-:W-:-:S03]  /*0930*/  IMAD R15, R6, 0x3, RZ ;  /* 0x00000003060f7824 */ /* 0x004fc600078e02ff */
[----:B------:R-:W2:Y:S01]  /*0940*/  LDG.E.64 R6, desc[UR6][R20.64+0x10] ;  /* 0x0000100614067981 */ /* 0x000ea2000c1e1b00 */
[----:B------:R-:W-:-:S03]  /*0950*/  IMAD.WIDE R28, R15, 0x8, R28 ;  /* 0x000000080f1c7825 */ /* 0x000fc600078e021c */
[----:B------:R-:W4:Y:S01]  /*0960*/  LDG.E.64 R14, desc[UR6][R12.64+0x8] ;  /* 0x000008060c0e7981 */ /* 0x000f22000c1e1b00 */
[----:B------:R-:W-:-:S03]  /*0970*/  DADD R22, R16, R22 ;  /* 0x0000000010167229 */ /* 0x000fc60000000016 */
[----:B------:R-:W4:Y:S01]  /*0980*/  LDG.E.64 R16, desc[UR6][R12.64+0x10] ;  /* 0x000010060c107981 */ /* 0x000f22000c1e1b00 */
[----:B------:R-:W-:-:S03]  /*0990*/  DADD R18, R8, R18 ;  /* 0x0000000008127229 */ /* 0x000fc60000000012 */
[----:B------:R-:W4:Y:S04]  /*09a0*/  LDG.E.64 R20, desc[UR6][R28.64] ;  /* 0x000000061c147981 */ /* 0x000f28000c1e1b00 */
[----:B------:R-:W4:Y:S04]  /*09b0*/  LDG.E.64 R8, desc[UR6][R28.64+0x8] ;  /* 0x000008061c087981 */ /* 0x000f28000c1e1b00 */
[----:B------:R-:W4:Y:S01]  /*09c0*/  LDG.E.64 R12, desc[UR6][R28.64+0x10] ;  /* 0x000010061c0c7981 */ /* 0x000f22000c1e1b00 */
[----:B---3--:R-:W-:Y:S01]  /*09d0*/  DADD R10, R22, R10 ;  /* 0x00000000160a7229 */ /* 0x008fe2000000000a */
[----:B------:R-:W-:Y:S01]  /*09e0*/  IADD3 R27, PT, PT, R27, 0x4, RZ ;  /* 0x000000041b1b7810 */ /* 0x000fe20007ffe0ff */
[----:B--2---:R-:W-:-:S02]  /*09f0*/  DADD R6, R24, R6 ;  /* 0x0000000018067229 */ /* 0x004fc40000000006 */
[----:B----4-:R-:W-:-:S06]  /*0a00*/  DADD R14, R18, R14 ;  /* 0x00000000120e7229 */ /* 0x010fcc000000000e */
[----:B------:R-:W-:Y:S02]  /*0a10*/  DADD R6, R6, R16 ;  /* 0x0000000006067229 */ /* 0x000fe40000000010 */
[----:B------:R-:W-:Y:S02]  /*0a20*/  DADD R16, R10, R20 ;  /* 0x000000000a107229 */ /* 0x000fe40000000014 */
[----:B------:R-:W-:-:S04]  /*0a30*/  DADD R8, R14, R8 ;  /* 0x000000000e087229 */ /* 0x000fc80000000008 */
[----:B------:R-:W-:-:S11]  /*0a40*/  DADD R12, R6, R12 ;  /* 0x00000000060c7229 */ /* 0x000fd6000000000c */
.L_x_61:
[----:B------:R-:W-:Y:S05]  /*0a50*/  BSYNC.RECONVERGENT B1 ;  /* 0x0000000000017941 */ /* 0x000fea0003800200 */
.L_x_60:
        /* <DEDUP_REMOVED lines=13> */
[----:B--2---:R-:W-:Y:S01]  /*0b30*/  LEA R5, R5, R5, 0x1 ;  /* 0x0000000505057211 */ /* 0x004fe200078e08ff */
[----:B---3--:R-:W-:-:S04]  /*0b40*/  IMAD R29, R14, 0x3, RZ ;  /* 0x000000030e1d7824 */ /* 0x008fc800078e02ff */
[----:B0-----:R-:W-:-:S05]  /*0b50*/  IMAD.WIDE R24, R5, 0x8, R6 ;  /* 0x0000000805187825 */ /* 0x001fca00078e0206 */
[----:B------:R-:W2:Y:S01]  /*0b60*/  LDG.E.64 R22, desc[UR6][R24.64] ;  /* 0x0000000618167981 */ /* 0x000ea2000c1e1b00 */
[----:B------:R-:W-:-:S03]  /*0b70*/  IMAD.WIDE R28, R29, 0x8, R6 ;  /* 0x000000081d1c7825 */ /* 0x000fc600078e0206 */
[----:B------:R-:W3:Y:S04]  /*0b80*/  LDG.E.64 R20, desc[UR6][R24.64+0x8] ;  /* 0x0000080618147981 */ /* 0x000ee8000c1e1b00 */
[----:B------:R-:W4:Y:S04]  /*0b90*/  LDG.E.64 R18, desc[UR6][R24.64+0x10] ;  /* 0x0000100618127981 */ /* 0x000f28000c1e1b00 */
[----:B------:R-:W4:Y:S04]  /*0ba0*/  LDG.E.64 R14, desc[UR6][R28.64] ;  /* 0x000000061c0e7981 */ /* 0x000f28000c1e1b00 */
[----:B------:R-:W4:Y:S04]  /*0bb0*/  LDG.E.64 R6, desc[UR6][R28.64+0x8] ;  /* 0x000008061c067981 */ /* 0x000f28000c1e1b00 */
[----:B------:R-:W4:Y:S01]  /*0bc0*/  LDG.E.64 R10, desc[UR6][R28.64+0x10] ;  /* 0x000010061c0a7981 */ /* 0x000f22000c1e1b00 */
[----:B------:R-:W-:Y:S01]  /*0bd0*/  IADD3 R27, PT, PT, R27, 0x2, RZ ;  /* 0x000000021b1b7810 */ /* 0x000fe20007ffe0ff */
[----:B--2---:R-:W-:-:S02]  /*0be0*/  DADD R16, R16, R22 ;  /* 0x0000000010107229 */ /* 0x004fc40000000016 */
[----:B---3--:R-:W-:Y:S02]  /*0bf0*/  DADD R8, R8, R20 ;  /* 0x0000000008087229 */ /* 0x008fe40000000014 */
[----:B----4-:R-:W-:-:S04]  /*0c00*/  DADD R12, R12, R18 ;  /* 0x000000000c0c7229 */ /* 0x010fc80000000012 */
[----:B------:R-:W-:Y:S02]  /*0c10*/  DADD R16, R16, R14 ;  /* 0x0000000010107229 */ /* 0x000fe4000000000e */
[----:B------:R-:W-:Y:S02]  /*0c20*/  DADD R8, R8, R6 ;  /* 0x0000000008087229 */ /* 0x000fe40000000006 */
[----:B------:R-:W-:-:S11]  /*0c30*/  DADD R12, R12, R10 ;  /* 0x000000000c0c7229 */ /* 0x000fd6000000000a */
.L_x_63:
[----:B------:R-:W-:Y:S05]  /*0c40*/  BSYNC.RECONVERGENT B1 ;  /* 0x0000000000017941 */ /* 0x000fea0003800200 */
.L_x_62:
[----:B------:R-:W-:Y:S05]  /*0c50*/  @P1 BRA `(.L_x_56) ;  /* 0x0000000000341947 */ /* 0x000fea0003800000 */
[----:B------:R-:W0:Y:S01]  /*0c60*/  LDC.64 R6, c[0x0][0x3a0] ;  /* 0x0000e800ff067b82 */ /* 0x000e220000000a00 */
[----:B------:R-:W-:-:S07]  /*0c70*/  IADD3 R27, PT, PT, R2, R27, RZ ;  /* 0x0000001b021b7210 */ /* 0x000fce0007ffe0ff */
[----:B------:R-:W1:Y:S01]  /*0c80*/  LDC.64 R10, c[0x0][0x388] ;  /* 0x0000e200ff0a7b82 */ /* 0x000e620000000a00 */
[----:B0-----:R-:W-:-:S06]  /*0c90*/  IMAD.WIDE R6, R27, 0x4, R6 ;  /* 0x000000041b067825 */ /* 0x001fcc00078e0206 */
[----:B------:R-:W2:Y:S02]  /*0ca0*/  LDG.E R6, desc[UR6][R6.64] ;  /* 0x0000000606067981 */ /* 0x000ea4000c1e1900 */
[----:B--2---:R-:W-:-:S04]  /*0cb0*/  IMAD R5, R6, 0x3, RZ ;  /* 0x0000000306057824 */ /* 0x004fc800078e02ff */
[----:B-1----:R-:W-:-:S05]  /*0cc0*/  IMAD.WIDE R10, R5, 0x8, R10 ;  /* 0x00000008050a7825 */ /* 0x002fca00078e020a */
[----:B------:R-:W2:Y:S04]  /*0cd0*/  LDG.E.64 R14, desc[UR6][R10.64] ;  /* 0x000000060a0e7981 */ /* 0x000ea8000c1e1b00 */
[----:B------:R-:W3:Y:S04]  /*0ce0*/  LDG.E.64 R18, desc[UR6][R10.64+0x8] ;  /* 0x000008060a127981 */ /* 0x000ee8000c1e1b00 */
[----:B------:R-:W4:Y:S01]  /*0cf0*/  LDG.E.64 R20, desc[UR6][R10.64+0x10] ;  /* 0x000010060a147981 */ /* 0x000f22000c1e1b00 */
[----:B--2---:R-:W-:Y:S02]  /*0d00*/  DADD R16, R16, R14 ;  /* 0x0000000010107229 */ /* 0x004fe4000000000e */
[----:B---3--:R-:W-:-:S02]  /*0d10*/  DADD R8, R8, R18 ;  /* 0x0000000008087229 */ /* 0x008fc40000000012 */
[----:B----4-:R-:W-:-:S11]  /*0d20*/  DADD R12, R12, R20 ;  /* 0x000000000c0c7229 */ /* 0x010fd60000000014 */
.L_x_56:
[----:B------:R-:W-:Y:S05]  /*0d30*/  BSYNC.RECONVERGENT B0 ;  /* 0x0000000000007941 */ /* 0x000fea0003800200 */
.L_x_55:
        /* <DEDUP_REMOVED lines=11> */
.L_x_65:
        /* <DEDUP_REMOVED lines=9> */
.L_x_829:


//--------------------- .text._Z29gpuKernelIAtomDecomposition3DIfEvPT_S1_PiS2_i --------------------------
	.section	.text._Z29gpuKernelIAtomDecomposition3DIfEvPT_S1_PiS2_i,"ax",@progbits
	.align	128
        .global         _Z29gpuKernelIAtomDecomposition3DIfEvPT_S1_PiS2_i
        .type           _Z29gpuKernelIAtomDecomposition3DIfEvPT_S1_PiS2_i,@function
        .size           _Z29gpuKernelIAtomDecomposition3DIfEvPT_S1_PiS2_i,(.L_x_830 - _Z29gpuKernelIAtomDecomposition3DIfEvPT_S1_PiS2_i)
        .other          _Z29gpuKernelIAtomDecomposition3DIfEvPT_S1_PiS2_i,@"STO_CUDA_ENTRY STV_DEFAULT"
_Z29gpuKernelIAtomDecomposition3DIfEvPT_S1_PiS2_i:
.text._Z29gpuKernelIAtomDecomposition3DIfEvPT_S1_PiS2_i:
        /* <DEDUP_REMOVED lines=11> */
.L_x_73:
        /* <DEDUP_REMOVED lines=23> */
[----:B------:R-:W-:Y:S02]  /*0220*/  LEA R10, R4, R4, 0x1 ;  /* 0x00000004040a7211 */ /* 0x000fe400078e08ff */
[----:B------:R-:W-:Y:S02]  /*0230*/  MOV R15, RZ ;  /* 0x000000ff000f7202 */ /* 0x000fe40000000f00 */
[----:B------:R-:W-:-:S07]  /*0240*/  IADD3 R8, PT, PT, -R9, RZ, RZ ;  /* 0x000000ff09087210 */ /* 0x000fce0007ffe1ff */
.L_x_70:
[----:B------:R-:W0:Y:S02]  /*0250*/  LDC.64 R2, c[0x0][0x388] ;  /* 0x0000e200ff027b82 */ /* 0x000e240000000a00 */
[----:B0-----:R-:W-:-:S05]  /*0260*/  IMAD.WIDE R2, R10, 0x4, R2 ;  /* 0x000000040a027825 */ /* 0x001fca00078e0202 */
        /* <DEDUP_REMOVED lines=11> */
[----:B--2---:R-:W-:-:S03]  /*0320*/  FADD R21, -R21, R14 ;  /* 0x0000000e15157221 */ /* 0x004fc60000000100 */
[----:B------:R-:W2:Y:S01]  /*0330*/  LDG.E R14, desc[UR6][R2.64+0x34] ;  /* 0x00003406020e7981 */ /* 0x000ea2000c1e1900 */
[----:B---3--:R-:W-:-:S03]  /*0340*/  FADD R20, -R20, R13 ;  /* 0x0000000d14147221 */ /* 0x008fc60000000100 */
[----:B------:R-:W3:Y:S01]  /*0350*/  LDG.E R13, desc[UR6][R2.64+0x2c] ;  /* 0x00002c06020d7981 */ /* 0x000ee2000c1e1900 */
[----:B----4-:R-:W-:Y:S01]  /*0360*/  FADD R26, R21, -R26 ;  /* 0x8000001a151a7221 */ /* 0x010fe20000000000 */
[----:B------:R-:W-:Y:S02]  /*0370*/  FADD R24, -R24, R15 ;  /* 0x0000000f18187221 */ /* 0x000fe40000000100 */
[----:B------:R-:W4:Y:S01]  /*0380*/  LDG.E R15, desc[UR6][R2.64+0x30] ;  /* 0x00003006020f7981 */ /* 0x000f22000c1e1900 */
[----:B------:R-:W-:-:S03]  /*0390*/  FADD R23, R20, -R23 ;  /* 0x8000001714177221 */ /* 0x000fc60000000000 */
        /* <DEDUP_REMOVED lines=10> */
[----:B------:R-:W4:Y:S04]  /*0440*/  LDG.E R23, desc[UR6][R2.64+0x4c] ;  /* 0x00004c0602177981 */ /* 0x000f28000c1e1900 */
[----:B------:R-:W4:Y:S01]  /*0450*/  LDG.E R12, desc[UR6][R2.64+0x50] ;  /* 0x00005006020c7981 */ /* 0x000f22000c1e1900 */
[----:B------:R-:W-:-:S03]  /*0460*/  FADD R27, R26, -R11 ;  /* 0x8000000b1a1b7221 */ /* 0x000fc60000000000 */
[----:B------:R-:W4:Y:S04]  /*0470*/  LDG.E R26, desc[UR6][R2.64+0x54] ;  /* 0x00005406021a7981 */ /* 0x000f28000c1e1900 */
[----:B------:R-:W4:Y:S04]  /*0480*/  LDG.E R11, desc[UR6][R2.64+0x58] ;  /* 0x00005806020b7981 */ /* 0x000f28000c1e1900 */
[----:B------:R-:W4:Y:S01]  /*0490*/  LDG.E R25, desc[UR6][R2.64+0x5c] ;  /* 0x00005c0602197981 */ /* 0x000f22000c1e1900 */
[----:B------:R-:W-:-:S04]  /*04a0*/  IADD3 R8, PT, PT, R8, 0x8, RZ ;  /* 0x0000000808087810 */ /* 0x000fc80007ffe0ff */
[----:B------:R-:W-:Y:S02]  /*04b0*/  ISETP.NE.AND P1, PT, R8, RZ, PT ;  /* 0x000000ff0800720c */ /* 0x000fe40003f25270 */
[----:B------:R-:W-:Y:S01]  /*04c0*/  IADD3 R10, PT, PT, R10, 0x18, RZ ;  /* 0x000000180a0a7810 */ /* 0x000fe20007ffe0ff */
[----:B--2---:R-:W-:Y:S01]  /*04d0*/  FADD R14, R27, -R14 ;  /* 0x8000000e1b0e7221 */ /* 0x004fe20000000000 */
[----:B---3--:R-:W-:Y:S01]  /*04e0*/  FADD R16, R16, -R13 ;  /* 0x8000000d10107221 */ /* 0x008fe20000000000 */
[----:B----4-:R-:W-:-:S03]  /*04f0*/  FADD R15, R24, -R15 ;  /* 0x8000000f180f7221 */ /* 0x010fc60000000000 */
[----:B------:R-:W-:Y:S01]  /*0500*/  FADD R17, R16, -R17 ;  /* 0x8000001110117221 */ /* 0x000fe20000000000 */
[----:B------:R-:W-:-:S03]  /*0510*/  FADD R14, R14, -R19 ;  /* 0x800000130e0e7221 */ /* 0x000fc60000000000 */
[----:B------:R-:W-:Y:S01]  /*0520*/  FADD R17, R17, -R20 ;  /* 0x8000001411117221 */ /* 0x000fe20000000000 */
[----:B------:R-:W-:-:S04]  /*0530*/  FADD R18, R15, -R18 ;  /* 0x800000120f127221 */ /* 0x000fc80000000000 */
[----:B------:R-:W-:Y:S01]  /*0540*/  FADD R21, R18, -R21 ;  /* 0x8000001512157221 */ /* 0x000fe20000000000 */
[----:B------:R-:W-:Y:S01]  /*0550*/  FADD R14, R14, -R23 ;  /* 0x800000170e0e7221 */ /* 0x000fe20000000000 */
[----:B------:R-:W-:Y:S02]  /*0560*/  FADD R12, R17, -R12 ;  /* 0x8000000c110c7221 */ /* 0x000fe40000000000 */
[----:B------:R-:W-:Y:S01]  /*0570*/  FADD R13, R21, -R26 ;  /* 0x8000001a150d7221 */ /* 0x000fe20000000000 */
[----:B------:R-:W-:Y:S01]  /*0580*/  FADD R14, R14, -R11 ;  /* 0x8000000b0e0e7221 */ /* 0x000fe20000000000 */
[----:B------:R-:W-:Y:S01]  /*0590*/  FADD R15, R12, -R25 ;  /* 0x800000190c0f7221 */ /* 0x000fe20000000000 */
[----:B------:R-:W-:Y:S06]  /*05a0*/  @P1 BRA `(.L_x_70) ;  /* 0xfffffffc00281947 */ /* 0x000fec000383ffff */
.L_x_69:
[----:B------:R-:W-:Y:S05]  /*05b0*/  BSYNC.RECONVERGENT B1 ;  /* 0x0000000000017941 */ /* 0x000fea0003800200 */
.L_x_68:
[----:B------:R-:W-:Y:S05]  /*05c0*/  @!P0 BRA `(.L_x_67) ;  /* 0x0000000400088947 */ /* 0x000fea0003800000 */
[----:B------:R-:W-:Y:S01]  /*05d0*/  ISETP.GE.U32.AND P0, PT, R22, 0x4, PT ;  /* 0x000000041600780c */ /* 0x000fe20003f06070 */
[----:B------:R-:W-:Y:S01]  /*05e0*/  BSSY.RECONVERGENT B1, `(.L_x_71) ;  /* 0x0000021000017945 */ /* 0x000fe20003800200 */
[----:B------:R-:W-:-:S04]  /*05f0*/  LOP3.LUT R21, R7, 0x3, RZ, 0xc0, !PT ;  /* 0x0000000307157812 */ /* 0x000fc800078ec0ff */
[----:B------:R-:W-:-:S07]  /*0600*/  ISETP.NE.AND P1, PT, R21, RZ, PT ;  /* 0x000000ff1500720c */ /* 0x000fce0003f25270 */
[----:B------:R-:W-:Y:S06]  /*0610*/  @!P0 BRA `(.L_x_72) ;  /* 0x0000000000748947 */ /* 0x000fec0003800000 */
[----:B------:R-:W0:Y:S01]  /*0620*/  LDC.64 R2, c[0x0][0x388] ;  /* 0x0000e200ff027b82 */ /* 0x000e220000000a00 */
[----:B------:R-:W-:-:S04]  /*0630*/  IADD3 R8, PT, PT, R4, R9, RZ ;  /* 0x0000000904087210 */ /* 0x000fc80007ffe0ff */
[----:B------:R-:W-:-:S05]  /*0640*/  LEA R11, R8, R8, 0x1 ;  /* 0x00000008080b7211 */ /* 0x000fca00078e08ff */
        /* <DEDUP_REMOVED lines=14> */
[----:B--2---:R-:W-:Y:S01]  /*0730*/  FADD R18, R13, -R18 ;  /* 0x800000120d127221 */ /* 0x004fe20000000000 */
[----:B---3--:R-:W-:Y:S01]  /*0740*/  FADD R19, R14, -R19 ;  /* 0x800000130e137221 */ /* 0x008fe20000000000 */
[----:B----4-:R-:W-:-:S02]  /*0750*/  FADD R20, R15, -R20 ;  /* 0x800000140f147221 */ /* 0x010fc40000000000 */
[----:B------:R-:W-:Y:S01]  /*0760*/  FADD R23, R18, -R23 ;  /* 0x8000001712177221 */ /* 0x000fe20000000000 */
[----:B------:R-:W-:Y:S01]  /*0770*/  FADD R19, R19, -R22 ;  /* 0x8000001613137221 */ /* 0x000fe20000000000 */
[----:B------:R-:W-:Y:S02]  /*0780*/  FADD R20, R20, -R25 ;  /* 0x8000001914147221 */ /* 0x000fe40000000000 */
[----:B------:R-:W-:Y:S01]  /*0790*/  FADD R23, R23, -R16 ;  /* 0x8000001017177221 */ /* 0x000fe20000000000 */
[----:B------:R-:W-:Y:S01]  /*07a0*/  FADD R19, R19, -R12 ;  /* 0x8000000c13137221 */ /* 0x000fe20000000000 */
[----:B------:R-:W-:Y:S02]  /*07b0*/  FADD R20, R20, -R11 ;  /* 0x8000000b14147221 */ /* 0x000fe40000000000 */
[----:B------:R-:W-:Y:S01]  /*07c0*/  FADD R13, R23, -R10 ;  /* 0x8000000a170d7221 */ /* 0x000fe20000000000 */
[----:B------:R-:W-:Y:S01]  /*07d0*/  FADD R14, R19, -R8 ;  /* 0x80000008130e7221 */ /* 0x000fe20000000000 */
[----:B------:R-:W-:-:S07]  /*07e0*/  FADD R15, R20, -R17 ;  /* 0x80000011140f7221 */ /* 0x000fce0000000000 */
.L_x_72:
[----:B------:R-:W-:Y:S05]  /*07f0*/  BSYNC.RECONVERGENT B1 ;  /* 0x0000000000017941 */ /* 0x000fea0003800200 */
.L_x_71:
[----:B------:R-:W-:Y:S05]  /*0800*/  @!P1 BRA `(.L_x_67) ;  /* 0x0000000000789947 */ /* 0x000fea0003800000 */
[----:B------:R-:W-:Y:S02]  /*0810*/  ISETP.NE.AND P0, PT, R21, 0x1, PT ;  /* 0x000000011500780c */ /* 0x000fe40003f05270 */
[----:B------:R-:W-:-:S04]  /*0820*/  LOP3.LUT R7, R7, 0x1, RZ, 0xc0, !PT ;  /* 0x0000000107077812 */ /* 0x000fc800078ec0ff */
[----:B------:R-:W-:-:S07]  /*0830*/  ISETP.NE.U32.AND P1, PT, R7, 0x1, PT ;  /* 0x000000010700780c */ /* 0x000fce0003f25070 */
[----:B------:R-:W0:Y:S01]  /*0840*/  @P0 LDC.64 R10, c[0x0][0x388] ;  /* 0x0000e200ff0a0b82 */ /* 0x000e220000000a00 */
[C---:B------:R-:W-:Y:S02]  /*0850*/  @P0 IADD3 R7, PT, PT, R4.reuse, R9, RZ ;  /* 0x0000000904070210 */ /* 0x040fe40007ffe0ff */
[----:B------:R-:W-:Y:S02]  /*0860*/  @P0 IADD3 R9, PT, PT, R9, 0x2, RZ ;  /* 0x0000000209090810 */ /* 0x000fe40007ffe0ff */
[----:B------:R-:W-:Y:S02]  /*0870*/  @P0 LEA R7, R7, R7, 0x1 ;  /* 0x0000000707070211 */ /* 0x000fe400078e08ff */
[----:B------:R-:W-:Y:S01]  /*0880*/  @!P1 IADD3 R4, PT, PT, R4, R9, RZ ;  /* 0x0000000904049210 */ /* 0x000fe20007ffe0ff */
[----:B------:R-:W1:Y:S02]  /*0890*/  @!P1 LDC.64 R2, c[0x0][0x388] ;  /* 0x0000e200ff029b82 */ /* 0x000e640000000a00 */
[----:B0-----:R-:W-:Y:S01]  /*08a0*/  @P0 IMAD.WIDE R8, R7, 0x4, R10 ;  /* 0x0000000407080825 */ /* 0x001fe200078e020a */
[----:B------:R-:W-:-:S04]  /*08b0*/  @!P1 LEA R7, R4, R4, 0x1 ;  /* 0x0000000404079211 */ /* 0x000fc800078e08ff */
[----:B------:R-:W2:Y:S04]  /*08c0*/  @P0 LDG.E R12, desc[UR6][R8.64] ;  /* 0x00000006080c0981 */ /* 0x000ea8000c1e1900 */
[----:B------:R-:W3:Y:S01]  /*08d0*/  @P0 LDG.E R11, desc[UR6][R8.64+0x4] ;  /* 0x00000406080b0981 */ /* 0x000ee2000c1e1900 */
[----:B-1----:R-:W-:-:S03]  /*08e0*/  @!P1 IMAD.WIDE R2, R7, 0x4, R2 ;  /* 0x0000000407029825 */ /* 0x002fc600078e0202 */
[----:B------:R-:W4:Y:S04]  /*08f0*/  @P0 LDG.E R16, desc[UR6][R8.64+0x8] ;  /* 0x0000080608100981 */ /* 0x000f28000c1e1900 */
[----:B------:R-:W4:Y:S04]  /*0900*/  @P0 LDG.E R17, desc[UR6][R8.64+0xc] ;  /* 0x00000c0608110981 */ /* 0x000f28000c1e1900 */
[----:B------:R-:W4:Y:S04]  /*0910*/  @P0 LDG.E R18, desc[UR6][R8.64+0x10] ;  /* 0x0000100608120981 */ /* 0x000f28000c1e1900 */
[----:B------:R-:W4:Y:S04]  /*0920*/  @P0 LDG.E R19, desc[UR6][R8.64+0x14] ;  /* 0x0000140608130981 */ /* 0x000f28000c1e1900 */
[----:B------:R-:W4:Y:S04]  /*0930*/  @!P1 LDG.E R4, desc[UR6][R2.64] ;  /* 0x0000000602049981 */ /* 0x000f28000c1e1900 */
[----:B------:R-:W4:Y:S04]  /*0940*/  @!P1 LDG.E R7, desc[UR6][R2.64+0x4] ;  /* 0x0000040602079981 */ /* 0x000f28000c1e1900 */
[----:B------:R-:W4:Y:S01]  /*0950*/  @!P1 LDG.E R10, desc[UR6][R2.64+0x8] ;  /* 0x00000806020a9981 */ /* 0x000f22000c1e1900 */
[----:B--2---:R-:W-:Y:S01]  /*0960*/  @P0 FADD R12, R13, -R12 ;  /* 0x8000000c0d0c0221 */ /* 0x004fe20000000000 */
[----:B---3--:R-:W-:Y:S01]  /*0970*/  @P0 FADD R11, R14, -R11 ;  /* 0x8000000b0e0b0221 */ /* 0x008fe20000000000 */
[----:B----4-:R-:W-:-:S02]  /*0980*/  @P0 FADD R16, R15, -R16 ;  /* 0x800000100f100221 */ /* 0x010fc40000000000 */
[----:B------:R-:W-:Y:S01]  /*0990*/  @P0 FADD R13, R12, -R17 ;  /* 0x800000110c0d0221 */ /* 0x000fe20000000000 */
[----:B------:R-:W-:Y:S01]  /*09a0*/  @P0 FADD R14, R11, -R18 ;  /* 0x800000120b0e0221 */ /* 0x000fe20000000000 */
[----:B------:R-:W-:Y:S02]  /*09b0*/  @P0 FADD R15, R16, -R19 ;  /* 0x80000013100f0221 */ /* 0x000fe40000000000 */
[----:B------:R-:W-:Y:S01]  /*09c0*/  @!P1 FADD R13, R13, -R4 ;  /* 0x800000040d0d9221 */ /* 0x000fe20000000000 */
[----:B------:R-:W-:Y:S01]  /*09d0*/  @!P1 FADD R14, R14, -R7 ;  /* 0x800000070e0e9221 */ /* 0x000fe20000000000 */
[----:B------:R-:W-:-:S07]  /*09e0*/  @!P1 FADD R15, R15, -R10 ;  /* 0x8000000a0f0f9221 */ /* 0x000fce0000000000 */
.L_x_67:
[----:B------:R-:W-:Y:S05]  /*09f0*/  BSYNC.RECONVERGENT B0 ;  /* 0x0000000000007941 */ /* 0x000fea0003800200 */
.L_x_66:
        /* <DEDUP_REMOVED lines=11> */
.L_x_74:
        /* <DEDUP_REMOVED lines=13> */
.L_x_830:


//--------------------- .text._Z29gpuKernelIAtomDecomposition3DIdEvPT_S1_PiS2_i --------------------------
	.section	.text._Z29gpuKernelIAtomDecomposition3DIdEvPT_S1_PiS2_i,"ax",@progbits
	.align	128
        .global         _Z29gpuKernelIAtomDecomposition3DIdEvPT_S1_PiS2_i
        .type           _Z29gpuKernelIAtomDecomposition3DIdEvPT_S1_PiS2_i,@function
        .size           _Z29gpuKernelIAtomDecomposition3DIdEvPT_S1_PiS2_i,(.L_x_831 - _Z29gpuKernelIAtomDecomposition3DIdEvPT_S1_PiS2_i)
        .other          _Z29gpuKernelIAtomDecomposition3DIdEvPT_S1_PiS2_i,@"STO_CUDA_ENTRY STV_DEFAULT"
_Z29gpuKernelIAtomDecomposition3DIdEvPT_S1_PiS2_i:
.text._Z29gpuKernelIAtomDecomposition3DIdEvPT_S1_PiS2_i:
        /* <DEDUP_REMOVED lines=11> */
.L_x_82:
        /* <DEDUP_REMOVED lines=15> */
[----:B------:R-:W-:Y:S01]  /*01a0*/  LOP3.LUT R7, R5, 0x7, RZ, 0xc0, !PT ;  /* 0x0000000705077812 */ /* 0x000fe200078ec0ff */
[----:B------:R-:W-:Y:S01]  /*01b0*/  BSSY.RECONVERGENT B1, `(.L_x_77) ;  /* 0x0000042000017945 */ /* 0x000fe20003800200 */
[----:B------:R-:W-:Y:S01]  /*01c0*/  IMAD.MOV.U32 R27, RZ, RZ, RZ ;  /* 0x000000ffff1b7224 */ /* 0x000fe200078e00ff */
[----:B------:R-:W-:Y:S02]  /*01d0*/  CS2R R24, SRZ ;  /* 0x0000000000187805 */ /* 0x000fe4000001ff00 */
[----:B------:R-:W-:Y:S02]  /*01e0*/  ISETP.GT.U32.AND P1, PT, R6, -0x8, PT ;  /* 0xfffffff80600780c */ /* 0x000fe40003f24070 */
[----:B------:R-:W-:Y:S02]  /*01f0*/  CS2R R10, SRZ ;  /* 0x00000000000a7805 */ /* 0x000fe4000001ff00 */
[----:B------:R-:W-:-:S02]  /*0200*/  ISETP.NE.AND P0, PT, R7, RZ, PT ;  /* 0x000000ff0700720c */ /* 0x000fc40003f05270 */
[----:B------:R-:W-:-:S07]  /*0210*/  CS2R R14, SRZ ;  /* 0x00000000000e7805 */ /* 0x000fce000001ff00 */
[----:B------:R-:W-:Y:S05]  /*0220*/  @P1 BRA `(.L_x_78) ;  /* 0x0000000000e81947 */ /* 0x000fea0003800000 */
[----:B------:R-:W-:Y:S01]  /*0230*/  LOP3.LUT R27, R5, 0x7ffffff8, RZ, 0xc0, !PT ;  /* 0x7ffffff8051b7812 */ /* 0x000fe200078ec0ff */
[----:B------:R-:W-:Y:S01]  /*0240*/  IMAD R6, R2, 0x3, RZ ;  /* 0x0000000302067824 */ /* 0x000fe200078e02ff */
[----:B------:R-:W-:Y:S02]  /*0250*/  CS2R R24, SRZ ;  /* 0x0000000000187805 */ /* 0x000fe4000001ff00 */
[----:B------:R-:W-:-:S07]  /*0260*/  IADD3 R26, PT, PT, -R27, RZ, RZ ;  /* 0x000000ff1b1a7210 */ /* 0x000fce0007ffe1ff */
.L_x_79:
[----:B------:R-:W0:Y:S02]  /*0270*/  LDC.64 R22, c[0x0][0x388] ;  /* 0x0000e200ff167b82 */ /* 0x000e240000000a00 */
[----:B0-----:R-:W-:-:S05]  /*0280*/  IMAD.WIDE R22, R6, 0x8, R22 ;  /* 0x0000000806167825 */ /* 0x001fca00078e0216 */
[----:B------:R-:W2:Y:S04]  /*0290*/  LDG.E.64 R18, desc[UR6][R22.64] ;  /* 0x0000000616127981 */ /* 0x000ea8000c1e1b00 */
[----:B------:R-:W3:Y:S04]  /*02a0*/  LDG.E.64 R12, desc[UR6][R22.64+0x8] ;  /* 0x00000806160c7981 */ /* 0x000ee8000c1e1b00 */
[----:B------:R-:W4:Y:S04]  /*02b0*/  LDG.E.64 R8, desc[UR6][R22.64+0x10] ;  /* 0x0000100616087981 */ /* 0x000f28000c1e1b00 */
[----:B------:R-:W4:Y:S04]  /*02c0*/  LDG.E.64 R16, desc[UR6][R22.64+0x18] ;  /* 0x0000180616107981 */ /* 0x000f28000c1e1b00 */
[----:B------:R-:W4:Y:S01]  /*02d0*/  LDG.E.64 R20, desc[UR6][R22.64+0x28] ;  /* 0x0000280616147981 */ /* 0x000f22000c1e1b00 */
[----:B--2---:R-:W-:-:S03]  /*02e0*/  DADD R18, -R18, R14 ;  /* 0x0000000012127229 */ /* 0x004fc6000000010e */
[----:B------:R-:W2:Y:S01]  /*02f0*/  LDG.E.64 R14, desc[UR6][R22.64+0x20] ;  /* 0x00002006160e7981 */ /* 0x000ea2000c1e1b00 */
[----:B---3--:R-:W-:-:S03]  /*0300*/  DADD R10, -R12, R10 ;  /* 0x000000000c0a7229 */ /* 0x008fc6000000010a */
[----:B------:R-:W3:Y:S01]  /*0310*/  LDG.E.64 R12, desc[UR6][R22.64+0x30] ;  /* 0x00003006160c7981 */ /* 0x000ee2000c1e1b00 */
[----:B----4-:R-:W-:-:S03]  /*0320*/  DADD R8, -R8, R24 ;  /* 0x0000000008087229 */ /* 0x010fc60000000118 */
[----:B------:R-:W4:Y:S01]  /*0330*/  LDG.E.64 R24, desc[UR6][R22.64+0xb8] ;  /* 0x0000b80616187981 */ /* 0x000f22000c1e1b00 */
[----:B------:R-:W-:-:S03]  /*0340*/  DADD R16, R18, -R16 ;  /* 0x0000000012107229 */ /* 0x000fc60000000810 */
[----:B------:R-:W4:Y:S01]  /*0350*/  LDG.E.64 R18, desc[UR6][R22.64+0x48] ;  /* 0x0000480616127981 */ /* 0x000f22000c1e1b00 */
[----:B------:R-:W-:-:S03]  /*0360*/  DADD R20, R8, -R20 ;  /* 0x0000000008147229 */ /* 0x000fc60000000814 */
[----:B------:R-:W4:Y:S01]  /*0370*/  LDG.E.64 R8, desc[UR6][R22.64+0x40] ;  /* 0x0000400616087981 */ /* 0x000f22000c1e1b00 */
[----:B--2---:R-:W-:-:S03]  /*0380*/  DADD R14, R10, -R14 ;  /* 0x000000000a0e7229 */ /* 0x004fc6000000080e */
[----:B------:R-:W2:Y:S01]  /*0390*/  LDG.E.64 R10, desc[UR6][R22.64+0x38] ;  /* 0x00003806160a7981 */ /* 0x000ea2000c1e1b00 */
[----:B---3--:R-:W-:-:S03]  /*03a0*/  DADD R12, R16, -R12 ;  /* 0x00000000100c7229 */ /* 0x008fc6000000080c */
[----:B------:R-:W3:Y:S01]  /*03b0*/  LDG.E.64 R16, desc[UR6][R22.64+0x50] ;  /* 0x0000500616107981 */ /* 0x000ee2000c1e1b00 */
[----:B----4-:R-:W-:-:S03]  /*03c0*/  DADD R8, R20, -R8 ;  /* 0x0000000014087229 */ /* 0x010fc60000000808 */
[----:B------:R-:W4:Y:S01]  /*03d0*/  LDG.E.64 R20, desc[UR6][R22.64+0x60] ;  /* 0x0000600616147981 */ /* 0x000f22000c1e1b00 */
[----:B------:R-:W-:-:S03]  /*03e0*/  DADD R18, R12, -R18 ;  /* 0x000000000c127229 */ /* 0x000fc60000000812 */
[----:B------:R-:W4:Y:S01]  /*03f0*/  LDG.E.64 R12, desc[UR6][R22.64+0x68] ;  /* 0x00006806160c7981 */ /* 0x000f22000c1e1b00 */
[----:B--2---:R-:W-:-:S03]  /*0400*/  DADD R10, R14, -R10 ;  /* 0x000000000e0a7229 */ /* 0x004fc6000000080a */
[----:B------:R-:W2:Y:S05]  /*0410*/  LDG.E.64 R14, desc[UR6][R22.64+0x58] ;  /* 0x00005806160e7981 */ /* 0x000eaa000c1e1b00 */
[----:B---3--:R-:W-:Y:S02]  /*0420*/  DADD R16, R10, -R16 ;  /* 0x000000000a107229 */ /* 0x008fe40000000810 */
[----:B------:R-:W3:Y:S01]  /*0430*/  LDG.E.64 R10, desc[UR6][R22.64+0x70] ;  /* 0x00007006160a7981 */ /* 0x000ee2000c1e1b00 */
[----:B----4-:R-:W-:-:S03]  /*0440*/  DADD R20, R18, -R20 ;  /* 0x0000000012147229 */ /* 0x010fc60000000814 */
[----:B------:R-:W4:Y:S02]  /*0450*/  LDG.E.64 R18, desc[UR6][R22.64+0x80] ;  /* 0x0000800616127981 */ /* 0x000f24000c1e1b00 */
[----:B------:R-:W-:Y:S02]  /*0460*/  DADD R12, R16, -R12 ;  /* 0x00000000100c7229 */ /* 0x000fe4000000080c */
        /* <DEDUP_REMOVED lines=13> */
[----:B------:R-:W-:-:S05]  /*0540*/  VIADD R26, R26, 0x8 ;  /* 0x000000081a1a7836 */ /* 0x000fca0000000000 */
[----:B------:R-:W-:Y:S01]  /*0550*/  ISETP.NE.AND P1, PT, R26, RZ, PT ;  /* 0x000000ff1a00720c */ /* 0x000fe20003f25270 */
[----:B----4-:R-:W-:Y:S02]  /*0560*/  DADD R12, R16, -R12 ;  /* 0x00000000100c7229 */ /* 0x010fe4000000080c */
[----:B------:R-:W-:Y:S01]  /*0570*/  DADD R14, R14, -R10 ;  /* 0x000000000e0e7229 */ /* 0x000fe2000000080a */
[----:B------:R-:W-:-:S05]  /*0580*/  VIADD R6, R6, 0x18 ;  /* 0x0000001806067836 */ /* 0x000fca0000000000 */
[----:B------:R-:W-:Y:S02]  /*0590*/  DADD R24, R12, -R24 ;  /* 0x000000000c187229 */ /* 0x000fe40000000818 */
[----:B--2---:R-:W-:-:S08]  /*05a0*/  DADD R18, R18, -R20 ;  /* 0x0000000012127229 */ /* 0x004fd00000000814 */
[----:B---3--:R-:W-:Y:S01]  /*05b0*/  DADD R10, R18, -R8 ;  /* 0x00000000120a7229 */ /* 0x008fe20000000808 */
[----:B------:R-:W-:Y:S10]  /*05c0*/  @P1 BRA `(.L_x_79) ;  /* 0xfffffffc00281947 */ /* 0x000ff4000383ffff */
.L_x_78:
[----:B------:R-:W-:Y:S05]  /*05d0*/  BSYNC.RECONVERGENT B1 ;  /* 0x0000000000017941 */ /* 0x000fea0003800200 */
.L_x_77:
        /* <DEDUP_REMOVED lines=8> */
[----:B------:R-:W-:-:S04]  /*0660*/  IMAD R7, R7, 0x3, RZ ;  /* 0x0000000307077824 */ /* 0x000fc800078e02ff */
[----:B0-----:R-:W-:-:S05]  /*0670*/  IMAD.WIDE R8, R7, 0x8, R8 ;  /* 0x0000000807087825 */ /* 0x001fca00078e0208 */
[----:B------:R-:W2:Y:S04]  /*0680*/  LDG.E.64 R18, desc[UR6][R8.64] ;  /* 0x0000000608127981 */ /* 0x000ea8000c1e1b00 */
[----:B------:R-:W3:Y:S04]  /*0690*/  LDG.E.64 R16, desc[UR6][R8.64+0x8] ;  /* 0x0000080608107981 */ /* 0x000ee8000c1e1b00 */
[----:B------:R-:W4:Y:S04]  /*06a0*/  LDG.E.64 R12, desc[UR6][R8.64+0x10] ;  /* 0x00001006080c7981 */ /* 0x000f28000c1e1b00 */
[----:B------:R-:W4:Y:S04]  /*06b0*/  LDG.E.64 R28, desc[UR6][R8.64+0x18] ;  /* 0x00001806081c7981 */ /* 0x000f28000c1e1b00 */
[----:B------:R-:W4:Y:S04]  /*06c0*/  LDG.E.64 R22, desc[UR6][R8.64+0x20] ;  /* 0x0000200608167981 */ /* 0x000f28000c1e1b00 */
        /* <DEDUP_REMOVED lines=8> */
[----:B------:R-:W2:Y:S01]  /*0750*/  LDG.E.64 R14, desc[UR6][R8.64+0x40] ;  /* 0x00004006080e7981 */ /* 0x000ea2000c1e1b00 */
[----:B------:R-:W-:-:S03]  /*0760*/  DADD R22, R10, -R22 ;  /* 0x000000000a167229 */ /* 0x000fc60000000816 */
[----:B------:R-:W2:Y:S01]  /*0770*/  LDG.E.64 R10, desc[UR6][R8.64+0x50] ;  /* 0x00005006080a7981 */ /* 0x000ea2000c1e1b00 */
[----:B------:R-:W-:-:S03]  /*0780*/  DADD R20, R24, -R20 ;  /* 0x0000000018147229 */ /* 0x000fc60000000814 */
[----:B------:R-:W2:Y:S01]  /*0790*/  LDG.E.64 R24, desc[UR6][R8.64+0x58] ;  /* 0x0000580608187981 */ /* 0x000ea2000c1e1b00 */
[----:B------:R-:W-:Y:S01]  /*07a0*/  VIADD R27, R27, 0x4 ;  /* 0x000000041b1b7836 */ /* 0x000fe20000000000 */
[----:B---3--:R-:W-:Y:S02]  /*07b0*/  DADD R16, R22, -R16 ;  /* 0x0000000016107229 */ /* 0x008fe40000000810 */
[----:B----4-:R-:W-:Y:S02]  /*07c0*/  DADD R12, R28, -R12 ;  /* 0x000000001c0c7229 */ /* 0x010fe4000000080c */
[----:B--2---:R-:W-:-:S06]  /*07d0*/  DADD R20, R20, -R14 ;  /* 0x0000000014147229 */ /* 0x004fcc000000080e */
[----:B------:R-:W-:Y:S02]  /*07e0*/  DADD R14, R12, -R18 ;  /* 0x000000000c0e7229 */ /* 0x000fe40000000812 */
[----:B------:R-:W-:Y:S02]  /*07f0*/  DADD R10, R16, -R10 ;  /* 0x00000000100a7229 */ /* 0x000fe4000000080a */
[----:B------:R-:W-:-:S11]  /*0800*/  DADD R24, R20, -R24 ;  /* 0x0000000014187229 */ /* 0x000fd60000000818 */
.L_x_81:
[----:B------:R-:W-:Y:S05]  /*0810*/  BSYNC.RECONVERGENT B1 ;  /* 0x0000000000017941 */ /* 0x000fea0003800200 */
.L_x_80:
[----:B------:R-:W-:Y:S05]  /*0820*/  @!P1 BRA `(.L_x_76) ;  /* 0x0000000000789947 */ /* 0x000fea0003800000 */
[----:B------:R-:W-:-:S13]  /*0830*/  ISETP.NE.AND P0, PT, R6, 0x1, PT ;  /* 0x000000010600780c */ /* 0x000fda0003f05270 */
[----:B------:R-:W0:Y:S01]  /*0840*/  @P0 LDC.64 R8, c[0x0][0x388] ;  /* 0x0000e200ff080b82 */ /* 0x000e220000000a00 */
[----:B------:R-:W-:-:S04]  /*0850*/  @P0 IMAD.IADD R6, R2, 0x1, R27 ;  /* 0x0000000102060824 */ /* 0x000fc800078e021b */
[----:B------:R-:W-:-:S04]  /*0860*/  @P0 IMAD R7, R6, 0x3, RZ ;  /* 0x0000000306070824 */ /* 0x000fc800078e02ff */
[----:B0-----:R-:W-:-:S05]  /*0870*/  @P0 IMAD.WIDE R8, R7, 0x8, R8 ;  /* 0x0000000807080825 */ /* 0x001fca00078e0208 */
[----:B------:R-:W2:Y:S04]  /*0880*/  @P0 LDG.E.64 R12, desc[UR6][R8.64] ;  /* 0x00000006080c0981 */ /* 0x000ea8000c1e1b00 */
[----:B------:R-:W3:Y:S01]  /*0890*/  @P0 LDG.E.64 R6, desc[UR6][R8.64+0x18] ;  /* 0x0000180608060981 */ /* 0x000ee2000c1e1b00 */
[----:B------:R-:W-:Y:S02]  /*08a0*/  LOP3.LUT R5, R5, 0x1, RZ, 0xc0, !PT ;  /* 0x0000000105057812 */ /* 0x000fe400078ec0ff */
[----:B------:R-:W-:Y:S01]  /*08b0*/  @P0 IADD3 R27, PT, PT, R27, 0x2, RZ ;  /* 0x000000021b1b0810 */ /* 0x000fe20007ffe0ff */
[----:B------:R-:W4:Y:S01]  /*08c0*/  @P0 LDG.E.64 R18, desc[UR6][R8.64+0x8] ;  /* 0x0000080608120981 */ /* 0x000f22000c1e1b00 */
[----:B------:R-:W-:-:S03]  /*08d0*/  ISETP.NE.U32.AND P1, PT, R5, 0x1, PT ;  /* 0x000000010500780c */ /* 0x000fc60003f25070 */
[----:B------:R-:W4:Y:S10]  /*08e0*/  @P0 LDG.E.64 R20, desc[UR6][R8.64+0x10] ;  /* 0x0000100608140981 */ /* 0x000f34000c1e1b00 */
[----:B------:R-:W0:Y:S01]  /*08f0*/  @!P1 LDC.64 R16, c[0x0][0x388] ;  /* 0x0000e200ff109b82 */ /* 0x000e220000000a00 */
[----:B------:R-:W-:-:S02]  /*0900*/  @!P1 IMAD.IADD R2, R2, 0x1, R27 ;  /* 0x0000000102029824 */ /* 0x000fc400078e021b */
[----:B------:R-:W4:Y:S02]  /*0910*/  @P0 LDG.E.64 R26, desc[UR6][R8.64+0x28] ;  /* 0x00002806081a0981 */ /* 0x000f24000c1e1b00 */
[----:B------:R-:W-:-:S04]  /*0920*/  @!P1 IMAD R5, R2, 0x3, RZ ;  /* 0x0000000302059824 */ /* 0x000fc800078e02ff */
[----:B0-----:R-:W-:-:S05]  /*0930*/  @!P1 IMAD.WIDE R16, R5, 0x8, R16 ;  /* 0x0000000805109825 */ /* 0x001fca00078e0210 */
[----:B------:R-:W4:Y:S01]  /*0940*/  @!P1 LDG.E.64 R28, desc[UR6][R16.64+0x10] ;  /* 0x00001006101c9981 */ /* 0x000f22000c1e1b00 */
[----:B--2---:R-:W-:-:S03]  /*0950*/  @P0 DADD R22, R14, -R12 ;  /* 0x000000000e160229 */ /* 0x004fc6000000080c */
[----:B------:R-:W2:Y:S05]  /*0960*/  @P0 LDG.E.64 R12, desc[UR6][R8.64+0x20] ;  /* 0x00002006080c0981 */ /* 0x000eaa000c1e1b00 */
[----:B---3--:R-:W-:Y:S02]  /*0970*/  @P0 DADD R14, R22, -R6 ;  /* 0x00000000160e0229 */ /* 0x008fe40000000806 */
[----:B------:R-:W3:Y:S04]  /*0980*/  @!P1 LDG.E.64 R22, desc[UR6][R16.64] ;  /* 0x0000000610169981 */ /* 0x000ee8000c1e1b00 */
[----:B------:R-:W3:Y:S01]  /*0990*/  @!P1 LDG.E.64 R6, desc[UR6][R16.64+0x8] ;  /* 0x0000080610069981 */ /* 0x000ee2000c1e1b00 */
[----:B----4-:R-:W-:-:S02]  /*09a0*/  @P0 DADD R18, R10, -R18 ;  /* 0x000000000a120229 */ /* 0x010fc40000000812 */
[----:B------:R-:W-:-:S08]  /*09b0*/  @P0 DADD R20, R24, -R20 ;  /* 0x0000000018140229 */ /* 0x000fd00000000814 */
[----:B------:R-:W-:-:S08]  /*09c0*/  @P0 DADD R24, R20, -R26 ;  /* 0x0000000014180229 */ /* 0x000fd0000000081a */
[----:B------:R-:W-:Y:S02]  /*09d0*/  @!P1 DADD R24, R24, -R28 ;  /* 0x0000000018189229 */ /* 0x000fe4000000081c */
[----:B--2---:R-:W-:Y:S02]  /*09e0*/  @P0 DADD R10, R18, -R12 ;  /* 0x00000000120a0229 */ /* 0x004fe4000000080c */
[----:B---3--:R-:W-:-:S06]  /*09f0*/  @!P1 DADD R14, R14, -R22 ;  /* 0x000000000e0e9229 */ /* 0x008fcc0000000816 */
[----:B------:R-:W-:-:S11]  /*0a00*/  @!P1 DADD R10, R10, -R6 ;  /* 0x000000000a0a9229 */ /* 0x000fd60000000806 */
.L_x_76:
[----:B------:R-:W-:Y:S05]  /*0a10*/  BSYNC.RECONVERGENT B0 ;  /* 0x0000000000007941 */ /* 0x000fea0003800200 */
.L_x_75:
        /* <DEDUP_REMOVED lines=11> */
.L_x_83:
        /* <DEDUP_REMOVED lines=11> */
.L_x_831:


//--------------------- .text._Z33gpuKernelFullForceDecomposition3DIfEvPT_S1_PiS2_i --------------------------
	.section	.text._Z33gpuKernelFullForceDecomposition3DIfEvPT_S1_PiS2_i,"ax",@progbits
	.align	128
        .global         _Z33gpuKernelFullForceDecomposition3DIfEvPT_S1_PiS2_i
        .type           _Z33gpuKernelFullForceDecomposition3DIfEvPT_S1_PiS2_i,@function
        .size           _Z33gpuKernelFullForceDecomposition3DIfEvPT_S1_PiS2_i,(.L_x_832 - _Z33gpuKernelFullForceDecomposition3DIfEvPT_S1_PiS2_i)
        .other          _Z33gpuKernelFullForceDecomposition3DIfEvPT_S1_PiS2_i,@"STO_CUDA_ENTRY STV_DEFAULT"
_Z33gpuKernelFullForceDecomposition3DIfEvPT_S1_PiS2_i:
.text._Z33gpuKernelFullForceDecomposition3DIfEvPT_S1_PiS2_i:
        /* <DEDUP_REMOVED lines=8> */
[----:B------:R-:W0:Y:S01]  /*0080*/  LDC.64 R2, c[0x0][0x390] ;  /* 0x0000e400ff027b82 */ /* 0x000e220000000a00 */
[----:B------:R-:W1:Y:S01]  /*0090*/  LDCU UR4, c[0x0][0x370] ;  /* 0x00006e00ff0477ac */ /* 0x000e620008000800 */
[----:B------:R-:W2:Y:S06]  /*00a0*/  LDCU.64 UR6, c[0x0][0x358] ;  /* 0x00006b00ff0677ac */ /* 0x000eac0008000a00 */
[----:B------:R-:W3:Y:S08]  /*00b0*/  LDC.64 R4, c[0x0][0x380] ;  /* 0x0000e000ff047b82 */ /* 0x000ef00000000a00 */
[----:B------:R-:W4:Y:S01]  /*00c0*/  LDC.64 R6, c[0x0][0x388] ;  /* 0x0000e200ff067b82 */ /* 0x000f220000000a00 */
[----:B-1----:R-:W-:-:S07]  /*00d0*/  IMAD R15, R15, UR4, RZ ;  /* 0x000000040f0f7c24 */ /* 0x002fce000f8e02ff */
.L_x_84:
[C---:B01----:R-:W-:Y:S01]  /*00e0*/  IMAD.WIDE R8, R0.reuse, 0x4, R2 ;  /* 0x0000000400087825 */ /* 0x043fe200078e0202 */
[----:B------:R-:W-:-:S05]  /*00f0*/  LEA R13, R0, R0, 0x1 ;  /* 0x00000000000d7211 */ /* 0x000fca00078e08ff */
[----:B--2---:R-:W2:Y:S01]  /*0100*/  LDG.E R8, desc[UR6][R8.64] ;  /* 0x0000000608087981 */ /* 0x004ea2000c1e1900 */
[----:B----4-:R-:W-:-:S05]  /*0110*/  IMAD.WIDE R12, R13, 0x4, R6 ;  /* 0x000000040d0c7825 */ /* 0x010fca00078e0206 */
[----:B------:R-:W4:Y:S01]  /*0120*/  LDG.E R14, desc[UR6][R12.64] ;  /* 0x000000060c0e7981 */ /* 0x000f22000c1e1900 */
[----:B--2---:R-:W-:-:S05]  /*0130*/  LEA R11, R8, R8, 0x1 ;  /* 0x00000008080b7211 */ /* 0x004fca00078e08ff */
[----:B---3--:R-:W-:-:S04]  /*0140*/  IMAD.WIDE R10, R11, 0x4, R4 ;  /* 0x000000040b0a7825 */ /* 0x008fc800078e0204 */
[----:B----4-:R-:W-:-:S05]  /*0150*/  FADD R17, -R14, -RZ ;  /* 0x800000ff0e117221 */ /* 0x010fca0000000100 */
[----:B------:R1:W-:Y:S04]  /*0160*/  REDG.E.ADD.F32.FTZ.RN.STRONG.GPU desc[UR6][R10.64], R17 ;  /* 0x000000110a0079a6 */ /* 0x0003e8000c12f306 */
[----:B------:R-:W2:Y:S01]  /*0170*/  LDG.E R14, desc[UR6][R12.64+0x4] ;  /* 0x000004060c0e7981 */ /* 0x000ea2000c1e1900 */
[----:B------:R-:W-:Y:S01]  /*0180*/  IADD3 R0, PT, PT, R15, R0, RZ ;  /* 0x000000000f007210 */ /* 0x000fe20007ffe0ff */
[----:B--2---:R-:W-:-:S05]  /*0190*/  FADD R19, -R14, -RZ ;  /* 0x800000ff0e137221 */ /* 0x004fca0000000100 */
[----:B------:R1:W-:Y:S04]  /*01a0*/  REDG.E.ADD.F32.FTZ.RN.STRONG.GPU desc[UR6][R10.64+0x4], R19 ;  /* 0x000004130a0079a6 */ /* 0x0003e8000c12f306 */
[----:B------:R-:W2:Y:S01]  /*01b0*/  LDG.E R14, desc[UR6][R12.64+0x8] ;  /* 0x000008060c0e7981 */ /* 0x000ea2000c1e1900 */
[----:B------:R-:W-:Y:S01]  /*01c0*/  ISETP.GE.AND P0, PT, R0, UR5, PT ;  /* 0x0000000500007c0c */ /* 0x000fe2000bf06270 */
[----:B--2---:R-:W-:-:S05]  /*01d0*/  FADD R9, -R14, -RZ ;  /* 0x800000ff0e097221 */ /* 0x004fca0000000100 */
[----:B------:R1:W-:Y:S07]  /*01e0*/  REDG.E.ADD.F32.FTZ.RN.STRONG.GPU desc[UR6][R10.64+0x8], R9 ;  /* 0x000008090a0079a6 */ /* 0x0003ee000c12f306 */
[----:B------:R-:W-:Y:S05]  /*01f0*/  @!P0 BRA `(.L_x_84) ;  /* 0xfffffffc00b88947 */ /* 0x000fea000383ffff */
[----:B------:R-:W-:Y:S05]  /*0200*/  EXIT ;  /* 0x000000000000794d */ /* 0x000fea0003800000 */
.L_x_85:
        /* <DEDUP_REMOVED lines=15> */
.L_x_832:


//--------------------- .text._Z33gpuKernelFullForceDecomposition3DIdEvPT_S1_PiS2_i --------------------------
	.section	.text._Z33gpuKernelFullForceDecomposition3DIdEvPT_S1_PiS2_i,"ax",@progbits
	.align	128
        .global         _Z33gpuKernelFullForceDecomposition3DIdEvPT_S1_PiS2_i
        .type           _Z33gpuKernelFullForceDecomposition3DIdEvPT_S1_PiS2_i,@function
        .size           _Z33gpuKernelFullForceDecomposition3DIdEvPT_S1_PiS2_i,(.L_x_833 - _Z33gpuKernelFullForceDecomposition3DIdEvPT_S1_PiS2_i)
        .other          _Z33gpuKernelFullForceDecomposition3DIdEvPT_S1_PiS2_i,@"STO_CUDA_ENTRY STV_DEFAULT"
_Z33gpuKernelFullForceDecomposition3DIdEvPT_S1_PiS2_i:
.text._Z33gpuKernelFullForceDecomposition3DIdEvPT_S1_PiS2_i:
        /* <DEDUP_REMOVED lines=14> */
.L_x_86:
[C---:B------:R-:W-:Y:S01]  /*00e0*/  LEA R15, R9.reuse, R9, 0x1 ;  /* 0x00000009090f7211 */ /* 0x040fe200078e08ff */
[----:B0-----:R-:W-:-:S04]  /*00f0*/  IMAD.WIDE R10, R9, 0x4, R6 ;  /* 0x00000004090a7825 */ /* 0x001fc800078e0206 */
[----:B----4-:R-:W-:Y:S02]  /*0100*/  IMAD.WIDE R14, R15, 0x8, R2 ;  /* 0x000000080f0e7825 */ /* 0x010fe400078e0202 */
[----:B--2---:R-:W2:Y:S04]  /*0110*/  LDG.E R10, desc[UR6][R10.64] ;  /* 0x000000060a0a7981 */ /* 0x004ea8000c1e1900 */
[----:B-1----:R-:W4:Y:S01]  /*0120*/  LDG.E.64 R12, desc[UR6][R14.64] ;  /* 0x000000060e0c7981 */ /* 0x002f22000c1e1b00 */
[----:B--2---:R-:W-:Y:S01]  /*0130*/  LEA R17, R10, R10, 0x1 ;  /* 0x0000000a0a117211 */ /* 0x004fe200078e08ff */
[----:B----4-:R-:W-:-:S04]  /*0140*/  DADD R18, -RZ, -R12 ;  /* 0x00000000ff127229 */ /* 0x010fc8000000090c */
[----:B---3--:R-:W-:-:S05]  /*0150*/  IMAD.WIDE R12, R17, 0x8, R4 ;  /* 0x00000008110c7825 */ /* 0x008fca00078e0204 */
[----:B------:R1:W-:Y:S04]  /*0160*/  REDG.E.ADD.F64.RN.STRONG.GPU desc[UR6][R12.64], R18 ;  /* 0x000000120c0079a6 */ /* 0x0003e8000c12ff06 */
[----:B------:R-:W2:Y:S01]  /*0170*/  LDG.E.64 R16, desc[UR6][R14.64+0x8] ;  /* 0x000008060e107981 */ /* 0x000ea2000c1e1b00 */
[----:B------:R-:W-:Y:S01]  /*0180*/  IADD3 R9, PT, PT, R0, R9, RZ ;  /* 0x0000000900097210 */ /* 0x000fe20007ffe0ff */
[----:B--2---:R-:W-:-:S07]  /*0190*/  DADD R20, -RZ, -R16 ;  /* 0x00000000ff147229 */ /* 0x004fce0000000910 */
[----:B------:R1:W-:Y:S04]  /*01a0*/  REDG.E.ADD.F64.RN.STRONG.GPU desc[UR6][R12.64+0x8], R20 ;  /* 0x000008140c0079a6 */ /* 0x0003e8000c12ff06 */
[----:B------:R-:W2:Y:S01]  /*01b0*/  LDG.E.64 R16, desc[UR6][R14.64+0x10] ;  /* 0x000010060e107981 */ /* 0x000ea2000c1e1b00 */
[----:B------:R-:W-:Y:S01]  /*01c0*/  ISETP.GE.AND P0, PT, R9, UR5, PT ;  /* 0x0000000509007c0c */ /* 0x000fe2000bf06270 */
[----:B--2---:R-:W-:-:S07]  /*01d0*/  DADD R16, -RZ, -R16 ;  /* 0x00000000ff107229 */ /* 0x004fce0000000910 */
[----:B------:R1:W-:Y:S05]  /*01e0*/  REDG.E.ADD.F64.RN.STRONG.GPU desc[UR6][R12.64+0x10], R16 ;  /* 0x000010100c0079a6 */ /* 0x0003ea000c12ff06 */
[----:B------:R-:W-:Y:S05]  /*01f0*/  @!P0 BRA `(.L_x_86) ;  /* 0xfffffffc00b88947 */ /* 0x000fea000383ffff */
[----:B------:R-:W-:Y:S05]  /*0200*/  EXIT ;  /* 0x000000000000794d */ /* 0x000fea0003800000 */
.L_x_87:
        /* <DEDUP_REMOVED lines=15> */
.L_x_833:


//--------------------- .text._Z33gpuKernelHalfForceDecomposition3DIfEvPT_S1_PiS2_i --------------------------
	.section	.text._Z33gpuKernelHalfForceDecomposition3DIfEvPT_S1_PiS2_i,"ax",@progbits
	.align	128
        .global         _Z33gpuKernelHalfForceDecomposition3DIfEvPT_S1_PiS2_i
        .type           _Z33gpuKernelHalfForceDecomposition3DIfEvPT_S1_PiS2_i,@function
        .size           _Z33gpuKernelHalfForceDecomposition3DIfEvPT_S1_PiS2_i,(.L_x_834 - _Z33gpuKernelHalfForceDecomposition3DIfEvPT_S1_PiS2_i)
        .other          _Z33gpuKernelHalfForceDecomposition3DIfEvPT_S1_PiS2_i,@"STO_CUDA_ENTRY STV_DEFAULT"
_Z33gpuKernelHalfForceDecomposition3DIfEvPT_S1_PiS2_i:
.text._Z33gpuKernelHalfForceDecomposition3DIfEvPT_S1_PiS2_i:
        /* <DEDUP_REMOVED lines=11> */
.L_x_88:
[----:B0-----:R-:W0:Y:S01]  /*00b0*/  LDC.64 R8, c[0x0][0x390] ;  /* 0x0000e400ff087b82 */ /* 0x001e220000000a00 */
[----:B------:R-:W-:-:S07]  /*00c0*/  LEA R5, R7, R7, 0x1 ;  /* 0x0000000707057211 */ /* 0x000fce00078e08ff */
[----:B------:R-:W2:Y:S08]  /*00d0*/  LDC.64 R2, c[0x0][0x388] ;  /* 0x0000e200ff027b82 */ /* 0x000eb00000000a00 */
[----:B------:R-:W3:Y:S01]  /*00e0*/  LDC.64 R10, c[0x0][0x398] ;  /* 0x0000e600ff0a7b82 */ /* 0x000ee20000000a00 */
[----:B0-----:R-:W-:-:S06]  /*00f0*/  IMAD.WIDE R8, R7, 0x4, R8 ;  /* 0x0000000407087825 */ /* 0x001fcc00078e0208 */
[----:B-1----:R-:W4:Y:S01]  /*0100*/  LDG.E R8, desc[UR6][R8.64] ;  /* 0x0000000608087981 */ /* 0x002f22000c1e1900 */
[----:B--2---:R-:W-:Y:S02]  /*0110*/  IMAD.WIDE R2, R5, 0x4, R2 ;  /* 0x0000000405027825 */ /* 0x004fe400078e0202 */
[----:B------:R-:W0:Y:S03]  /*0120*/  LDC.64 R4, c[0x0][0x380] ;  /* 0x0000e000ff047b82 */ /* 0x000e260000000a00 */
[----:B------:R-:W2:Y:S01]  /*0130*/  LDG.E R6, desc[UR6][R2.64] ;  /* 0x0000000602067981 */ /* 0x000ea2000c1e1900 */
[----:B---3--:R-:W-:-:S06]  /*0140*/  IMAD.WIDE R10, R7, 0x4, R10 ;  /* 0x00000004070a7825 */ /* 0x008fcc00078e020a */
[----:B------:R-:W3:Y:S01]  /*0150*/  LDG.E R10, desc[UR6][R10.64] ;  /* 0x000000060a0a7981 */ /* 0x000ee2000c1e1900 */
[----:B----4-:R-:W-:-:S05]  /*0160*/  LEA R13, R8, R8, 0x1 ;  /* 0x00000008080d7211 */ /* 0x010fca00078e08ff */
[----:B0-----:R-:W-:-:S04]  /*0170*/  IMAD.WIDE R12, R13, 0x4, R4 ;  /* 0x000000040d0c7825 */ /* 0x001fc800078e0204 */
[----:B--2---:R-:W-:-:S05]  /*0180*/  FADD R17, -R6, -RZ ;  /* 0x800000ff06117221 */ /* 0x004fca0000000100 */
[----:B------:R0:W-:Y:S04]  /*0190*/  REDG.E.ADD.F32.FTZ.RN.STRONG.GPU desc[UR6][R12.64], R17 ;  /* 0x000000110c0079a6 */ /* 0x0001e8000c12f306 */
[----:B------:R-:W2:Y:S02]  /*01a0*/  LDG.E R6, desc[UR6][R2.64+0x4] ;  /* 0x0000040602067981 */ /* 0x000ea4000c1e1900 */
[----:B--2---:R-:W-:-:S05]  /*01b0*/  FADD R19, -R6, -RZ ;  /* 0x800000ff06137221 */ /* 0x004fca0000000100 */
[----:B------:R0:W-:Y:S04]  /*01c0*/  REDG.E.ADD.F32.FTZ.RN.STRONG.GPU desc[UR6][R12.64+0x4], R19 ;  /* 0x000004130c0079a6 */ /* 0x0001e8000c12f306 */
[----:B------:R-:W2:Y:S01]  /*01d0*/  LDG.E R6, desc[UR6][R2.64+0x8] ;  /* 0x0000080602067981 */ /* 0x000ea2000c1e1900 */
[----:B---3--:R-:W-:Y:S01]  /*01e0*/  LEA R9, R10, R10, 0x1 ;  /* 0x0000000a0a097211 */ /* 0x008fe200078e08ff */
[----:B--2---:R-:W-:-:S05]  /*01f0*/  FADD R21, -R6, -RZ ;  /* 0x800000ff06157221 */ /* 0x004fca0000000100 */
[----:B------:R0:W-:Y:S04]  /*0200*/  REDG.E.ADD.F32.FTZ.RN.STRONG.GPU desc[UR6][R12.64+0x8], R21 ;  /* 0x000008150c0079a6 */ /* 0x0001e8000c12f306 */
[----:B------:R-:W2:Y:S01]  /*0210*/  LDG.E R15, desc[UR6][R2.64] ;  /* 0x00000006020f7981 */ /* 0x000ea2000c1e1900 */
[----:B------:R-:W-:-:S05]  /*0220*/  IMAD.WIDE R4, R9, 0x4, R4 ;  /* 0x0000000409047825 */ /* 0x000fca00078e0204 */
[----:B--2---:R0:W-:Y:S04]  /*0230*/  REDG.E.ADD.F32.FTZ.RN.STRONG.GPU desc[UR6][R4.64], R15 ;  /* 0x0000000f040079a6 */ /* 0x0041e8000c12f306 */
[----:B------:R-:W2:Y:S01]  /*0240*/  LDG.E R9, desc[UR6][R2.64+0x4] ;  /* 0x0000040602097981 */ /* 0x000ea2000c1e1900 */
[----:B------:R-:W-:-:S04]  /*0250*/  IADD3 R7, PT, PT, R0, R7, RZ ;  /* 0x0000000700077210 */ /* 0x000fc80007ffe0ff */
[----:B------:R-:W-:Y:S01]  /*0260*/  ISETP.GE.AND P0, PT, R7, UR5, PT ;  /* 0x0000000507007c0c */ /* 0x000fe2000bf06270 */
[----:B--2---:R0:W-:Y:S04]  /*0270*/  REDG.E.ADD.F32.FTZ.RN.STRONG.GPU desc[UR6][R4.64+0x4], R9 ;  /* 0x00000409040079a6 */ /* 0x0041e8000c12f306 */
[----:B------:R-:W2:Y:S04]  /*0280*/  LDG.E R11, desc[UR6][R2.64+0x8] ;  /* 0x00000806020b7981 */ /* 0x000ea8000c1e1900 */
[----:B--2---:R0:W-:Y:S04]  /*0290*/  REDG.E.ADD.F32.FTZ.RN.STRONG.GPU desc[UR6][R4.64+0x8], R11 ;  /* 0x0000080b040079a6 */ /* 0x0041e8000c12f306 */
[----:B------:R-:W-:Y:S05]  /*02a0*/  @!P0 BRA `(.L_x_88) ;  /* 0xfffffffc00808947 */ /* 0x000fea000383ffff */
[----:B------:R-:W-:Y:S05]  /*02b0*/  EXIT ;  /* 0x000000000000794d */ /* 0x000fea0003800000 */
.L_x_89:
        /* <DEDUP_REMOVED lines=12> */
.L_x_834:


//--------------------- .text._Z33gpuKernelHalfForceDecomposition3DIdEvPT_S1_PiS2_i --------------------------
	.section	.text._Z33gpuKernelHalfForceDecomposition3DIdEvPT_S1_PiS2_i,"ax",@progbits
	.align	128
        .global         _Z33gpuKernelHalfForceDecomposition3DIdEvPT_S1_PiS2_i
        .type           _Z33gpuKernelHalfForceDecomposition3DIdEvPT_S1_PiS2_i,@function
        .size           _Z33gpuKernelHalfForceDecomposition3DIdEvPT_S1_PiS2_i,(.L_x_835 - _Z33gpuKernelHalfForceDecomposition3DIdEvPT_S1_PiS2_i)
        .other          _Z33gpuKernelHalfForceDecomposition3DIdEvPT_S1_PiS2_i,@"STO_CUDA_ENTRY STV_DEFAULT"
_Z33gpuKernelHalfForceDecomposition3DIdEvPT_S1_PiS2_i:
.text._Z33gpuKernelHalfForceDecomposition3DIdEvPT_S1_PiS2_i:
        /* <DEDUP_REMOVED lines=11> */
.L_x_90:
        /* <DEDUP_REMOVED lines=8> */
[----:B------:R-:W2:Y:S01]  /*0130*/  LDG.E.64 R10, desc[UR6][R4.64] ;  /* 0x00000006040a7981 */ /* 0x000ea2000c1e1b00 */
[----:B----4-:R-:W-:Y:S01]  /*0140*/  LEA R15, R8, R8, 0x1 ;  /* 0x00000008080f7211 */ /* 0x010fe200078e08ff */
[----:B--2---:R-:W-:Y:S01]  /*0150*/  DADD R16, -RZ, -R10 ;  /* 0x00000000ff107229 */ /* 0x004fe2000000090a */
[----:B---3--:R-:W-:-:S04]  /*0160*/  IMAD.WIDE R10, R3, 0x4, R12 ;  /* 0x00000004030a7825 */ /* 0x008fc800078e020c */
[----:B0-----:R-:W-:Y:S02]  /*0170*/  IMAD.WIDE R12, R15, 0x8, R6 ;  /* 0x000000080f0c7825 */ /* 0x001fe400078e0206 */
[----:B------:R-:W2:Y:S04]  /*0180*/  LDG.E R10, desc[UR6][R10.64] ;  /* 0x000000060a0a7981 */ /* 0x000ea8000c1e1900 */
[----:B------:R0:W-:Y:S04]  /*0190*/  REDG.E.ADD.F64.RN.STRONG.GPU desc[UR6][R12.64], R16 ;  /* 0x000000100c0079a6 */ /* 0x0001e8000c12ff06 */
[----:B------:R-:W3:Y:S02]  /*01a0*/  LDG.E.64 R14, desc[UR6][R4.64+0x8] ;  /* 0x00000806040e7981 */ /* 0x000ee4000c1e1b00 */
[----:B---3--:R-:W-:-:S07]  /*01b0*/  DADD R18, -RZ, -R14 ;  /* 0x00000000ff127229 */ /* 0x008fce000000090e */
[----:B------:R0:W-:Y:S04]  /*01c0*/  REDG.E.ADD.F64.RN.STRONG.GPU desc[UR6][R12.64+0x8], R18 ;  /* 0x000008120c0079a6 */ /* 0x0001e8000c12ff06 */
[----:B------:R-:W3:Y:S01]  /*01d0*/  LDG.E.64 R8, desc[UR6][R4.64+0x10] ;  /* 0x0000100604087981 */ /* 0x000ee2000c1e1b00 */
[----:B--2---:R-:W-:Y:S01]  /*01e0*/  LEA R15, R10, R10, 0x1 ;  /* 0x0000000a0a0f7211 */ /* 0x004fe200078e08ff */
[----:B---3--:R-:W-:-:S07]  /*01f0*/  DADD R20, -RZ, -R8 ;  /* 0x00000000ff147229 */ /* 0x008fce0000000908 */
[----:B------:R0:W-:Y:S04]  /*0200*/  REDG.E.ADD.F64.RN.STRONG.GPU desc[UR6][R12.64+0x10], R20 ;  /* 0x000010140c0079a6 */ /* 0x0001e8000c12ff06 */
[----:B------:R-:W2:Y:S01]  /*0210*/  LDG.E.64 R8, desc[UR6][R4.64] ;  /* 0x0000000604087981 */ /* 0x000ea2000c1e1b00 */
[----:B------:R-:W-:-:S05]  /*0220*/  IMAD.WIDE R6, R15, 0x8, R6 ;  /* 0x000000080f067825 */ /* 0x000fca00078e0206 */
[----:B--2---:R0:W-:Y:S04]  /*0230*/  REDG.E.ADD.F64.RN.STRONG.GPU desc[UR6][R6.64], R8 ;  /* 0x00000008060079a6 */ /* 0x0041e8000c12ff06 */
[----:B------:R-:W2:Y:S01]  /*0240*/  LDG.E.64 R10, desc[UR6][R4.64+0x8] ;  /* 0x00000806040a7981 */ /* 0x000ea2000c1e1b00 */
[----:B------:R-:W-:-:S04]  /*0250*/  IADD3 R3, PT, PT, R0, R3, RZ ;  /* 0x0000000300037210 */ /* 0x000fc80007ffe0ff */
[----:B------:R-:W-:Y:S01]  /*0260*/  ISETP.GE.AND P0, PT, R3, UR5, PT ;  /* 0x0000000503007c0c */ /* 0x000fe2000bf06270 */
[----:B--2---:R0:W-:Y:S04]  /*0270*/  REDG.E.ADD.F64.RN.STRONG.GPU desc[UR6][R6.64+0x8], R10 ;  /* 0x0000080a060079a6 */ /* 0x0041e8000c12ff06 */
[----:B------:R-:W2:Y:S04]  /*0280*/  LDG.E.64 R14, desc[UR6][R4.64+0x10] ;  /* 0x00001006040e7981 */ /* 0x000ea8000c1e1b00 */
[----:B--2---:R0:W-:Y:S04]  /*0290*/  REDG.E.ADD.F64.RN.STRONG.GPU desc[UR6][R6.64+0x10], R14 ;  /* 0x0000100e060079a6 */ /* 0x0041e8000c12ff06 */
[----:B------:R-:W-:Y:S05]  /*02a0*/  @!P0 BRA `(.L_x_90) ;  /* 0xfffffffc00808947 */ /* 0x000fea000383ffff */
[----:B------:R-:W-:Y:S05]  /*02b0*/  EXIT ;  /* 0x000000000000794d */ /* 0x000fea0003800000 */
.L_x_91:
        /* <DEDUP_REMOVED lines=12> */
.L_x_835:


//--------------------- .text._Z38gpuKernelAtomDecompositionQuadruplet2DIfEvPT_S1_S1_S1_PiS2_i --------------------------
	.section	.text._Z38gpuKernelAtomDecompositionQuadruplet2DIfEvPT_S1_S1_S1_PiS2_i,"ax",@progbits
	.align	128
        .global         _Z38gpuKernelAtomDecompositionQuadruplet2DIfEvPT_S1_S1_S1_PiS2_i
        .type           _Z38gpuKernelAtomDecompositionQuadruplet2DIfEvPT_S1_S1_S1_PiS2_i,@function
        .size           _Z38gpuKernelAtomDecompositionQuadruplet2DIfEvPT_S1_S1_S1_PiS2_i,(.L_x_836 - _Z38gpuKernelAtomDecompositionQuadruplet2DIfEvPT_S1_S1_S1_PiS2_i)
        .other          _Z38gpuKernelAtomDecompositionQuadruplet2DIfEvPT_S1_S1_S1_PiS2_i,@"STO_CUDA_ENTRY STV_DEFAULT"
_Z38gpuKernelAtomDecompositionQuadruplet2DIfEvPT_S1_S1_S1_PiS2_i:
.text._Z38gpuKernelAtomDecompositionQuadruplet2DIfEvPT_S1_S1_S1_PiS2_i:
        /* <DEDUP_REMOVED lines=11> */
.L_x_101:
        /* <DEDUP_REMOVED lines=9> */
[----:B------:R-:W-:Y:S02]  /*0140*/  MOV R18, RZ ;  /* 0x000000ff00127202 */ /* 0x000fe40000000f00 */
[----:B---3--:R-:W-:-:S04]  /*0150*/  IADD3 R11, PT, PT, -R8, R7, RZ ;  /* 0x00000007080b7210 */ /* 0x008fc80007ffe1ff */
[----:B------:R-:W-:-:S13]  /*0160*/  ISETP.GE.AND P0, PT, R11, 0x1, PT ;  /* 0x000000010b00780c */ /* 0x000fda0003f06270 */
[----:B0-----:R-:W-:Y:S05]  /*0170*/  @!P0 BRA `(.L_x_93) ;  /* 0x0000000c00d88947 */ /* 0x001fea0003800000 */
[----:B------:R-:W-:Y:S01]  /*0180*/  IADD3 R2, PT, PT, R8, -R7, RZ ;  /* 0x8000000708027210 */ /* 0x000fe20007ffe0ff */
[----:B------:R-:W-:Y:S01]  /*0190*/  BSSY.RECONVERGENT B1, `(.L_x_94) ;  /* 0x0000076000017945 */ /* 0x000fe20003800200 */
[----:B------:R-:W-:Y:S02]  /*01a0*/  MOV R18, RZ ;  /* 0x000000ff00127202 */ /* 0x000fe40000000f00 */
[----:B------:R-:W-:Y:S02]  /*01b0*/  ISETP.GT.U32.AND P0, PT, R2, -0x8, PT ;  /* 0xfffffff80200780c */ /* 0x000fe40003f04070 */
[----:B------:R-:W-:Y:S02]  /*01c0*/  MOV R13, RZ ;  /* 0x000000ff000d7202 */ /* 0x000fe40000000f00 */
[----:B------:R-:W-:-:S09]  /*01d0*/  MOV R15, RZ ;  /* 0x000000ff000f7202 */ /* 0x000fd20000000f00 */
[----:B------:R-:W-:Y:S05]  /*01e0*/  @P0 BRA `(.L_x_95) ;  /* 0x0000000400c00947 */ /* 0x000fea0003800000 */
[----:B------:R-:W-:Y:S01]  /*01f0*/  LOP3.LUT R13, R11, 0x7ffffff8, RZ, 0xc0, !PT ;  /* 0x7ffffff80b0d7812 */ /* 0x000fe200078ec0ff */
[----:B------:R-:W-:Y:S01]  /*0200*/  HFMA2 R18, -RZ, RZ, 0, 0 ;  /* 0x00000000ff127431 */ /* 0x000fe200000001ff */
[----:B------:R-:W-:Y:S01]  /*0210*/  BSSY.RECONVERGENT B2, `(.L_x_95) ;  /* 0x000006d000027945 */ /* 0x000fe20003800200 */
[----:B------:R-:W-:Y:S02]  /*0220*/  SHF.L.U32 R12, R8, 0x1, RZ ;  /* 0x00000001080c7819 */ /* 0x000fe400000006ff */
[----:B------:R-:W-:-:S07]  /*0230*/  IADD3 R14, PT, PT, -R13, RZ, RZ ;  /* 0x000000ff0d0e7210 */ /* 0x000fce0007ffe1ff */
.L_x_96:
        /* <DEDUP_REMOVED lines=16> */
[----:B------:R-:W4:Y:S01]  /*0340*/  LDG.E R27, desc[UR6][R4.64+0x3c] ;  /* 0x00003c06041b7981 */ /* 0x000f22000c1e1900 */
[----:B---3--:R-:W-:-:S03]  /*0350*/  FADD R17, R17, R20 ;  /* 0x0000001411117221 */ /* 0x008fc60000000000 */
[----:B------:R-:W3:Y:S01]  /*0360*/  LDG.E R20, desc[UR6][R2.64+0xc] ;  /* 0x00000c0602147981 */ /* 0x000ee2000c1e1900 */
[----:B--2---:R-:W-:Y:S01]  /*0370*/  FADD R26, R17, R26 ;  /* 0x0000001a111a7221 */ /* 0x004fe20000000000 */
[----:B----4-:R-:W-:Y:S02]  /*0380*/  FADD R17, R19, R28 ;  /* 0x0000001c13117221 */ /* 0x010fe40000000000 */
[----:B------:R-:W2:Y:S02]  /*0390*/  LDG.E R19, desc[UR6][R2.64+0x8] ;  /* 0x0000080602137981 */ /* 0x000ea4000c1e1900 */
[----:B------:R-:W-:Y:S02]  /*03a0*/  FADD R25, R17, R16 ;  /* 0x0000001011197221 */ /* 0x000fe40000000000 */
[----:B------:R-:W4:Y:S04]  /*03b0*/  LDG.E R16, desc[UR6][R6.64+0x10] ;  /* 0x0000100606107981 */ /* 0x000f28000c1e1900 */
[----:B------:R-:W4:Y:S01]  /*03c0*/  LDG.E R17, desc[UR6][R4.64+0x10] ;  /* 0x0000100604117981 */ /* 0x000f22000c1e1900 */
[----:B------:R-:W-:Y:S01]  /*03d0*/  FADD R15, -R26, R15 ;  /* 0x0000000f1a0f7221 */ /* 0x000fe20000000100 */
[----:B------:R-:W-:-:S02]  /*03e0*/  FADD R26, R23, R24 ;  /* 0x00000018171a7221 */ /* 0x000fc40000000000 */
[----:B------:R-:W4:Y:S01]  /*03f0*/  LDG.E R24, desc[UR6][R6.64+0x14] ;  /* 0x0000140606187981 */ /* 0x000f22000c1e1900 */
[----:B------:R-:W-:-:S03]  /*0400*/  FADD R18, -R25, R18 ;  /* 0x0000001219127221 */ /* 0x000fc60000000100 */
[----:B------:R-:W4:Y:S01]  /*0410*/  LDG.E R23, desc[UR6][R4.64+0x14] ;  /* 0x0000140604177981 */ /* 0x000f22000c1e1900 */
[----:B------:R-:W-:-:S03]  /*0420*/  FADD R25, R22, R21 ;  /* 0x0000001516197221 */ /* 0x000fc60000000000 */
[----:B------:R-:W4:Y:S04]  /*0430*/  LDG.E R22, desc[UR6][R2.64+0x10] ;  /* 0x0000100602167981 */ /* 0x000f28000c1e1900 */
[----:B------:R-:W4:Y:S01]  /*0440*/  LDG.E R21, desc[UR6][R2.64+0x14] ;  /* 0x0000140602157981 */ /* 0x000f22000c1e1900 */
[----:B---3--:R-:W-:-:S03]  /*0450*/  FADD R25, R25, R20 ;  /* 0x0000001419197221 */ /* 0x008fc60000000000 */
[----:B------:R-:W3:Y:S01]  /*0460*/  LDG.E R20, desc[UR6][R4.64+0x18] ;  /* 0x0000180604147981 */ /* 0x000ee2000c1e1900 */
[----:B--2---:R-:W-:-:S03]  /*0470*/  FADD R26, R26, R19 ;  /* 0x000000131a1a7221 */ /* 0x004fc60000000000 */
[----:B------:R-:W3:Y:S01]  /*0480*/  LDG.E R19, desc[UR6][R6.64+0x18] ;  /* 0x0000180606137981 */ /* 0x000ee2000c1e1900 */
[----:B----4-:R-:W-:-:S03]  /*0490*/  FADD R17, R16, R17 ;  /* 0x0000001110117221 */ /* 0x010fc60000000000 */
[----:B------:R-:W2:Y:S01]  /*04a0*/  LDG.E R16, desc[UR6][R2.64+0x18] ;  /* 0x0000180602107981 */ /* 0x000ea2000c1e1900 */
[----:B------:R-:W-:Y:S01]  /*04b0*/  FADD R25, R18, -R25 ;  /* 0x8000001912197221 */ /* 0x000fe20000000000 */
[----:B------:R-:W-:Y:S02]  /*04c0*/  FADD R28, R24, R23 ;  /* 0x00000017181c7221 */ /* 0x000fe40000000000 */
[----:B------:R-:W4:Y:S01]  /*04d0*/  LDG.E R18, desc[UR6][R6.64+0x20] ;  /* 0x0000200606127981 */ /* 0x000f22000c1e1900 */
[----:B------:R-:W-:-:S03]  /*04e0*/  FADD R24, R17, R22 ;  /* 0x0000001611187221 */ /* 0x000fc60000000000 */
[----:B------:R-:W4:Y:S01]  /*04f0*/  LDG.E R17, desc[UR6][R6.64+0x1c] ;  /* 0x00001c0606117981 */ /* 0x000f22000c1e1900 */
[----:B------:R-:W-:-:S03]  /*0500*/  FADD R28, R28, R21 ;  /* 0x000000151c1c7221 */ /* 0x000fc60000000000 */
[----:B------:R-:W4:Y:S01]  /*0510*/  LDG.E R22, desc[UR6][R4.64+0x1c] ;  /* 0x00001c0604167981 */ /* 0x000f22000c1e1900 */
[----:B------:R-:W-:-:S03]  /*0520*/  FADD R15, R15, -R26 ;  /* 0x8000001a0f0f7221 */ /* 0x000fc60000000000 */
[----:B------:R-:W4:Y:S04]  /*0530*/  LDG.E R21, desc[UR6][R4.64+0x20] ;  /* 0x0000200604157981 */ /* 0x000f28000c1e1900 */
[----:B------:R-:W4:Y:S01]  /*0540*/  LDG.E R26, desc[UR6][R2.64+0x1c] ;  /* 0x00001c06021a7981 */ /* 0x000f22000c1e1900 */
[----:B---3--:R-:W-:Y:S01]  /*0550*/  FADD R23, R19, R20 ;  /* 0x0000001413177221 */ /* 0x008fe20000000000 */
[----:B------:R-:W-:Y:S01]  /*0560*/  FADD R19, R15, -R24 ;  /* 0x800000180f137221 */ /* 0x000fe20000000000 */
[----:B------:R-:W-:Y:S01]  /*0570*/  FADD R15, R25, -R28 ;  /* 0x8000001c190f7221 */ /* 0x000fe20000000000 */
[----:B------:R-:W3:Y:S04]  /*0580*/  LDG.E R24, desc[UR6][R4.64+0x24] ;  /* 0x0000240604187981 */ /* 0x000ee8000c1e1900 */
[----:B------:R-:W3:Y:S01]  /*0590*/  LDG.E R25, desc[UR6][R2.64+0x20] ;  /* 0x0000200602197981 */ /* 0x000ee2000c1e1900 */
[----:B--2---:R-:W-:-:S03]  /*05a0*/  FADD R16, R23, R16 ;  /* 0x0000001017107221 */ /* 0x004fc60000000000 */
[----:B------:R-:W2:Y:S01]  /*05b0*/  LDG.E R23, desc[UR6][R6.64+0x24] ;  /* 0x0000240606177981 */ /* 0x000ea2000c1e1900 */
[----:B------:R-:W-:-:S03]  /*05c0*/  FADD R16, R19, -R16 ;  /* 0x8000001013107221 */ /* 0x000fc60000000000 */
[----:B------:R-:W2:Y:S04]  /*05d0*/  LDG.E R19, desc[UR6][R6.64+0x28] ;  /* 0x0000280606137981 */ /* 0x000ea8000c1e1900 */
[----:B------:R-:W2:Y:S01]  /*05e0*/  LDG.E R20, desc[UR6][R4.64+0x28] ;  /* 0x0000280604147981 */ /* 0x000ea2000c1e1900 */
[----:B----4-:R-:W-:-:S03]  /*05f0*/  FADD R17, R17, R22 ;  /* 0x0000001611117221 */ /* 0x010fc60000000000 */
[----:B------:R-:W4:Y:S01]  /*0600*/  LDG.E R22, desc[UR6][R2.64+0x24] ;  /* 0x0000240602167981 */ /* 0x000f22000c1e1900 */
[----:B------:R-:W-:-:S03]  /*0610*/  FADD R18, R18, R21 ;  /* 0x0000001512127221 */ /* 0x000fc60000000000 */
[----:B------:R-:W4:Y:S01]  /*0620*/  LDG.E R21, desc[UR6][R2.64+0x28] ;  /* 0x0000280602157981 */ /* 0x000f22000c1e1900 */
[----:B------:R-:W-:-:S03]  /*0630*/  FADD R26, R17, R26 ;  /* 0x0000001a111a7221 */ /* 0x000fc60000000000 */
[----:B------:R-:W4:Y:S01]  /*0640*/  LDG.E R17, desc[UR6][R6.64+0x2c] ;  /* 0x00002c0606117981 */ /* 0x000f22000c1e1900 */
[----:B---3--:R-:W-:-:S03]  /*0650*/  FADD R25, R18, R25 ;  /* 0x0000001912197221 */ /* 0x008fc60000000000 */
[----:B------:R-:W3:Y:S01]  /*0660*/  LDG.E R18, desc[UR6][R4.64+0x2c] ;  /* 0x00002c0604127981 */ /* 0x000ee2000c1e1900 */
[----:B--2---:R-:W-:Y:S01]  /*0670*/  FADD R23, R23, R24 ;  /* 0x0000001817177221 */ /* 0x004fe20000000000 */
[----:B------:R-:W-:Y:S02]  /*0680*/  FADD R24, R19, R20 ;  /* 0x0000001413187221 */ /* 0x000fe40000000000 */
[----:B------:R-:W2:Y:S04]  /*0690*/  LDG.E R20, desc[UR6][R6.64+0x30] ;  /* 0x0000300606147981 */ /* 0x000ea8000c1e1900 */
[----:B------:R-:W2:Y:S01]  /*06a0*/  LDG.E R19, desc[UR6][R4.64+0x30] ;  /* 0x0000300604137981 */ /* 0x000ea2000c1e1900 */
[----:B------:R-:W-:Y:S01]  /*06b0*/  FADD R15, R15, -R26 ;  /* 0x8000001a0f0f7221 */ /* 0x000fe20000000000 */
[----:B------:R-:W-:Y:S01]  /*06c0*/  FADD R16, R16, -R25 ;  /* 0x8000001910107221 */ /* 0x000fe20000000000 */
[----:B----4-:R-:W-:Y:S01]  /*06d0*/  FADD R22, R23, R22 ;  /* 0x0000001617167221 */ /* 0x010fe20000000000 */
[----:B------:R-:W4:Y:S01]  /*06e0*/  LDG.E R25, desc[UR6][R6.64+0x34] ;  /* 0x0000340606197981 */ /* 0x000f22000c1e1900 */
[----:B------:R-:W-:-:S02]  /*06f0*/  FADD R21, R24, R21 ;  /* 0x0000001518157221 */ /* 0x000fc40000000000 */
[----:B------:R-:W-:Y:S01]  /*0700*/  FADD R24, R15, -R22 ;  /* 0x800000160f187221 */ /* 0x000fe20000000000 */
[----:B------:R-:W4:Y:S01]  /*0710*/  LDG.E R26, desc[UR6][R6.64+0x3c] ;  /* 0x00003c06061a7981 */ /* 0x000f22000c1e1900 */
[----:B------:R-:W-:-:S03]  /*0720*/  FADD R23, R16, -R21 ;  /* 0x8000001510177221 */ /* 0x000fc60000000000 */
[----:B------:R-:W4:Y:S04]  /*0730*/  LDG.E R15, desc[UR6][R2.64+0x2c] ;  /* 0x00002c06020f7981 */ /* 0x000f28000c1e1900 */
[----:B------:R-:W4:Y:S04]  /*0740*/  LDG.E R16, desc[UR6][R4.64+0x34] ;  /* 0x0000340604107981 */ /* 0x000f28000c1e1900 */
[----:B------:R-:W4:Y:S04]  /*0750*/  LDG.E R22, desc[UR6][R2.64+0x30] ;  /* 0x0000300602167981 */ /* 0x000f28000c1e1900 */
[----:B------:R-:W4:Y:S01]  /*0760*/  LDG.E R21, desc[UR6][R6.64+0x38] ;  /* 0x0000380606157981 */ /* 0x000f22000c1e1900 */
[----:B---3--:R-:W-:-:S03]  /*0770*/  FADD R28, R17, R18 ;  /* 0x00000012111c7221 */ /* 0x008fc60000000000 */
[----:B------:R-:W3:Y:S04]  /*0780*/  LDG.E R17, desc[UR6][R2.64+0x34] ;  /* 0x0000340602117981 */ /* 0x000ee8000c1e1900 */
[----:B------:R-:W3:Y:S01]  /*0790*/  LDG.E R18, desc[UR6][R4.64+0x38] ;  /* 0x0000380604127981 */ /* 0x000ee2000c1e1900 */
[----:B--2---:R-:W-:-:S03]  /*07a0*/  FADD R29, R20, R19 ;  /* 0x00000013141d7221 */ /* 0x004fc60000000000 */
[----:B------:R-:W2:Y:S04]  /*07b0*/  LDG.E R19, desc[UR6][R2.64+0x38] ;  /* 0x0000380602137981 */ /* 0x000ea8000c1e1900 */
[----:B------:R-:W2:Y:S01]  /*07c0*/  LDG.E R20, desc[UR6][R2.64+0x3c] ;  /* 0x00003c0602147981 */ /* 0x000ea2000c1e1900 */
[----:B------:R-:W-:-:S04]  /*07d0*/  IADD3 R14, PT, PT, R14, 0x8, RZ ;  /* 0x000000080e0e7810 */ /* 0x000fc80007ffe0ff */
[----:B------:R-:W-:Y:S01]  /*07e0*/  ISETP.NE.AND P0, PT, R14, RZ, PT ;  /* 0x000000ff0e00720c */ /* 0x000fe20003f05270 */
[----:B----4-:R-:W-:Y:S01]  /*07f0*/  FADD R15, R28, R15 ;  /* 0x0000000f1c0f7221 */ /* 0x010fe20000000000 */
[----:B------:R-:W-:-:S03]  /*0800*/  FADD R16, R25, R16 ;  /* 0x0000001019107221 */ /* 0x000fc60000000000 */
[----:B------:R-:W-:Y:S01]  /*0810*/  FADD R15, R24, -R15 ;  /* 0x8000000f180f7221 */ /* 0x000fe20000000000 */
[----:B------:R-:W-:Y:S01]  /*0820*/  FADD R27, R26, R27 ;  /* 0x0000001b1a1b7221 */ /* 0x000fe20000000000 */
[----:B------:R-:W-:-:S04]  /*0830*/  FADD R22, R29, R22 ;  /* 0x000000161d167221 */ /* 0x000fc80000000000 */
[----:B------:R-:W-:Y:S01]  /*0840*/  FADD R22, R23, -R22 ;  /* 0x8000001617167221 */ /* 0x000fe20000000000 */
[----:B------:R-:W-:Y:S01]  /*0850*/  IADD3 R12, PT, PT, R12, 0x10, RZ ;  /* 0x000000100c0c7810 */ /* 0x000fe20007ffe0ff */
[----:B---3--:R-:W-:Y:S01]  /*0860*/  FADD R16, R16, R17 ;  /* 0x0000001110107221 */ /* 0x008fe20000000000 */
[----:B------:R-:W-:-:S03]  /*0870*/  FADD R18, R21, R18 ;  /* 0x0000001215127221 */ /* 0x000fc60000000000 */
[----:B------:R-:W-:Y:S01]  /*0880*/  FADD R16, R15, -R16 ;  /* 0x800000100f107221 */ /* 0x000fe20000000000 */
[----:B--2---:R-:W-:Y:S01]  /*0890*/  FADD R19, R18, R19 ;  /* 0x0000001312137221 */ /* 0x004fe20000000000 */
[----:B------:R-:W-:-:S03]  /*08a0*/  FADD R27, R27, R20 ;  /* 0x000000141b1b7221 */ /* 0x000fc60000000000 */
[----:B------:R-:W-:Y:S01]  /*08b0*/  FADD R15, R22, -R19 ;  /* 0x80000013160f7221 */ /* 0x000fe20000000000 */
[----:B------:R-:W-:Y:S01]  /*08c0*/  FADD R18, R16, -R27 ;  /* 0x8000001b10127221 */ /* 0x000fe20000000000 */
[----:B------:R-:W-:Y:S06]  /*08d0*/  @P0 BRA `(.L_x_96) ;  /* 0xfffffff800580947 */ /* 0x000fec000383ffff */
[----:B------:R-:W-:Y:S05]  /*08e0*/  BSYNC.RECONVERGENT B2 ;  /* 0x0000000000027941 */ /* 0x000fea0003800200 */
.L_x_95:
[----:B------:R-:W-:Y:S05]  /*08f0*/  BSYNC.RECONVERGENT B1 ;  /* 0x0000000000017941 */ /* 0x000fea0003800200 */
.L_x_94:
[----:B------:R-:W-:-:S13]  /*0900*/  LOP3.LUT P0, R2, R11, 0x7, RZ, 0xc0, !PT ;  /* 0x000000070b027812 */ /* 0x000fda000780c0ff */
        /* <DEDUP_REMOVED lines=8> */
[----:B------:R-:W-:-:S03]  /*0990*/  SHF.L.U32 R17, R2, 0x1, RZ ;  /* 0x0000000102117819 */ /* 0x000fc600000006ff */
        /* <DEDUP_REMOVED lines=12> */
[----:B------:R-:W2:Y:S04]  /*0a60*/  LDG.E R24, desc[UR6][R4.64+0x8] ;  /* 0x0000080604187981 */ /* 0x000ea8000c1e1900 */
[----:B------:R-:W2:Y:S04]  /*0a70*/  LDG.E R17, desc[UR6][R6.64+0xc] ;  /* 0x00000c0606117981 */ /* 0x000ea8000c1e1900 */
[----:B------:R-:W2:Y:S04]  /*0a80*/  LDG.E R12, desc[UR6][R4.64+0xc] ;  /* 0x00000c06040c7981 */ /* 0x000ea8000c1e1900 */
[----:B------:R-:W2:Y:S01]  /*0a90*/  LDG.E R16, desc[UR6][R2.64+0xc] ;  /* 0x00000c0602107981 */ /* 0x000ea2000c1e1900 */
[----:B---3--:R-:W-:-:S03]  /*0aa0*/  FADD R21, R14, R21 ;  /* 0x000000150e157221 */ /* 0x008fc60000000000 */
[----:B------:R-:W3:Y:S01]  /*0ab0*/  LDG.E R14, desc[UR6][R2.64+0x8] ;  /* 0x00000806020e7981 */ /* 0x000ee2000c1e1900 */
[----:B----4-:R-:W-:Y:S01]  /*0ac0*/  FADD R22, R22, R27 ;  /* 0x0000001b16167221 */ /* 0x010fe20000000000 */
[----:B--2---:R-:W-:Y:S02]  /*0ad0*/  FADD R26, R21, R20 ;  /* 0x00000014151a7221 */ /* 0x004fe40000000000 */
[----:B------:R-:W2:Y:S01]  /*0ae0*/  LDG.E R21, desc[UR6][R6.64+0x14] ;  /* 0x0000140606157981 */ /* 0x000ea2000c1e1900 */
[----:B------:R-:W-:Y:S01]  /*0af0*/  FADD R27, R22, R19 ;  /* 0x00000013161b7221 */ /* 0x000fe20000000000 */
[----:B------:R-:W-:Y:S02]  /*0b00*/  FADD R15, R15, -R26 ;  /* 0x8000001a0f0f7221 */ /* 0x000fe40000000000 */
[----:B------:R-:W4:Y:S04]  /*0b10*/  LDG.E R19, desc[UR6][R6.64+0x10] ;  /* 0x0000100606137981 */ /* 0x000f28000c1e1900 */
[----:B------:R-:W2:Y:S01]  /*0b20*/  LDG.E R26, desc[UR6][R4.64+0x14] ;  /* 0x00001406041a7981 */ /* 0x000ea2000c1e1900 */
[----:B------:R-:W-:-:S03]  /*0b30*/  FADD R29, R23, R24 ;  /* 0x00000018171d7221 */ /* 0x000fc60000000000 */
[----:B------:R-:W4:Y:S01]  /*0b40*/  LDG.E R24, desc[UR6][R4.64+0x10] ;  /* 0x0000100604187981 */ /* 0x000f22000c1e1900 */
[----:B------:R-:W-:-:S03]  /*0b50*/  FADD R18, R18, -R27 ;  /* 0x8000001b12127221 */ /* 0x000fc60000000000 */
[----:B------:R-:W4:Y:S01]  /*0b60*/  LDG.E R20, desc[UR6][R6.64+0x18] ;  /* 0x0000180606147981 */ /* 0x000f22000c1e1900 */
[----:B------:R-:W-:-:S03]  /*0b70*/  FADD R17, R17, R12 ;  /* 0x0000000c11117221 */ /* 0x000fc60000000000 */
        /* <DEDUP_REMOVED lines=8> */
[----:B------:R-:W-:Y:S01]  /*0c00*/  FADD R17, R17, R16 ;  /* 0x0000001011117221 */ /* 0x000fe20000000000 */
[----:B------:R-:W-:-:S03]  /*0c10*/  FADD R15, R15, -R28 ;  /* 0x8000001c0f0f7221 */ /* 0x000fc60000000000 */
[----:B------:R-:W-:Y:S01]  /*0c20*/  FADD R17, R18, -R17 ;  /* 0x8000001112117221 */ /* 0x000fe20000000000 */
[----:B--2---:R-:W-:Y:S01]  /*0c30*/  FADD R21, R21, R26 ;  /* 0x0000001a15157221 */ /* 0x004fe20000000000 */
[----:B----4-:R-:W-:Y:S01]  /*0c40*/  FADD R19, R19, R24 ;  /* 0x0000001813137221 */ /* 0x010fe20000000000 */
[----:B------:R-:W-:Y:S01]  /*0c50*/  IADD3 R13, PT, PT, R13, 0x4, RZ ;  /* 0x000000040d0d7810 */ /* 0x000fe20007ffe0ff */
[----:B------:R-:W-:Y:S01]  /*0c60*/  FADD R20, R20, R23 ;  /* 0x0000001714147221 */ /* 0x000fe20000000000 */
[----:B------:R-:W-:Y:S01]  /*0c70*/  FADD R27, R22, R27 ;  /* 0x0000001b161b7221 */ /* 0x000fe20000000000 */
[----:B------:R-:W-:Y:S01]  /*0c80*/  FADD R12, R19, R12 ;  /* 0x0000000c130c7221 */ /* 0x000fe20000000000 */
[----:B------:R-:W-:-:S03]  /*0c90*/  FADD R6, R21, R6 ;  /* 0x0000000615067221 */ /* 0x000fc60000000000 */
[----:B------:R-:W-:Y:S01]  /*0ca0*/  FADD R15, R15, -R12 ;  /* 0x8000000c0f0f7221 */ /* 0x000fe20000000000 */
[----:B------:R-:W-:Y:S01]  /*0cb0*/  FADD R20, R20, R7 ;  /* 0x0000000714147221 */ /* 0x000fe20000000000 */
[----:B------:R-:W-:-:S03]  /*0cc0*/  FADD R6, R17, -R6 ;  /* 0x8000000611067221 */ /* 0x000fc60000000000 */
[----:B------:R-:W-:Y:S01]  /*0cd0*/  FADD R15, R15, -R20 ;  /* 0x800000140f0f7221 */ /* 0x000fe20000000000 */
[----:B---3--:R-:W-:-:S04]  /*0ce0*/  FADD R27, R27, R14 ;  /* 0x0000000e1b1b7221 */ /* 0x008fc80000000000 */
[----:B------:R-:W-:-:S07]  /*0cf0*/  FADD R18, R6, -R27 ;  /* 0x8000001b06127221 */ /* 0x000fce0000000000 */
.L_x_98:
[----:B------:R-:W-:Y:S05]  /*0d00*/  BSYNC.RECONVERGENT B1 ;  /* 0x0000000000017941 */ /* 0x000fea0003800200 */
.L_x_97:
        /* <DEDUP_REMOVED lines=15> */
[----:B------:R-:W4:Y:S01]  /*0e00*/  LDG.E R12, desc[UR6][R4.64] ;  /* 0x00000006040c7981 */ /* 0x000f22000c1e1900 */
[----:B--2---:R-:W-:-:S03]  /*0e10*/  IMAD.WIDE R6, R11, 0x4, R6 ;  /* 0x000000040b067825 */ /* 0x004fc600078e0206 */
[----:B------:R-:W3:Y:S04]  /*0e20*/  LDG.E R17, desc[UR6][R4.64+0x4] ;  /* 0x0000040604117981 */ /* 0x000ee8000c1e1900 */
        /* <DEDUP_REMOVED lines=8> */
[----:B------:R-:W-:Y:S01]  /*0eb0*/  IADD3 R13, PT, PT, R13, 0x2, RZ ;  /* 0x000000020d0d7810 */ /* 0x000fe20007ffe0ff */
[----:B---3--:R-:W-:Y:S01]  /*0ec0*/  FADD R16, R16, R17 ;  /* 0x0000001110107221 */ /* 0x008fe20000000000 */
[----:B----4-:R-:W-:-:S04]  /*0ed0*/  FADD R11, R11, R12 ;  /* 0x0000000c0b0b7221 */ /* 0x010fc80000000000 */
[----:B--2---:R-:W-:Y:S01]  /*0ee0*/  FADD R14, R11, R14 ;  /* 0x0000000e0b0e7221 */ /* 0x004fe20000000000 */
[----:B------:R-:W-:Y:S01]  /*0ef0*/  FADD R20, R20, R21 ;  /* 0x0000001514147221 */ /* 0x000fe20000000000 */
[----:B------:R-:W-:Y:S01]  /*0f00*/  FADD R19, R16, R19 ;  /* 0x0000001310137221 */ /* 0x000fe20000000000 */
[----:B------:R-:W-:Y:S01]  /*0f10*/  FADD R22, R22, R25 ;  /* 0x0000001916167221 */ /* 0x000fe20000000000 */
[----:B------:R-:W-:Y:S02]  /*0f20*/  FADD R14, R15, -R14 ;  /* 0x8000000e0f0e7221 */ /* 0x000fe40000000000 */
[----:B------:R-:W-:Y:S01]  /*0f30*/  FADD R18, R18, -R19 ;  /* 0x8000001312127221 */ /* 0x000fe20000000000 */
[----:B------:R-:W-:Y:S01]  /*0f40*/  FADD R23, R20, R23 ;  /* 0x0000001714177221 */ /* 0x000fe20000000000 */
[----:B------:R-:W-:-:S03]  /*0f50*/  FADD R27, R22, R27 ;  /* 0x0000001b161b7221 */ /* 0x000fc60000000000 */
[----:B------:R-:W-:Y:S01]  /*0f60*/  FADD R15, R14, -R23 ;  /* 0x800000170e0f7221 */ /* 0x000fe20000000000 */
[----:B------:R-:W-:-:S07]  /*0f70*/  FADD R18, R18, -R27 ;  /* 0x8000001b12127221 */ /* 0x000fce0000000000 */
.L_x_100:
[----:B------:R-:W-:Y:S05]  /*0f80*/  BSYNC.RECONVERGENT B1 ;  /* 0x0000000000017941 */ /* 0x000fea0003800200 */
.L_x_99:
[----:B------:R-:W-:Y:S05]  /*0f90*/  @P1 BRA `(.L_x_93) ;  /* 0x0000000000501947 */ /* 0x000fea0003800000 */
        /* <DEDUP_REMOVED lines=12> */
[----:B------:R-:W2:Y:S04]  /*1060*/  LDG.E R13, desc[UR6][R2.64] ;  /* 0x00000006020d7981 */ /* 0x000ea8000c1e1900 */
[----:B------:R-:W2:Y:S01]  /*1070*/  LDG.E R19, desc[UR6][R2.64+0x4] ;  /* 0x0000040602137981 */ /* 0x000ea2000c1e1900 */
[----:B----4-:R-:W-:Y:S01]  /*1080*/  FADD R12, R12, R17 ;  /* 0x000000110c0c7221 */ /* 0x010fe20000000000 */
[----:B---3--:R-:W-:-:S04]  /*1090*/  FADD R8, R8, R11 ;  /* 0x0000000b08087221 */ /* 0x008fc80000000000 */
[----:B--2---:R-:W-:Y:S01]  /*10a0*/  FADD R8, R8, R13 ;  /* 0x0000000d08087221 */ /* 0x004fe20000000000 */
[----:B------:R-:W-:-:S03]  /*10b0*/  FADD R19, R12, R19 ;  /* 0x000000130c137221 */ /* 0x000fc60000000000 */
[----:B------:R-:W-:Y:S01]  /*10c0*/  FADD R15, R15, -R8 ;  /* 0x800000080f0f7221 */ /* 0x000fe20000000000 */
[----:B------:R-:W-:-:S07]  /*10d0*/  FADD R18, R18, -R19 ;  /* 0x8000001312127221 */ /* 0x000fce0000000000 */
.L_x_93:
[----:B------:R-:W-:Y:S05]  /*10e0*/  BSYNC.RECONVERGENT B0 ;  /* 0x0000000000007941 */ /* 0x000fea0003800200 */
.L_x_92:
[----:B------:R-:W0:Y:S01]  /*10f0*/  LDC.64 R2, c[0x0][0x380] ;  /* 0x0000e000ff027b82 */ /* 0x000e220000000a00 */
[----:B------:R-:W1:Y:S01]  /*1100*/  LDCU UR4, c[0x0][0x3b0] ;  /* 0x00007600ff0477ac */ /* 0x000e620008000800 */
[----:B-----5:R-:W-:Y:S02]  /*1110*/  SHF.L.U32 R5, R10, 0x1, RZ ;  /* 0x000000010a057819 */ /* 0x020fe400000006ff */
[----:B------:R-:W-:-:S04]  /*1120*/  IADD3 R0, PT, PT, R9, R0, RZ ;  /* 0x0000000009007210 */ /* 0x000fc80007ffe0ff */
[----:B-1----:R-:W-:Y:S01]  /*1130*/  ISETP.GE.AND P0, PT, R0, UR4, PT ;  /* 0x0000000400007c0c */ /* 0x002fe2000bf06270 */
[----:B0-----:R-:W-:-:S05]  /*1140*/  IMAD.WIDE R2, R5, 0x4, R2 ;  /* 0x0000000405027825 */ /* 0x001fca00078e0202 */
[----:B------:R0:W-:Y:S04]  /*1150*/  STG.E desc[UR6][R2.64], R15 ;  /* 0x0000000f02007986 */ /* 0x0001e8000c101906 */
[----:B------:R0:W-:Y:S03]  /*1160*/  STG.E desc[UR6][R2.64+0x4], R18 ;  /* 0x0000041202007986 */ /* 0x0001e6000c101906 */
[----:B------:R-:W-:Y:S05]  /*1170*/  @!P0 BRA `(.L_x_101) ;  /* 0xffffffec00cc8947 */ /* 0x000fea000383ffff */
[----:B------:R-:W-:Y:S05]  /*1180*/  EXIT ;  /* 0x000000000000794d */ /* 0x000fea0003800000 */
.L_x_102:
        /* <DEDUP_REMOVED lines=15> */
.L_x_836:


//--------------------- .text._Z38gpuKernelAtomDecompositionQuadruplet2DIdEvPT_S1_S1_S1_PiS2_i --------------------------
	.section	.text._Z38gpuKernelAtomDecompositionQuadruplet2DIdEvPT_S1_S1_S1_PiS2_i,"ax",@progbits
	.align	128
        .global         _Z38gpuKernelAtomDecompositionQuadruplet2DIdEvPT_S1_S1_S1_PiS2_i
        .type           _Z38gpuKernelAtomDecompositionQuadruplet2DIdEvPT_S1_S1_S1_PiS2_i,@function
        .size           _Z38gpuKernelAtomDecompositionQuadruplet2DIdEvPT_S1_S1_S1_PiS2_i,(.L_x_837 - _Z38gpuKernelAtomDecompositionQuadruplet2DIdEvPT_S1_S1_S1_PiS2_i)
        .other          _Z38gpuKernelAtomDecompositionQuadruplet2DIdEvPT_S1_S1_S1_PiS2_i,@"STO_CUDA_ENTRY STV_DEFAULT"
_Z38gpuKernelAtomDecompositionQuadruplet2DIdEvPT_S1_S1_S1_PiS2_i:
.text._Z38gpuKernelAtomDecompositionQuadruplet2DIdEvPT_S1_S1_S1_PiS2_i:
        /* <DEDUP_REMOVED lines=11> */
.L_x_112:
        /* <DEDUP_REMOVED lines=10> */
[----:B---3--:R-:W-:-:S04]  /*0150*/  IADD3 R5, PT, PT, -R2, R11, RZ ;  /* 0x0000000b02057210 */ /* 0x008fc80007ffe1ff */
[----:B------:R-:W-:-:S13]  /*0160*/  ISETP.GE.AND P0, PT, R5, 0x1, PT ;  /* 0x000000010500780c */ /* 0x000fda0003f06270 */
[----:B0-----:R-:W-:Y:S05]  /*0170*/  @!P0 BRA `(.L_x_104) ;  /* 0x0000000c00d48947 */ /* 0x001fea0003800000 */
[----:B------:R-:W-:Y:S01]  /*0180*/  IADD3 R6, PT, PT, R2, -R11, RZ ;  /* 0x8000000b02067210 */ /* 0x000fe20007ffe0ff */
[----:B------:R-:W-:Y:S01]  /*0190*/  BSSY.RECONVERGENT B1, `(.L_x_105) ;  /* 0x0000076000017945 */ /* 0x000fe20003800200 */
[----:B------:R-:W-:Y:S01]  /*01a0*/  IMAD.MOV.U32 R28, RZ, RZ, RZ ;  /* 0x000000ffff1c7224 */ /* 0x000fe200078e00ff */
[----:B------:R-:W-:Y:S02]  /*01b0*/  CS2R R14, SRZ ;  /* 0x00000000000e7805 */ /* 0x000fe4000001ff00 */
[----:B------:R-:W-:Y:S02]  /*01c0*/  ISETP.GT.U32.AND P0, PT, R6, -0x8, PT ;  /* 0xfffffff80600780c */ /* 0x000fe40003f04070 */
[----:B------:R-:W-:-:S11]  /*01d0*/  CS2R R18, SRZ ;  /* 0x0000000000127805 */ /* 0x000fd6000001ff00 */
[----:B------:R-:W-:Y:S05]  /*01e0*/  @P0 BRA `(.L_x_106) ;  /* 0x0000000400c00947 */ /* 0x000fea0003800000 */
[----:B------:R-:W-:Y:S01]  /*01f0*/  LOP3.LUT R28, R5, 0x7ffffff8, RZ, 0xc0, !PT ;  /* 0x7ffffff8051c7812 */ /* 0x000fe200078ec0ff */
[----:B------:R-:W-:Y:S01]  /*0200*/  BSSY.RECONVERGENT B2, `(.L_x_106) ;  /* 0x000006e000027945 */ /* 0x000fe20003800200 */
[----:B------:R-:W-:Y:S02]  /*0210*/  SHF.L.U32 R27, R2, 0x1, RZ ;  /* 0x00000001021b7819 */ /* 0x000fe400000006ff */
[----:B------:R-:W-:Y:S01]  /*0220*/  CS2R R14, SRZ ;  /* 0x00000000000e7805 */ /* 0x000fe2000001ff00 */
[----:B------:R-:W-:-:S07]  /*0230*/  IMAD.MOV R26, RZ, RZ, -R28 ;  /* 0x000000ffff1a7224 */ /* 0x000fce00078e0a1c */
.L_x_107:
[----:B------:R-:W0:Y:S08]  /*0240*/  LDC.64 R6, c[0x0][0x388] ;  /* 0x0000e200ff067b82 */ /* 0x000e300000000a00 */
        /* <DEDUP_REMOVED lines=9> */
[----:B------:R-:W2:Y:S01]  /*02e0*/  LDG.E.64 R22, desc[UR6][R8.64+0x10] ;  /* 0x0000100608167981 */ /* 0x000ea2000c1e1b00 */
[----:B---3--:R-:W-:-:S03]  /*02f0*/  DADD R16, R20, R16 ;  /* 0x0000000014107229 */ /* 0x008fc60000000010 */
[----:B------:R-:W3:Y:S01]  /*0300*/  LDG.E.64 R20, desc[UR6][R10.64] ;  /* 0x000000060a147981 */ /* 0x000ee2000c1e1b00 */
[----:B----4-:R-:W-:-:S03]  /*0310*/  DADD R24, R12, R24 ;  /* 0x000000000c187229 */ /* 0x010fc60000000018 */
[----:B------:R-:W4:Y:S01]  /*0320*/  LDG.E.64 R12, desc[UR6][R10.64+0x8] ;  /* 0x000008060a0c7981 */ /* 0x000f22000c1e1b00 */
[----:B---3--:R-:W-:-:S03]  /*0330*/  DADD R20, R16, R20 ;  /* 0x0000000010147229 */ /* 0x008fc60000000014 */
[----:B------:R-:W2:Y:S01]  /*0340*/  LDG.E.64 R16, desc[UR6][R6.64+0x10] ;  /* 0x0000100606107981 */ /* 0x000ea2000c1e1b00 */
[----:B----4-:R-:W-:-:S03]  /*0350*/  DADD R12, R24, R12 ;  /* 0x00000000180c7229 */ /* 0x010fc6000000000c */
[----:B------:R-:W3:Y:S05]  /*0360*/  LDG.E.64 R24, desc[UR6][R6.64+0x18] ;  /* 0x0000180606187981 */ /* 0x000eea000c1e1b00 */
[----:B------:R-:W-:Y:S01]  /*0370*/  DADD R12, -R12, R14 ;  /* 0x000000000c0c7229 */ /* 0x000fe2000000010e */
[----:B------:R-:W3:Y:S01]  /*0380*/  LDG.E.64 R14, desc[UR6][R8.64+0x18] ;  /* 0x00001806080e7981 */ /* 0x000ee2000c1e1b00 */
[----:B------:R-:W-:-:S03]  /*0390*/  DADD R20, -R20, R18 ;  /* 0x0000000014147229 */ /* 0x000fc60000000112 */
[----:B------:R-:W4:Y:S01]  /*03a0*/  LDG.E.64 R18, desc[UR6][R10.64+0x10] ;  /* 0x000010060a127981 */ /* 0x000f22000c1e1b00 */
[----:B--2---:R-:W-:-:S03]  /*03b0*/  DADD R22, R16, R22 ;  /* 0x0000000010167229 */ /* 0x004fc60000000016 */
[----:B------:R-:W2:Y:S01]  /*03c0*/  LDG.E.64 R16, desc[UR6][R10.64+0x18] ;  /* 0x000018060a107981 */ /* 0x000ea2000c1e1b00 */
[----:B---3--:R-:W-:-:S03]  /*03d0*/  DADD R14, R24, R14 ;  /* 0x00000000180e7229 */ /* 0x008fc6000000000e */
[----:B------:R-:W3:Y:S01]  /*03e0*/  LDG.E.64 R24, desc[UR6][R10.64+0x20] ;  /* 0x000020060a187981 */ /* 0x000ee2000c1e1b00 */
[----:B----4-:R-:W-:-:S03]  /*03f0*/  DADD R18, R22, R18 ;  /* 0x0000000016127229 */ /* 0x010fc60000000012 */
[----:B------:R-:W4:Y:S05]  /*0400*/  LDG.E.64 R22, desc[UR6][R6.64+0x20] ;  /* 0x0000200606167981 */ /* 0x000f2a000c1e1b00 */
[----:B------:R-:W-:Y:S01]  /*0410*/  DADD R18, R20, -R18 ;  /* 0x0000000014127229 */ /* 0x000fe20000000812 */
[----:B------:R-:W3:Y:S01]  /*0420*/  LDG.E.64 R20, desc[UR6][R8.64+0x28] ;  /* 0x0000280608147981 */ /* 0x000ee2000c1e1b00 */
[----:B--2---:R-:W-:-:S03]  /*0430*/  DADD R16, R14, R16 ;  /* 0x000000000e107229 */ /* 0x004fc60000000010 */
[----:B------:R-:W4:Y:S05]  /*0440*/  LDG.E.64 R14, desc[UR6][R8.64+0x20] ;  /* 0x00002006080e7981 */ /* 0x000f2a000c1e1b00 */
[----:B------:R-:W-:Y:S01]  /*0450*/  DADD R16, R12, -R16 ;  /* 0x000000000c107229 */ /* 0x000fe20000000810 */
[----:B------:R-:W2:Y:S01]  /*0460*/  LDG.E.64 R12, desc[UR6][R6.64+0x28] ;  /* 0x00002806060c7981 */ /* 0x000ea2000c1e1b00 */
[----:B----4-:R-:W-:-:S03]  /*0470*/  DADD R14, R22, R14 ;  /* 0x00000000160e7229 */ /* 0x010fc6000000000e */
[----:B------:R-:W4:Y:S05]  /*0480*/  LDG.E.64 R22, desc[UR6][R8.64+0x30] ;  /* 0x0000300608167981 */ /* 0x000f2a000c1e1b00 */
[----:B---3--:R-:W-:Y:S02]  /*0490*/  DADD R24, R14, R24 ;  /* 0x000000000e187229 */ /* 0x008fe40000000018 */
[----:B------:R-:W3:Y:S01]  /*04a0*/  LDG.E.64 R14, desc[UR6][R10.64+0x28] ;  /* 0x000028060a0e7981 */ /* 0x000ee2000c1e1b00 */
[----:B--2---:R-:W-:-:S03]  /*04b0*/  DADD R20, R12, R20 ;  /* 0x000000000c147229 */ /* 0x004fc60000000014 */
[----:B------:R-:W4:Y:S02]  /*04c0*/  LDG.E.64 R12, desc[UR6][R6.64+0x30] ;  /* 0x00003006060c7981 */ /* 0x000f24000c1e1b00 */
[----:B------:R-:W-:Y:S02]  /*04d0*/  DADD R24, R18, -R24 ;  /* 0x0000000012187229 */ /* 0x000fe40000000818 */
[----:B------:R-:W2:Y:S01]  /*04e0*/  LDG.E.64 R18, desc[UR6][R10.64+0x30] ;  /* 0x000030060a127981 */ /* 0x000ea2000c1e1b00 */
[----:B---3--:R-:W-:-:S03]  /*04f0*/  DADD R14, R20, R14 ;  /* 0x00000000140e7229 */ /* 0x008fc6000000000e */
[----:B------:R-:W3:Y:S05]  /*0500*/  LDG.E.64 R20, desc[UR6][R6.64+0x38] ;  /* 0x0000380606147981 */ /* 0x000eea000c1e1b00 */
[----:B------:R-:W-:Y:S01]  /*0510*/  DADD R14, R16, -R14 ;  /* 0x00000000100e7229 */ /* 0x000fe2000000080e */
[----:B------:R-:W3:Y:S01]  /*0520*/  LDG.E.64 R16, desc[UR6][R8.64+0x38] ;  /* 0x0000380608107981 */ /* 0x000ee2000c1e1b00 */
[----:B----4-:R-:W-:-:S03]  /*0530*/  DADD R22, R12, R22 ;  /* 0x000000000c167229 */ /* 0x010fc60000000016 */
[----:B------:R-:W4:Y:S05]  /*0540*/  LDG.E.64 R12, desc[UR6][R10.64+0x38] ;  /* 0x000038060a0c7981 */ /* 0x000f2a000c1e1b00 */
[----:B--2---:R-:W-:Y:S02]  /*0550*/  DADD R18, R22, R18 ;  /* 0x0000000016127229 */ /* 0x004fe40000000012 */
[----:B------:R-:W2:Y:S06]  /*0560*/  LDG.E.64 R22, desc[UR6][R6.64+0x40] ;  /* 0x0000400606167981 */ /* 0x000eac000c1e1b00 */
[----:B------:R-:W-:Y:S01]  /*0570*/  DADD R18, R24, -R18 ;  /* 0x0000000018127229 */ /* 0x000fe20000000812 */
[----:B------:R-:W2:Y:S01]  /*0580*/  LDG.E.64 R24, desc[UR6][R8.64+0x48] ;  /* 0x0000480608187981 */ /* 0x000ea2000c1e1b00 */
[----:B---3--:R-:W-:-:S03]  /*0590*/  DADD R20, R20, R16 ;  /* 0x0000000014147229 */ /* 0x008fc60000000010 */
[----:B------:R-:W2:Y:S05]  /*05a0*/  LDG.E.64 R16, desc[UR6][R8.64+0x40] ;  /* 0x0000400608107981 */ /* 0x000eaa000c1e1b00 */
[----:B----4-:R-:W-:Y:S02]  /*05b0*/  DADD R12, R20, R12 ;  /* 0x00000000140c7229 */ /* 0x010fe4000000000c */
[----:B------:R-:W3:Y:S06]  /*05c0*/  LDG.E.64 R20, desc[UR6][R10.64+0x40] ;  /* 0x000040060a147981 */ /* 0x000eec000c1e1b00 */
[----:B------:R-:W-:-:S02]  /*05d0*/  DADD R14, R14, -R12 ;  /* 0x000000000e0e7229 */ /* 0x000fc4000000080c */
[----:B------:R-:W4:Y:S01]  /*05e0*/  LDG.E.64 R12, desc[UR6][R6.64+0x48] ;  /* 0x00004806060c7981 */ /* 0x000f22000c1e1b00 */
[----:B--2---:R-:W-:-:S03]  /*05f0*/  DADD R16, R22, R16 ;  /* 0x0000000016107229 */ /* 0x004fc60000000010 */
[----:B------:R-:W2:Y:S05]  /*0600*/  LDG.E.64 R22, desc[UR6][R8.64+0x50] ;  /* 0x0000500608167981 */ /* 0x000eaa000c1e1b00 */
[----:B---3--:R-:W-:Y:S02]  /*0610*/  DADD R20, R16, R20 ;  /* 0x0000000010147229 */ /* 0x008fe40000000014 */
[----:B------:R-:W3:Y:S01]  /*0620*/  LDG.E.64 R16, desc[UR6][R10.64+0x48] ;  /* 0x000048060a107981 */ /* 0x000ee2000c1e1b00 */
[----:B----4-:R-:W-:-:S03]  /*0630*/  DADD R24, R12, R24 ;  /* 0x000000000c187229 */ /* 0x010fc60000000018 */
[----:B------:R-:W2:Y:S02]  /*0640*/  LDG.E.64 R12, desc[UR6][R6.64+0x50] ;  /* 0x00005006060c7981 */ /* 0x000ea4000c1e1b00 */
[----:B------:R-:W-:Y:S02]  /*0650*/  DADD R20, R18, -R20 ;  /* 0x0000000012147229 */ /* 0x000fe40000000814 */
[----:B------:R-:W4:Y:S01]  /*0660*/  LDG.E.64 R18, desc[UR6][R8.64+0x58] ;  /* 0x0000580608127981 */ /* 0x000f22000c1e1b00 */
[----:B---3--:R-:W-:-:S03]  /*0670*/  DADD R16, R24, R16 ;  /* 0x0000000018107229 */ /* 0x008fc60000000010 */
[----:B------:R-:W4:Y:S05]  /*0680*/  LDG.E.64 R24, desc[UR6][R6.64+0x58] ;  /* 0x0000580606187981 */ /* 0x000f2a000c1e1b00 */
[----:B------:R-:W-:Y:S01]  /*0690*/  DADD R16, R14, -R16 ;  /* 0x000000000e107229 */ /* 0x000fe20000000810 */
[----:B------:R-:W3:Y:S01]  /*06a0*/  LDG.E.64 R14, desc[UR6][R10.64+0x58] ;  /* 0x000058060a0e7981 */ /* 0x000ee2000c1e1b00 */
[----:B--2---:R-:W-:-:S03]  /*06b0*/  DADD R22, R12, R22 ;  /* 0x000000000c167229 */ /* 0x004fc60000000016 */
[----:B------:R-:W2:Y:S01]  /*06c0*/  LDG.E.64 R12, desc[UR6][R10.64+0x50] ;  /* 0x000050060a0c7981 */ /* 0x000ea2000c1e1b00 */
[----:B----4-:R-:W-:-:S03]  /*06d0*/  DADD R18, R24, R18 ;  /* 0x0000000018127229 */ /* 0x010fc60000000012 */
[----:B------:R-:W4:Y:S05]  /*06e0*/  LDG.E.64 R24, desc[UR6][R6.64+0x60] ;  /* 0x0000600606187981 */ /* 0x000f2a000c1e1b00 */
[----:B---3--:R-:W-:Y:S02]  /*06f0*/  DADD R14, R18, R14 ;  /* 0x00000000120e7229 */ /* 0x008fe4000000000e */
[----:B------:R-:W4:Y:S01]  /*0700*/  LDG.E.64 R18, desc[UR6][R8.64+0x60] ;  /* 0x0000600608127981 */ /* 0x000f22000c1e1b00 */
[----:B--2---:R-:W-:-:S03]  /*0710*/  DADD R12, R22, R12 ;  /* 0x00000000160c7229 */ /* 0x004fc6000000000c */
[----:B------:R-:W2:Y:S02]  /*0720*/  LDG.E.64 R22, desc[UR6][R6.64+0x68] ;  /* 0x0000680606167981 */ /* 0x000ea4000c1e1b00 */
[----:B------:R-:W-:Y:S02]  /*0730*/  DADD R14, R16, -R14 ;  /* 0x00000000100e7229 */ /* 0x000fe4000000080e */
[----:B------:R-:W3:Y:S01]  /*0740*/  LDG.E.64 R16, desc[UR6][R10.64+0x60] ;  /* 0x000060060a107981 */ /* 0x000ee2000c1e1b00 */
[----:B------:R-:W-:-:S03]  /*0750*/  DADD R12, R20, -R12 ;  /* 0x00000000140c7229 */ /* 0x000fc6000000080c */
[----:B------:R-:W2:Y:S01]  /*0760*/  LDG.E.64 R20, desc[UR6][R8.64+0x68] ;  /* 0x0000680608147981 */ /* 0x000ea2000c1e1b00 */
[----:B----4-:R-:W-:-:S03]  /*0770*/  DADD R18, R24, R18 ;  /* 0x0000000018127229 */ /* 0x010fc60000000012 */
[----:B------:R-:W4:Y:S05]  /*0780*/  LDG.E.64 R24, desc[UR6][R8.64+0x70] ;  /* 0x0000700608187981 */ /* 0x000f2a000c1e1b00 */
[----:B---3--:R-:W-:Y:S02]  /*0790*/  DADD R16, R18, R16 ;  /* 0x0000000012107229 */ /* 0x008fe40000000010 */
[----:B------:R-:W3:Y:S01]  /*07a0*/  LDG.E.64 R18, desc[UR6][R10.64+0x68] ;  /* 0x000068060a127981 */ /* 0x000ee2000c1e1b00 */
[----:B--2---:R-:W-:-:S03]  /*07b0*/  DADD R20, R22, R20 ;  /* 0x0000000016147229 */ /* 0x004fc60000000014 */
[----:B------:R-:W4:Y:S04]  /*07c0*/  LDG.E.64 R22, desc[UR6][R6.64+0x70] ;  /* 0x0000700606167981 */ /* 0x000f28000c1e1b00 */
[----:B------:R-:W2:Y:S01]  /*07d0*/  LDG.E.64 R8, desc[UR6][R8.64+0x78] ;  /* 0x0000780608087981 */ /* 0x000ea2000c1e1b00 */
[----:B---3--:R-:W-:-:S03]  /*07e0*/  DADD R18, R20, R18 ;  /* 0x0000000014127229 */ /* 0x008fc60000000012 */
[----:B------:R-:W2:Y:S01]  /*07f0*/  LDG.E.64 R20, desc[UR6][R6.64+0x78] ;  /* 0x0000780606147981 */ /* 0x000ea2000c1e1b00 */
[----:B----4-:R-:W-:-:S03]  /*0800*/  DADD R24, R22, R24 ;  /* 0x0000000016187229 */ /* 0x010fc60000000018 */
[----:B------:R-:W3:Y:S04]  /*0810*/  LDG.E.64 R22, desc[UR6][R10.64+0x70] ;  /* 0x000070060a167981 */ /* 0x000ee8000c1e1b00 */
[----:B------:R-:W4:Y:S01]  /*0820*/  LDG.E.64 R10, desc[UR6][R10.64+0x78] ;  /* 0x000078060a0a7981 */ /* 0x000f22000c1e1b00 */
[----:B------:R-:W-:-:S04]  /*0830*/  IADD3 R26, PT, PT, R26, 0x8, RZ ;  /* 0x000000081a1a7810 */ /* 0x000fc80007ffe0ff */
[----:B------:R-:W-:Y:S01]  /*0840*/  ISETP.NE.AND P0, PT, R26, RZ, PT ;  /* 0x000000ff1a00720c */ /* 0x000fe20003f05270 */
[----:B------:R-:W-:Y:S02]  /*0850*/  DADD R12, R12, -R16 ;  /* 0x000000000c0c7229 */ /* 0x000fe40000000810 */
[----:B------:R-:W-:Y:S01]  /*0860*/  DADD R14, R14, -R18 ;  /* 0x000000000e0e7229 */ /* 0x000fe20000000812 */
[----:B------:R-:W-:Y:S01]  /*0870*/  VIADD R27, R27, 0x10 ;  /* 0x000000101b1b7836 */ /* 0x000fe20000000000 */
[----:B--2---:R-:W-:Y:S02]  /*0880*/  DADD R20, R20, R8 ;  /* 0x0000000014147229 */ /* 0x004fe40000000008 */
[----:B---3--:R-:W-:-:S06]  /*0890*/  DADD R22, R24, R22 ;  /* 0x0000000018167229 */ /* 0x008fcc0000000016 */
[----:B----4-:R-:W-:Y:S02]  /*08a0*/  DADD R20, R20, R10 ;  /* 0x0000000014147229 */ /* 0x010fe4000000000a */
[----:B------:R-:W-:-:S06]  /*08b0*/  DADD R18, R12, -R22 ;  /* 0x000000000c127229 */ /* 0x000fcc0000000816 */
[----:B------:R-:W-:Y:S01]  /*08c0*/  DADD R14, R14, -R20 ;  /* 0x000000000e0e7229 */ /* 0x000fe20000000814 */
[----:B------:R-:W-:Y:S10]  /*08d0*/  @P0 BRA `(.L_x_107) ;  /* 0xfffffff800580947 */ /* 0x000ff4000383ffff */
[----:B------:R-:W-:Y:S05]  /*08e0*/  BSYNC.RECONVERGENT B2 ;  /* 0x0000000000027941 */ /* 0x000fea0003800200 */
.L_x_106:
[----:B------:R-:W-:Y:S05]  /*08f0*/  BSYNC.RECONVERGENT B1 ;  /* 0x0000000000017941 */ /* 0x000fea0003800200 */
.L_x_105:
[----:B------:R-:W-:-:S13]  /*0900*/  LOP3.LUT P0, R6, R5, 0x7, RZ, 0xc0, !PT ;  /* 0x0000000705067812 */ /* 0x000fda000780c0ff */
[----:B------:R-:W-:Y:S05]  /*0910*/  @!P0 BRA `(.L_x_104) ;  /* 0x0000000400ec8947 */ /* 0x000fea0003800000 */
[----:B------:R-:W-:Y:S01]  /*0920*/  ISETP.GE.U32.AND P0, PT, R6, 0x4, PT ;  /* 0x000000040600780c */ /* 0x000fe20003f06070 */
[----:B------:R-:W-:-:S12]  /*0930*/  BSSY.RECONVERGENT B1, `(.L_x_108) ;  /* 0x000003b000017945 */ /* 0x000fd80003800200 */
[----:B------:R-:W-:Y:S05]  /*0940*/  @!P0 BRA `(.L_x_109) ;  /* 0x0000000000e48947 */ /* 0x000fea0003800000 */
[----:B------:R-:W0:Y:S01]  /*0950*/  LDC.64 R10, c[0x0][0x388] ;  /* 0x0000e200ff0a7b82 */ /* 0x000e220000000a00 */
[----:B------:R-:W-:-:S05]  /*0960*/  IADD3 R12, PT, PT, R2, R28, RZ ;  /* 0x0000001c020c7210 */ /* 0x000fca0007ffe0ff */
[----:B------:R-:W-:Y:S02]  /*0970*/  IMAD.SHL.U32 R17, R12, 0x2, RZ ;  /* 0x000000020c117824 */ /* 0x000fe400078e00ff */
        /* <DEDUP_REMOVED lines=13> */
[----:B----4-:R-:W-:Y:S02]  /*0a50*/  DADD R22, R12, R22 ;  /* 0x000000000c167229 */ /* 0x010fe40000000016 */
[----:B------:R-:W3:Y:S01]  /*0a60*/  LDG.E.64 R12, desc[UR6][R6.64+0x10] ;  /* 0x00001006060c7981 */ /* 0x000ee2000c1e1b00 */
[----:B--2---:R-:W-:-:S03]  /*0a70*/  DADD R26, R16, R26 ;  /* 0x00000000101a7229 */ /* 0x004fc6000000001a */
[----:B------:R-:W2:Y:S05]  /*0a80*/  LDG.E.64 R16, desc[UR6][R8.64+0x10] ;  /* 0x0000100608107981 */ /* 0x000eaa000c1e1b00 */
[----:B------:R-:W-:Y:S02]  /*0a90*/  DADD R24, R26, R24 ;  /* 0x000000001a187229 */ /* 0x000fe40000000018 */
[----:B------:R-:W-:Y:S01]  /*0aa0*/  DADD R18, R18, -R22 ;  /* 0x0000000012127229 */ /* 0x000fe20000000816 */
[----:B------:R-:W4:Y:S05]  /*0ab0*/  LDG.E.64 R22, desc[UR6][R6.64+0x18] ;  /* 0x0000180606167981 */ /* 0x000f2a000c1e1b00 */
[----:B------:R-:W-:Y:S01]  /*0ac0*/  DADD R24, R14, -R24 ;  /* 0x000000000e187229 */ /* 0x000fe20000000818 */
[----:B------:R-:W4:Y:S01]  /*0ad0*/  LDG.E.64 R14, desc[UR6][R10.64+0x18] ;  /* 0x000018060a0e7981 */ /* 0x000f22000c1e1b00 */
[----:B---3--:R-:W-:-:S03]  /*0ae0*/  DADD R20, R20, R12 ;  /* 0x0000000014147229 */ /* 0x008fc6000000000c */
[----:B------:R-:W3:Y:S05]  /*0af0*/  LDG.E.64 R12, desc[UR6][R8.64+0x18] ;  /* 0x00001806080c7981 */ /* 0x000eea000c1e1b00 */
[----:B--2---:R-:W-:Y:S02]  /*0b00*/  DADD R26, R20, R16 ;  /* 0x00000000141a7229 */ /* 0x004fe40000000010 */
[----:B------:R-:W2:Y:S04]  /*0b10*/  LDG.E.64 R20, desc[UR6][R10.64+0x20] ;  /* 0x000020060a147981 */ /* 0x000ea8000c1e1b00 */
[----:B------:R-:W2:Y:S01]  /*0b20*/  LDG.E.64 R16, desc[UR6][R6.64+0x20] ;  /* 0x0000200606107981 */ /* 0x000ea2000c1e1b00 */
[----:B----4-:R-:W-:-:S03]  /*0b30*/  DADD R14, R14, R22 ;  /* 0x000000000e0e7229 */ /* 0x010fc60000000016 */
[----:B------:R-:W4:Y:S05]  /*0b40*/  LDG.E.64 R22, desc[UR6][R8.64+0x20] ;  /* 0x0000200608167981 */ /* 0x000f2a000c1e1b00 */
[----:B---3--:R-:W-:Y:S02]  /*0b50*/  DADD R12, R14, R12 ;  /* 0x000000000e0c7229 */ /* 0x008fe4000000000c */
[----:B------:R-:W3:Y:S06]  /*0b60*/  LDG.E.64 R14, desc[UR6][R6.64+0x28] ;  /* 0x00002806060e7981 */ /* 0x000eec000c1e1b00 */
[----:B------:R-:W-:-:S02]  /*0b70*/  DADD R24, R24, -R12 ;  /* 0x0000000018187229 */ /* 0x000fc4000000080c */
[----:B------:R-:W3:Y:S01]  /*0b80*/  LDG.E.64 R12, desc[UR6][R10.64+0x28] ;  /* 0x000028060a0c7981 */ /* 0x000ee2000c1e1b00 */
[----:B--2---:R-:W-:-:S03]  /*0b90*/  DADD R20, R20, R16 ;  /* 0x0000000014147229 */ /* 0x004fc60000000010 */
[----:B------:R-:W2:Y:S01]  /*0ba0*/  LDG.E.64 R16, desc[UR6][R8.64+0x28] ;  /* 0x0000280608107981 */ /* 0x000ea2000c1e1b00 */
[----:B------:R-:W-:-:S03]  /*0bb0*/  DADD R18, R18, -R26 ;  /* 0x0000000012127229 */ /* 0x000fc6000000081a */
[----:B------:R-:W2:Y:S01]  /*0bc0*/  LDG.E.64 R26, desc[UR6][R6.64+0x30] ;  /* 0x00003006061a7981 */ /* 0x000ea2000c1e1b00 */
[----:B----4-:R-:W-:-:S03]  /*0bd0*/  DADD R22, R20, R22 ;  /* 0x0000000014167229 */ /* 0x010fc60000000016 */
[----:B------:R-:W4:Y:S04]  /*0be0*/  LDG.E.64 R20, desc[UR6][R10.64+0x38] ;  /* 0x000038060a147981 */ /* 0x000f28000c1e1b00 */
[----:B------:R-:W4:Y:S01]  /*0bf0*/  LDG.E.64 R6, desc[UR6][R6.64+0x38] ;  /* 0x0000380606067981 */ /* 0x000f22000c1e1b00 */
[----:B---3--:R-:W-:-:S03]  /*0c00*/  DADD R14, R12, R14 ;  /* 0x000000000c0e7229 */ /* 0x008fc6000000000e */
[----:B------:R-:W3:Y:S05]  /*0c10*/  LDG.E.64 R12, desc[UR6][R10.64+0x30] ;  /* 0x000030060a0c7981 */ /* 0x000eea000c1e1b00 */
[----:B--2---:R-:W-:Y:S02]  /*0c20*/  DADD R16, R14, R16 ;  /* 0x000000000e107229 */ /* 0x004fe40000000010 */
[----:B------:R-:W2:Y:S04]  /*0c30*/  LDG.E.64 R14, desc[UR6][R8.64+0x30] ;  /* 0x00003006080e7981 */ /* 0x000ea8000c1e1b00 */
[----:B------:R-:W2:Y:S01]  /*0c40*/  LDG.E.64 R8, desc[UR6][R8.64+0x38] ;  /* 0x0000380608087981 */ /* 0x000ea2000c1e1b00 */
[----:B----4-:R-:W-:-:S02]  /*0c50*/  DADD R20, R20, R6 ;  /* 0x0000000014147229 */ /* 0x010fc40000000006 */
[----:B------:R-:W-:Y:S02]  /*0c60*/  DADD R18, R18, -R22 ;  /* 0x0000000012127229 */ /* 0x000fe40000000816 */
[----:B------:R-:W-:Y:S01]  /*0c70*/  DADD R16, R24, -R16 ;  /* 0x0000000018107229 */ /* 0x000fe20000000810 */
[----:B------:R-:W-:Y:S01]  /*0c80*/  IADD3 R28, PT, PT, R28, 0x4, RZ ;  /* 0x000000041c1c7810 */ /* 0x000fe20007ffe0ff */
[----:B---3--:R-:W-:-:S08]  /*0c90*/  DADD R12, R12, R26 ;  /* 0x000000000c0c7229 */ /* 0x008fd0000000001a */
[----:B--2---:R-:W-:Y:S02]  /*0ca0*/  DADD R12, R12, R14 ;  /* 0x000000000c0c7229 */ /* 0x004fe4000000000e */
[----:B------:R-:W-:-:S06]  /*0cb0*/  DADD R20, R20, R8 ;  /* 0x0000000014147229 */ /* 0x000fcc0000000008 */
[----:B------:R-:W-:Y:S02]  /*0cc0*/  DADD R18, R18, -R12 ;  /* 0x0000000012127229 */ /* 0x000fe4000000080c */
[----:B------:R-:W-:-:S11]  /*0cd0*/  DADD R14, R16, -R20 ;  /* 0x00000000100e7229 */ /* 0x000fd60000000814 */
.L_x_109:
[----:B------:R-:W-:Y:S05]  /*0ce0*/  BSYNC.RECONVERGENT B1 ;  /* 0x0000000000017941 */ /* 0x000fea0003800200 */
.L_x_108:
        /* <DEDUP_REMOVED lines=8> */
[----:B------:R-:W-:-:S05]  /*0d70*/  IMAD.IADD R5, R2, 0x1, R28 ;  /* 0x0000000102057824 */ /* 0x000fca00078e021c */
[----:B------:R-:W-:Y:S02]  /*0d80*/  SHF.L.U32 R5, R5, 0x1, RZ ;  /* 0x0000000105057819 */ /* 0x000fe400000006ff */
        /* <DEDUP_REMOVED lines=8> */
[----:B------:R-:W4:Y:S04]  /*0e10*/  LDG.E.64 R20, desc[UR6][R12.64+0x8] ;  /* 0x000008060c147981 */ /* 0x000f28000c1e1b00 */
[----:B------:R-:W2:Y:S04]  /*0e20*/  LDG.E.64 R24, desc[UR6][R26.64] ;  /* 0x000000061a187981 */ /* 0x000ea8000c1e1b00 */
[----:B------:R-:W2:Y:S01]  /*0e30*/  LDG.E.64 R22, desc[UR6][R26.64+0x18] ;  /* 0x000018061a167981 */ /* 0x000ea2000c1e1b00 */
[----:B---3--:R-:W-:-:S03]  /*0e40*/  DADD R6, R16, R6 ;  /* 0x0000000010067229 */ /* 0x008fc60000000006 */
[----:B------:R-:W3:Y:S01]  /*0e50*/  LDG.E.64 R16, desc[UR6][R26.64+0x8] ;  /* 0x000008061a107981 */ /* 0x000ee2000c1e1b00 */
[----:B----4-:R-:W-:-:S03]  /*0e60*/  DADD R20, R10, R20 ;  /* 0x000000000a147229 */ /* 0x010fc60000000014 */
[----:B------:R-:W4:Y:S01]  /*0e70*/  LDG.E.64 R10, desc[UR6][R12.64+0x10] ;  /* 0x000010060c0a7981 */ /* 0x000f22000c1e1b00 */
[----:B--2---:R-:W-:-:S03]  /*0e80*/  DADD R24, R6, R24 ;  /* 0x0000000006187229 */ /* 0x004fc60000000018 */
[----:B------:R-:W4:Y:S04]  /*0e90*/  LDG.E.64 R6, desc[UR6][R8.64+0x10] ;  /* 0x0000100608067981 */ /* 0x000f28000c1e1b00 */
[----:B------:R-:W2:Y:S04]  /*0ea0*/  LDG.E.64 R12, desc[UR6][R12.64+0x18] ;  /* 0x000018060c0c7981 */ /* 0x000ea8000c1e1b00 */
[----:B------:R-:W2:Y:S01]  /*0eb0*/  LDG.E.64 R8, desc[UR6][R8.64+0x18] ;  /* 0x0000180608087981 */ /* 0x000ea2000c1e1b00 */
[----:B---3--:R-:W-:-:S03]  /*0ec0*/  DADD R16, R20, R16 ;  /* 0x0000000014107229 */ /* 0x008fc60000000010 */
[----:B------:R-:W3:Y:S01]  /*0ed0*/  LDG.E.64 R20, desc[UR6][R26.64+0x10] ;  /* 0x000010061a147981 */ /* 0x000ee2000c1e1b00 */
[----:B----4-:R-:W-:Y:S02]  /*0ee0*/  DADD R6, R6, R10 ;  /* 0x0000000006067229 */ /* 0x010fe4000000000a */
[----:B------:R-:W-:Y:S02]  /*0ef0*/  DADD R18, R18, -R24 ;  /* 0x0000000012127229 */ /* 0x000fe40000000818 */
[----:B--2---:R-:W-:Y:S02]  /*0f00*/  DADD R10, R8, R12 ;  /* 0x00000000080a7229 */ /* 0x004fe4000000000c */
[----:B------:R-:W-:-:S06]  /*0f10*/  DADD R14, R14, -R16 ;  /* 0x000000000e0e7229 */ /* 0x000fcc0000000810 */
[----:B------:R-:W-:Y:S01]  /*0f20*/  DADD R10, R10, R22 ;  /* 0x000000000a0a7229 */ /* 0x000fe20000000016 */
[----:B------:R-:W-:-:S07]  /*0f30*/  VIADD R28, R28, 0x2 ;  /* 0x000000021c1c7836 */ /* 0x000fce0000000000 */
[----:B------:R-:W-:Y:S02]  /*0f40*/  DADD R14, R14, -R10 ;  /* 0x000000000e0e7229 */ /* 0x000fe4000000080a */
[----:B---3--:R-:W-:-:S08]  /*0f50*/  DADD R6, R6, R20 ;  /* 0x0000000006067229 */ /* 0x008fd00000000014 */
[----:B------:R-:W-:-:S11]  /*0f60*/  DADD R18, R18, -R6 ;  /* 0x0000000012127229 */ /* 0x000fd60000000806 */
.L_x_111:
[----:B------:R-:W-:Y:S05]  /*0f70*/  BSYNC.RECONVERGENT B1 ;  /* 0x0000000000017941 */ /* 0x000fea0003800200 */
.L_x_110:
[----:B------:R-:W-:Y:S05]  /*0f80*/  @P1 BRA `(.L_x_104) ;  /* 0x0000000000501947 */ /* 0x000fea0003800000 */
[----:B------:R-:W0:Y:S01]  /*0f90*/  LDC.64 R20, c[0x0][0x388] ;  /* 0x0000e200ff147b82 */ /* 0x000e220000000a00 */
[----:B------:R-:W-:-:S05]  /*0fa0*/  IADD3 R2, PT, PT, R2, R28, RZ ;  /* 0x0000001c02027210 */ /* 0x000fca0007ffe0ff */
[----:B------:R-:W-:Y:S02]  /*0fb0*/  IMAD.SHL.U32 R5, R2, 0x2, RZ ;  /* 0x0000000202057824 */ /* 0x000fe400078e00ff */
        /* <DEDUP_REMOVED lines=8> */
[----:B--2---:R-:W-:-:S05]  /*1040*/  IMAD.WIDE R10, R5, 0x8, R10 ;  /* 0x00000008050a7825 */ /* 0x004fca00078e020a */
[----:B------:R-:W2:Y:S04]  /*1050*/  LDG.E.64 R24, desc[UR6][R10.64] ;  /* 0x000000060a187981 */ /* 0x000ea8000c1e1b00 */
[----:B------:R-:W2:Y:S01]  /*1060*/  LDG.E.64 R26, desc[UR6][R10.64+0x8] ;  /* 0x000008060a1a7981 */ /* 0x000ea2000c1e1b00 */
[----:B---3--:R-:W-:Y:S02]  /*1070*/  DADD R8, R8, R12 ;  /* 0x0000000008087229 */ /* 0x008fe4000000000c */
[----:B----4-:R-:W-:-:S06]  /*1080*/  DADD R6, R6, R16 ;  /* 0x0000000006067229 */ /* 0x010fcc0000000010 */
[----:B--2---:R-:W-:Y:S02]  /*1090*/  DADD R8, R8, R24 ;  /* 0x0000000008087229 */ /* 0x004fe40000000018 */
[----:B------:R-:W-:-:S06]  /*10a0*/  DADD R6, R6, R26 ;  /* 0x0000000006067229 */ /* 0x000fcc000000001a */
[----:B------:R-:W-:Y:S02]  /*10b0*/  DADD R18, R18, -R8 ;  /* 0x0000000012127229 */ /* 0x000fe40000000808 */
[----:B------:R-:W-:-:S11]  /*10c0*/  DADD R14, R14, -R6 ;  /* 0x000000000e0e7229 */ /* 0x000fd60000000806 */
.L_x_104:
[----:B------:R-:W-:Y:S05]  /*10d0*/  BSYNC.RECONVERGENT B0 ;  /* 0x0000000000007941 */ /* 0x000fea0003800200 */
.L_x_103:
[----:B------:R-:W0:Y:S01]  /*10e0*/  LDC.64 R6, c[0x0][0x380] ;  /* 0x0000e000ff067b82 */ /* 0x000e220000000a00 */
[----:B------:R-:W1:Y:S01]  /*10f0*/  LDCU UR4, c[0x0][0x3b0] ;  /* 0x00007600ff0477ac */ /* 0x000e620008000800 */
[----:B-----5:R-:W-:Y:S01]  /*1100*/  SHF.L.U32 R5, R4, 0x1, RZ ;  /* 0x0000000104057819 */ /* 0x020fe200000006ff */
[----:B------:R-:W-:-:S05]  /*1110*/  IMAD.IADD R0, R3, 0x1, R0 ;  /* 0x0000000103007824 */ /* 0x000fca00078e0200 */
[----:B-1----:R-:W-:Y:S01]  /*1120*/  ISETP.GE.AND P0, PT, R0, UR4, PT ;  /* 0x0000000400007c0c */ /* 0x002fe2000bf06270 */
[----:B0-----:R-:W-:-:S05]  /*1130*/  IMAD.WIDE R4, R5, 0x8, R6 ;  /* 0x0000000805047825 */ /* 0x001fca00078e0206 */
[----:B------:R0:W-:Y:S04]  /*1140*/  STG.E.64 desc[UR6][R4.64], R18 ;  /* 0x0000001204007986 */ /* 0x0001e8000c101b06 */
[----:B------:R0:W-:Y:S03]  /*1150*/  STG.E.64 desc[UR6][R4.64+0x8], R14 ;  /* 0x0000080e04007986 */ /* 0x0001e6000c101b06 */
[----:B------:R-:W-:Y:S05]  /*1160*/  @!P0 BRA `(.L_x_112) ;  /* 0xffffffec00d08947 */ /* 0x000fea000383ffff */
[----:B------:R-:W-:Y:S05]  /*1170*/  EXIT ;  /* 0x000000000000794d */ /* 0x000fea0003800000 */
.L_x_113:
        /* <DEDUP_REMOVED lines=16> */
.L_x_837:


//--------------------- .text._Z39gpuKernelForceDecompositionQuadruplet2DIfEvPT_S1_S1_S1_PiS2_S2_S2_i --------------------------
	.section	.text._Z39gpuKernelForceDecompositionQuadruplet2DIfEvPT_S1_S1_S1_PiS2_S2_S2_i,"ax",@progbits
	.align	128
        .global         _Z39gpuKernelForceDecompositionQuadruplet2DIfEvPT_S1_S1_S1_PiS2_S2_S2_i
        .type           _Z39gpuKernelForceDecompositionQuadruplet2DIfEvPT_S1_S1_S1_PiS2_S2_S2_i,@function
        .size           _Z39gpuKernelForceDecompositionQuadruplet2DIfEvPT_S1_S1_S1_PiS2_S2_S2_i,(.L_x_838 - _Z39gpuKernelForceDecompositionQuadruplet2DIfEvPT_S1_S1_S1_PiS2_S2_S2_i)
        .other          _Z39gpuKernelForceDecompositionQuadruplet2DIfEvPT_S1_S1_S1_PiS2_S2_S2_i,@"STO_CUDA_ENTRY STV_DEFAULT"
_Z39gpuKernelForceDecompositionQuadruplet2DIfEvPT_S1_S1_S1_PiS2_S2_S2_i:
.text._Z39gpuKernelForceDecompositionQuadruplet2DIfEvPT_S1_S1_S1_PiS2_S2_S2_i:
[----:B------:R-:W-:Y:S08]  /*0000*/  LDC R1, c[0x0][0x37c] ;  /* 0x0000df00ff017b82 */ /* 0x000ff00000000800 */
[----:B------:R-:W0:Y:S02]  /*0010*/  LDC R0, c[0x0][0x3c0] ;  /* 0x0000f000ff007b82 */ /* 0x000e240000000800 */
[----:B0-----:R-:W-:-:S13]  /*0020*/  ISETP.GE.AND P0, PT, R0, 0x1, PT ;  /* 0x000000010000780c */ /* 0x001fda0003f06270 */
[----:B------:R-:W-:Y:S05]  /*0030*/  @!P0 EXIT ;  /* 0x000000000000894d */ /* 0x000fea0003800000 */
[----:B------:R-:W0:Y:S01]  /*0040*/  LDCU UR4, c[0x0][0x360] ;  /* 0x00006c00ff0477ac */ /* 0x000e220008000800 */
[----:B------:R-:W-:Y:S01]  /*0050*/  HFMA2 R11, -RZ, RZ, 0, 0 ;  /* 0x00000000ff0b7431 */ /* 0x000fe200000001ff */
[----:B------:R-:W0:Y:S01]  /*0060*/  LDCU UR5, c[0x0][0x370] ;  /* 0x00006e00ff0577ac */ /* 0x000e220008000800 */
[----:B------:R-:W1:Y:S01]  /*0070*/  LDCU.64 UR6, c[0x0][0x358] ;  /* 0x00006b00ff0677ac */ /* 0x000e620008000a00 */
[----:B0-----:R-:W-:-:S12]  /*0080*/  UIMAD UR4, UR4, UR5, 0x1 ;  /* 0x00000001040474a4 */ /* 0x001fd8000f8e0205 */
.L_x_114:
[----:B0-----:R-:W0:Y:S01]  /*0090*/  LDC.64 R8, c[0x0][0x388] ;  /* 0x0000e200ff087b82 */ /* 0x001e220000000a00 */
[----:B------:R-:W-:-:S07]  /*00a0*/  SHF.L.U32 R5, R11, 0x1, RZ ;  /* 0x000000010b057819 */ /* 0x000fce00000006ff */
        /* <DEDUP_REMOVED lines=14> */
[----:B------:R-:W4:Y:S01]  /*0190*/  LDC.64 R4, c[0x0][0x380] ;  /* 0x0000e000ff047b82 */ /* 0x000f220000000a00 */
[----:B-----5:R-:W-:Y:S01]  /*01a0*/  FADD R10, R10, R19 ;  /* 0x000000130a0a7221 */ /* 0x020fe20000000000 */
[----:B0-----:R-:W-:-:S04]  /*01b0*/  IMAD.WIDE R18, R11, 0x4, R16 ;  /* 0x000000040b127825 */ /* 0x001fc800078e0210 */
[C---:B-1----:R-:W-:Y:S02]  /*01c0*/  IMAD.WIDE R16, R11.reuse, 0x4, R14 ;  /* 0x000000040b107825 */ /* 0x042fe400078e020e */
[----:B------:R-:W5:Y:S01]  /*01d0*/  LDG.E R18, desc[UR6][R18.64] ;  /* 0x0000000612127981 */ /* 0x000f62000c1e1900 */
[----:B--2---:R-:W-:Y:S01]  /*01e0*/  SHF.L.U32 R23, R20, 0x1, RZ ;  /* 0x0000000114177819 */ /* 0x004fe200000006ff */
[----:B---3--:R-:W-:Y:S02]  /*01f0*/  IMAD.WIDE R14, R11, 0x4, R12 ;  /* 0x000000040b0e7825 */ /* 0x008fe400078e020c */
[----:B------:R5:W2:Y:S02]  /*0200*/  LDG.E R16, desc[UR6][R16.64] ;  /* 0x0000000610107981 */ /* 0x000aa4000c1e1900 */
[----:B----4-:R-:W-:Y:S01]  /*0210*/  FADD R10, R10, R25 ;  /* 0x000000190a0a7221 */ /* 0x010fe20000000000 */
[----:B------:R-:W-:-:S04]  /*0220*/  IMAD.WIDE R12, R23, 0x4, R4 ;  /* 0x00000004170c7825 */ /* 0x000fc800078e0204 */
[----:B------:R-:W-:Y:S02]  /*0230*/  FADD R25, -R10, -RZ ;  /* 0x800000ff0a197221 */ /* 0x000fe40000000100 */
        /* <DEDUP_REMOVED lines=9> */
[----:B------:R-:W4:Y:S01]  /*02d0*/  LDG.E R19, desc[UR6][R8.64] ;  /* 0x0000000608137981 */ /* 0x000f22000c1e1900 */
[----:B------:R-:W-:-:S05]  /*02e0*/  SHF.L.U32 R17, R18, 0x1, RZ ;  /* 0x0000000112117819 */ /* 0x000fca00000006ff */
[----:B0-----:R-:W-:-:S05]  /*02f0*/  IMAD.WIDE R14, R17, 0x4, R4 ;  /* 0x00000004110e7825 */ /* 0x001fca00078e0204 */
[----:B----4-:R0:W-:Y:S04]  /*0300*/  REDG.E.ADD.F32.FTZ.RN.STRONG.GPU desc[UR6][R14.64], R19 ;  /* 0x000000130e0079a6 */ /* 0x0101e8000c12f306 */
[----:B------:R-:W4:Y:S01]  /*0310*/  LDG.E R21, desc[UR6][R8.64+0x4] ;  /* 0x0000040608157981 */ /* 0x000f22000c1e1900 */
[----:B--2---:R-:W-:-:S03]  /*0320*/  SHF.L.U32 R17, R16, 0x1, RZ ;  /* 0x0000000110117819 */ /* 0x004fc600000006ff */
[----:B----4-:R0:W-:Y:S04]  /*0330*/  REDG.E.ADD.F32.FTZ.RN.STRONG.GPU desc[UR6][R14.64+0x4], R21 ;  /* 0x000004150e0079a6 */ /* 0x0101e8000c12f306 */
[----:B------:R-:W2:Y:S01]  /*0340*/  LDG.E R23, desc[UR6][R6.64] ;  /* 0x0000000606177981 */ /* 0x000ea2000c1e1900 */
[----:B------:R-:W-:-:S05]  /*0350*/  IMAD.WIDE R16, R17, 0x4, R4 ;  /* 0x0000000411107825 */ /* 0x000fca00078e0204 */
[----:B--2---:R0:W-:Y:S04]  /*0360*/  REDG.E.ADD.F32.FTZ.RN.STRONG.GPU desc[UR6][R16.64], R23 ;  /* 0x00000017100079a6 */ /* 0x0041e8000c12f306 */
[----:B-1----:R-:W2:Y:S01]  /*0370*/  LDG.E R25, desc[UR6][R6.64+0x4] ;  /* 0x0000040606197981 */ /* 0x002ea2000c1e1900 */
[----:B---3--:R-:W-:-:S03]  /*0380*/  SHF.L.U32 R13, R10, 0x1, RZ ;  /* 0x000000010a0d7819 */ /* 0x008fc600000006ff */
[----:B--2---:R0:W-:Y:S04]  /*0390*/  REDG.E.ADD.F32.FTZ.RN.STRONG.GPU desc[UR6][R16.64+0x4], R25 ;  /* 0x00000419100079a6 */ /* 0x0041e8000c12f306 */
[----:B------:R-:W2:Y:S01]  /*03a0*/  LDG.E R27, desc[UR6][R2.64] ;  /* 0x00000006021b7981 */ /* 0x000ea2000c1e1900 */
[----:B------:R-:W-:Y:S01]  /*03b0*/  IMAD.WIDE R4, R13, 0x4, R4 ;  /* 0x000000040d047825 */ /* 0x000fe200078e0204 */
[----:B------:R-:W-:-:S04]  /*03c0*/  IADD3 R11, PT, PT, R11, UR4, RZ ;  /* 0x000000040b0b7c10 */ /* 0x000fc8000fffe0ff */
[----:B------:R-:W-:Y:S01]  /*03d0*/  ISETP.GE.AND P0, PT, R11, R0, PT ;  /* 0x000000000b00720c */ /* 0x000fe20003f06270 */
[----:B--2---:R0:W-:Y:S04]  /*03e0*/  REDG.E.ADD.F32.FTZ.RN.STRONG.GPU desc[UR6][R4.64], R27 ;  /* 0x0000001b040079a6 */ /* 0x0041e8000c12f306 */
[----:B------:R-:W2:Y:S04]  /*03f0*/  LDG.E R9, desc[UR6][R2.64+0x4] ;  /* 0x0000040602097981 */ /* 0x000ea8000c1e1900 */
[----:B--2---:R0:W-:Y:S04]  /*0400*/  REDG.E.ADD.F32.FTZ.RN.STRONG.GPU desc[UR6][R4.64+0x4], R9 ;  /* 0x00000409040079a6 */ /* 0x0041e8000c12f306 */
[----:B------:R-:W-:Y:S05]  /*0410*/  @!P0 BRA `(.L_x_114) ;  /* 0xfffffffc001c8947 */ /* 0x000fea000383ffff */
[----:B------:R-:W-:Y:S05]  /*0420*/  EXIT ;  /* 0x000000000000794d */ /* 0x000fea0003800000 */
.L_x_115:
        /* <DEDUP_REMOVED lines=13> */
.L_x_838:


//--------------------- .text._Z39gpuKernelForceDecompositionQuadruplet2DIdEvPT_S1_S1_S1_PiS2_S2_S2_i --------------------------
	.section	.text._Z39gpuKernelForceDecompositionQuadruplet2DIdEvPT_S1_S1_S1_PiS2_S2_S2_i,"ax",@progbits
	.align	128
        .global         _Z39gpuKernelForceDecompositionQuadruplet2DIdEvPT_S1_S1_S1_PiS2_S2_S2_i
        .type           _Z39gpuKernelForceDecompositionQuadruplet2DIdEvPT_S1_S1_S1_PiS2_S2_S2_i,@function
        .size           _Z39gpuKernelForceDecompositionQuadruplet2DIdEvPT_S1_S1_S1_PiS2_S2_S2_i,(.L_x_839 - _Z39gpuKernelForceDecompositionQuadruplet2DIdEvPT_S1_S1_S1_PiS2_S2_S2_i)
        .other          _Z39gpuKernelForceDecompositionQuadruplet2DIdEvPT_S1_S1_S1_PiS2_S2_S2_i,@"STO_CUDA_ENTRY STV_DEFAULT"
_Z39gpuKernelForceDecompositionQuadruplet2DIdEvPT_S1_S1_S1_PiS2_S2_S2_i:
.text._Z39gpuKernelForceDecompositionQuadruplet2DIdEvPT_S1_S1_S1_PiS2_S2_S2_i:
        /* <DEDUP_REMOVED lines=9> */
.L_x_116:
[----:B0-----:R-:W0:Y:S01]  /*0090*/  LDC.64 R2, c[0x0][0x388] ;  /* 0x0000e200ff027b82 */ /* 0x001e220000000a00 */
[----:B------:R-:W-:-:S07]  /*00a0*/  SHF.L.U32 R9, R11, 0x1, RZ ;  /* 0x000000010b097819 */ /* 0x000fce00000006ff */
        /* <DEDUP_REMOVED lines=14> */
[----:B------:R-:W4:Y:S01]  /*0190*/  LDC.64 R8, c[0x0][0x380] ;  /* 0x0000e000ff087b82 */ /* 0x000f220000000a00 */
[----:B-1----:R-:W-:-:S05]  /*01a0*/  IMAD.WIDE R22, R11, 0x4, R22 ;  /* 0x000000040b167825 */ /* 0x002fca00078e0216 */
[----:B------:R-:W4:Y:S01]  /*01b0*/  LDG.E R10, desc[UR6][R22.64] ;  /* 0x00000006160a7981 */ /* 0x000f22000c1e1900 */
[----:B-----5:R-:W-:-:S08]  /*01c0*/  DADD R16, R16, R18 ;  /* 0x0000000010107229 */ /* 0x020fd00000000012 */
[----:B--2---:R-:W-:Y:S01]  /*01d0*/  DADD R16, R16, R20 ;  /* 0x0000000010107229 */ /* 0x004fe20000000014 */
[----:B0-----:R-:W-:-:S04]  /*01e0*/  IMAD.WIDE R18, R11, 0x4, R14 ;  /* 0x000000040b127825 */ /* 0x001fc800078e020e */
[----:B---3--:R-:W-:Y:S01]  /*01f0*/  IMAD.WIDE R20, R11, 0x4, R12 ;  /* 0x000000040b147825 */ /* 0x008fe200078e020c */
[----:B----4-:R-:W-:Y:S02]  /*0200*/  SHF.L.U32 R27, R24, 0x1, RZ ;  /* 0x00000001181b7819 */ /* 0x010fe400000006ff */
[----:B------:R-:W-:Y:S02]  /*0210*/  DADD R14, -RZ, -R16 ;  /* 0x00000000ff0e7229 */ /* 0x000fe40000000910 */
[----:B------:R0:W2:Y:S01]  /*0220*/  LDG.E R16, desc[UR6][R18.64] ;  /* 0x0000000612107981 */ /* 0x0000a2000c1e1900 */
[----:B------:R-:W-:-:S03]  /*0230*/  IMAD.WIDE R12, R27, 0x8, R8 ;  /* 0x000000081b0c7825 */ /* 0x000fc600078e0208 */
[----:B------:R2:W3:Y:S04]  /*0240*/  LDG.E R17, desc[UR6][R20.64] ;  /* 0x0000000614117981 */ /* 0x0004e8000c1e1900 */
        /* <DEDUP_REMOVED lines=8> */
[----:B------:R-:W5:Y:S01]  /*02d0*/  LDG.E.64 R22, desc[UR6][R2.64] ;  /* 0x0000000602167981 */ /* 0x000f62000c1e1b00 */
[----:B0-----:R-:W-:-:S05]  /*02e0*/  SHF.L.U32 R19, R10, 0x1, RZ ;  /* 0x000000010a137819 */ /* 0x001fca00000006ff */
[----:B------:R-:W-:-:S05]  /*02f0*/  IMAD.WIDE R18, R19, 0x8, R8 ;  /* 0x0000000813127825 */ /* 0x000fca00078e0208 */
[----:B-----5:R0:W-:Y:S04]  /*0300*/  REDG.E.ADD.F64.RN.STRONG.GPU desc[UR6][R18.64], R22 ;  /* 0x00000016120079a6 */ /* 0x0201e8000c12ff06 */
[----:B-1----:R-:W5:Y:S01]  /*0310*/  LDG.E.64 R14, desc[UR6][R2.64+0x8] ;  /* 0x00000806020e7981 */ /* 0x002f62000c1e1b00 */
[----:B--2---:R-:W-:-:S03]  /*0320*/  SHF.L.U32 R21, R16, 0x1, RZ ;  /* 0x0000000110157819 */ /* 0x004fc600000006ff */
[----:B-----5:R0:W-:Y:S04]  /*0330*/  REDG.E.ADD.F64.RN.STRONG.GPU desc[UR6][R18.64+0x8], R14 ;  /* 0x0000080e120079a6 */ /* 0x0201e8000c12ff06 */
[----:B------:R-:W2:Y:S01]  /*0340*/  LDG.E.64 R24, desc[UR6][R4.64] ;  /* 0x0000000604187981 */ /* 0x000ea2000c1e1b00 */
[----:B------:R-:W-:-:S05]  /*0350*/  IMAD.WIDE R20, R21, 0x8, R8 ;  /* 0x0000000815147825 */ /* 0x000fca00078e0208 */
[----:B--2---:R0:W-:Y:S04]  /*0360*/  REDG.E.ADD.F64.RN.STRONG.GPU desc[UR6][R20.64], R24 ;  /* 0x00000018140079a6 */ /* 0x0041e8000c12ff06 */
[----:B----4-:R-:W2:Y:S01]  /*0370*/  LDG.E.64 R12, desc[UR6][R4.64+0x8] ;  /* 0x00000806040c7981 */ /* 0x010ea2000c1e1b00 */
[----:B---3--:R-:W-:-:S03]  /*0380*/  SHF.L.U32 R17, R17, 0x1, RZ ;  /* 0x0000000111117819 */ /* 0x008fc600000006ff */
[----:B--2---:R0:W-:Y:S04]  /*0390*/  REDG.E.ADD.F64.RN.STRONG.GPU desc[UR6][R20.64+0x8], R12 ;  /* 0x0000080c140079a6 */ /* 0x0041e8000c12ff06 */
[----:B------:R-:W2:Y:S01]  /*03a0*/  LDG.E.64 R26, desc[UR6][R6.64] ;  /* 0x00000006061a7981 */ /* 0x000ea2000c1e1b00 */
[----:B------:R-:W-:Y:S01]  /*03b0*/  IMAD.WIDE R8, R17, 0x8, R8 ;  /* 0x0000000811087825 */ /* 0x000fe200078e0208 */
[----:B------:R-:W-:-:S04]  /*03c0*/  IADD3 R11, PT, PT, R11, UR4, RZ ;  /* 0x000000040b0b7c10 */ /* 0x000fc8000fffe0ff */
[----:B------:R-:W-:Y:S01]  /*03d0*/  ISETP.GE.AND P0, PT, R11, R0, PT ;  /* 0x000000000b00720c */ /* 0x000fe20003f06270 */
[----:B--2---:R0:W-:Y:S04]  /*03e0*/  REDG.E.ADD.F64.RN.STRONG.GPU desc[UR6][R8.64], R26 ;  /* 0x0000001a080079a6 */ /* 0x0041e8000c12ff06 */
[----:B------:R-:W2:Y:S04]  /*03f0*/  LDG.E.64 R2, desc[UR6][R6.64+0x8] ;  /* 0x0000080606027981 */ /* 0x000ea8000c1e1b00 */
[----:B--2---:R0:W-:Y:S04]  /*0400*/  REDG.E.ADD.F64.RN.STRONG.GPU desc[UR6][R8.64+0x8], R2 ;  /* 0x00000802080079a6 */ /* 0x0041e8000c12ff06 */
[----:B------:R-:W-:Y:S05]  /*0410*/  @!P0 BRA `(.L_x_116) ;  /* 0xfffffffc001c8947 */ /* 0x000fea000383ffff */
[----:B------:R-:W-:Y:S05]  /*0420*/  EXIT ;  /* 0x000000000000794d */ /* 0x000fea0003800000 */
.L_x_117:
        /* <DEDUP_REMOVED lines=13> */
.L_x_839:


//--------------------- .text._Z35gpuKernelAtomDecompositionTriplet2DIfEvPT_S1_S1_PiS2_i --------------------------
	.section	.text._Z35gpuKernelAtomDecompositionTriplet2DIfEvPT_S1_S1_PiS2_i,"ax",@progbits
	.align	128
        .global         _Z35gpuKernelAtomDecompositionTriplet2DIfEvPT_S1_S1_PiS2_i
        .type           _Z35gpuKernelAtomDecompositionTriplet2DIfEvPT_S1_S1_PiS2_i,@function
        .size           _Z35gpuKernelAtomDecompositionTriplet2DIfEvPT_S1_S1_PiS2_i,(.L_x_840 - _Z35gpuKernelAtomDecompositionTriplet2DIfEvPT_S1_S1_PiS2_i)
        .other          _Z35gpuKernelAtomDecompositionTriplet2DIfEvPT_S1_S1_PiS2_i,@"STO_CUDA_ENTRY STV_DEFAULT"
_Z35gpuKernelAtomDecompositionTriplet2DIfEvPT_S1_S1_PiS2_i:
.text._Z35gpuKernelAtomDecompositionTriplet2DIfEvPT_S1_S1_PiS2_i:
        /* <DEDUP_REMOVED lines=11> */
.L_x_127:
        /* <DEDUP_REMOVED lines=20> */
[----:B------:R-:W-:-:S05]  /*01f0*/  MOV R13, RZ ;  /* 0x000000ff000d7202 */ /* 0x000fca0000000f00 */
[----:B------:R-:W-:Y:S05]  /*0200*/  @P1 BRA `(.L_x_121) ;  /* 0x0000000400301947 */ /* 0x000fea0003800000 */
[----:B------:R-:W-:Y:S01]  /*0210*/  LOP3.LUT R11, R9, 0x7ffffff8, RZ, 0xc0, !PT ;  /* 0x7ffffff8090b7812 */ /* 0x000fe200078ec0ff */
[----:B------:R-:W-:Y:S01]  /*0220*/  HFMA2 R14, -RZ, RZ, 0, 0 ;  /* 0x00000000ff0e7431 */ /* 0x000fe200000001ff */
[----:B------:R-:W-:Y:S02]  /*0230*/  SHF.L.U32 R10, R6, 0x1, RZ ;  /* 0x00000001060a7819 */ /* 0x000fe400000006ff */
[----:B------:R-:W-:-:S07]  /*0240*/  IADD3 R12, PT, PT, -R11, RZ, RZ ;  /* 0x000000ff0b0c7210 */ /* 0x000fce0007ffe1ff */
.L_x_122:
        /* <DEDUP_REMOVED lines=14> */
[----:B--2---:R-:W-:Y:S01]  /*0330*/  FADD R17, R17, R22 ;  /* 0x0000001611117221 */ /* 0x004fe20000000000 */
[----:B---3--:R-:W-:-:S03]  /*0340*/  FADD R16, R15, R16 ;  /* 0x000000100f107221 */ /* 0x008fc60000000000 */
[----:B------:R-:W-:Y:S01]  /*0350*/  FADD R22, -R17, R14 ;  /* 0x0000000e11167221 */ /* 0x000fe20000000100 */
[----:B------:R-:W2:Y:S01]  /*0360*/  LDG.E R15, desc[UR6][R2.64+0x18] ;  /* 0x00001806020f7981 */ /* 0x000ea2000c1e1900 */
[----:B------:R-:W-:-:S03]  /*0370*/  FADD R13, -R16, R13 ;  /* 0x0000000d100d7221 */ /* 0x000fc60000000100 */
[----:B------:R-:W3:Y:S01]  /*0380*/  LDG.E R14, desc[UR6][R4.64+0x14] ;  /* 0x00001406040e7981 */ /* 0x000ee2000c1e1900 */
[----:B----4-:R-:W-:-:S03]  /*0390*/  FADD R24, R24, R25 ;  /* 0x0000001918187221 */ /* 0x010fc60000000000 */
[----:B------:R-:W3:Y:S04]  /*03a0*/  LDG.E R17, desc[UR6][R2.64+0x14] ;  /* 0x0000140602117981 */ /* 0x000ee8000c1e1900 */
[----:B------:R-:W2:Y:S01]  /*03b0*/  LDG.E R16, desc[UR6][R4.64+0x18] ;  /* 0x0000180604107981 */ /* 0x000ea2000c1e1900 */
[----:B------:R-:W-:Y:S01]  /*03c0*/  FADD R13, R13, -R24 ;  /* 0x800000180d0d7221 */ /* 0x000fe20000000000 */
[----:B------:R-:W-:Y:S02]  /*03d0*/  FADD R27, R20, R21 ;  /* 0x00000015141b7221 */ /* 0x000fe40000000000 */
[----:B------:R-:W4:Y:S04]  /*03e0*/  LDG.E R25, desc[UR6][R4.64+0x1c] ;  /* 0x00001c0604197981 */ /* 0x000f28000c1e1900 */
[----:B------:R-:W4:Y:S04]  /*03f0*/  LDG.E R20, desc[UR6][R2.64+0x1c] ;  /* 0x00001c0602147981 */ /* 0x000f28000c1e1900 */
[----:B------:R-:W4:Y:S04]  /*0400*/  LDG.E R24, desc[UR6][R4.64+0x20] ;  /* 0x0000200604187981 */ /* 0x000f28000c1e1900 */
[----:B------:R-:W4:Y:S01]  /*0410*/  LDG.E R21, desc[UR6][R2.64+0x20] ;  /* 0x0000200602157981 */ /* 0x000f22000c1e1900 */
[----:B------:R-:W-:-:S03]  /*0420*/  FADD R26, R18, R19 ;  /* 0x00000013121a7221 */ /* 0x000fc60000000000 */
[----:B------:R-:W4:Y:S04]  /*0430*/  LDG.E R18, desc[UR6][R4.64+0x24] ;  /* 0x0000240604127981 */ /* 0x000f28000c1e1900 */
[----:B------:R-:W4:Y:S01]  /*0440*/  LDG.E R19, desc[UR6][R2.64+0x24] ;  /* 0x0000240602137981 */ /* 0x000f22000c1e1900 */
[----:B------:R-:W-:Y:S01]  /*0450*/  FADD R22, R22, -R27 ;  /* 0x8000001b16167221 */ /* 0x000fe20000000000 */
[----:B------:R-:W-:Y:S02]  /*0460*/  FADD R13, R13, -R26 ;  /* 0x8000001a0d0d7221 */ /* 0x000fe40000000000 */
[----:B------:R-:W4:Y:S04]  /*0470*/  LDG.E R27, desc[UR6][R4.64+0x30] ;  /* 0x00003006041b7981 */ /* 0x000f28000c1e1900 */
[----:B------:R-:W4:Y:S01]  /*0480*/  LDG.E R26, desc[UR6][R4.64+0x3c] ;  /* 0x00003c06041a7981 */ /* 0x000f22000c1e1900 */
[----:B---3--:R-:W-:-:S03]  /*0490*/  FADD R17, R14, R17 ;  /* 0x000000110e117221 */ /* 0x008fc60000000000 */
[----:B------:R-:W3:Y:S01]  /*04a0*/  LDG.E R14, desc[UR6][R4.64+0x2c] ;  /* 0x00002c06040e7981 */ /* 0x000ee2000c1e1900 */
[----:B--2---:R-:W-:Y:S01]  /*04b0*/  FADD R16, R16, R15 ;  /* 0x0000000f10107221 */ /* 0x004fe20000000000 */
[----:B------:R-:W-:Y:S02]  /*04c0*/  FADD R17, R22, -R17 ;  /* 0x8000001116117221 */ /* 0x000fe40000000000 */
[----:B------:R-:W3:Y:S01]  /*04d0*/  LDG.E R15, desc[UR6][R2.64+0x2c] ;  /* 0x00002c06020f7981 */ /* 0x000ee2000c1e1900 */
[----:B------:R-:W-:-:S03]  /*04e0*/  FADD R22, R13, -R16 ;  /* 0x800000100d167221 */ /* 0x000fc60000000000 */
[----:B------:R-:W2:Y:S01]  /*04f0*/  LDG.E R13, desc[UR6][R4.64+0x28] ;  /* 0x00002806040d7981 */ /* 0x000ea2000c1e1900 */
[----:B----4-:R-:W-:-:S03]  /*0500*/  FADD R20, R25, R20 ;  /* 0x0000001419147221 */ /* 0x010fc60000000000 */
[----:B------:R-:W2:Y:S01]  /*0510*/  LDG.E R16, desc[UR6][R2.64+0x28] ;  /* 0x0000280602107981 */ /* 0x000ea2000c1e1900 */
[----:B------:R-:W-:-:S03]  /*0520*/  FADD R17, R17, -R20 ;  /* 0x8000001411117221 */ /* 0x000fc60000000000 */
[----:B------:R-:W4:Y:S01]  /*0530*/  LDG.E R25, desc[UR6][R4.64+0x34] ;  /* 0x0000340604197981 */ /* 0x000f22000c1e1900 */
[----:B------:R-:W-:-:S03]  /*0540*/  FADD R21, R24, R21 ;  /* 0x0000001518157221 */ /* 0x000fc60000000000 */
[----:B------:R-:W4:Y:S01]  /*0550*/  LDG.E R20, desc[UR6][R2.64+0x34] ;  /* 0x0000340602147981 */ /* 0x000f22000c1e1900 */
[----:B------:R-:W-:-:S03]  /*0560*/  FADD R24, R22, -R21 ;  /* 0x8000001516187221 */ /* 0x000fc60000000000 */
[----:B------:R-:W4:Y:S01]  /*0570*/  LDG.E R22, desc[UR6][R2.64+0x30] ;  /* 0x0000300602167981 */ /* 0x000f22000c1e1900 */
[----:B------:R-:W-:-:S03]  /*0580*/  FADD R28, R18, R19 ;  /* 0x00000013121c7221 */ /* 0x000fc60000000000 */
[----:B------:R-:W4:Y:S04]  /*0590*/  LDG.E R21, desc[UR6][R4.64+0x38] ;  /* 0x0000380604157981 */ /* 0x000f28000c1e1900 */
[----:B------:R-:W4:Y:S04]  /*05a0*/  LDG.E R18, desc[UR6][R2.64+0x38] ;  /* 0x0000380602127981 */ /* 0x000f28000c1e1900 */
[----:B------:R-:W4:Y:S01]  /*05b0*/  LDG.E R19, desc[UR6][R2.64+0x3c] ;  /* 0x00003c0602137981 */ /* 0x000f22000c1e1900 */
[----:B------:R-:W-:Y:S01]  /*05c0*/  IADD3 R12, PT, PT, R12, 0x8, RZ ;  /* 0x000000080c0c7810 */ /* 0x000fe20007ffe0ff */
[----:B------:R-:W-:-:S03]  /*05d0*/  FADD R17, R17, -R28 ;  /* 0x8000001c11117221 */ /* 0x000fc60000000000 */
[----:B------:R-:W-:Y:S02]  /*05e0*/  ISETP.NE.AND P1, PT, R12, RZ, PT ;  /* 0x000000ff0c00720c */ /* 0x000fe40003f25270 */
[----:B------:R-:W-:Y:S01]  /*05f0*/  IADD3 R10, PT, PT, R10, 0x10, RZ ;  /* 0x000000100a0a7810 */ /* 0x000fe20007ffe0ff */
[----:B---3--:R-:W-:-:S04]  /*0600*/  FADD R14, R14, R15 ;  /* 0x0000000f0e0e7221 */ /* 0x008fc80000000000 */
[----:B------:R-:W-:Y:S01]  /*0610*/  FADD R14, R17, -R14 ;  /* 0x8000000e110e7221 */ /* 0x000fe20000000000 */
[----:B--2---:R-:W-:-:S04]  /*0620*/  FADD R13, R13, R16 ;  /* 0x000000100d0d7221 */ /* 0x004fc80000000000 */
[----:B------:R-:W-:Y:S01]  /*0630*/  FADD R13, R24, -R13 ;  /* 0x8000000d180d7221 */ /* 0x000fe20000000000 */
[----:B----4-:R-:W-:Y:S01]  /*0640*/  FADD R25, R25, R20 ;  /* 0x0000001419197221 */ /* 0x010fe20000000000 */
[----:B------:R-:W-:-:S03]  /*0650*/  FADD R22, R27, R22 ;  /* 0x000000161b167221 */ /* 0x000fc60000000000 */
[----:B------:R-:W-:Y:S01]  /*0660*/  FADD R14, R14, -R25 ;  /* 0x800000190e0e7221 */ /* 0x000fe20000000000 */
[----:B------:R-:W-:Y:S01]  /*0670*/  FADD R13, R13, -R22 ;  /* 0x800000160d0d7221 */ /* 0x000fe20000000000 */
[----:B------:R-:W-:Y:S01]  /*0680*/  FADD R18, R21, R18 ;  /* 0x0000001215127221 */ /* 0x000fe20000000000 */
[----:B------:R-:W-:-:S03]  /*0690*/  FADD R19, R26, R19 ;  /* 0x000000131a137221 */ /* 0x000fc60000000000 */
[----:B------:R-:W-:Y:S01]  /*06a0*/  FADD R13, R13, -R18 ;  /* 0x800000120d0d7221 */ /* 0x000fe20000000000 */
[----:B------:R-:W-:Y:S01]  /*06b0*/  FADD R14, R14, -R19 ;  /* 0x800000130e0e7221 */ /* 0x000fe20000000000 */
[----:B------:R-:W-:Y:S06]  /*06c0*/  @P1 BRA `(.L_x_122) ;  /* 0xfffffff800e01947 */ /* 0x000fec000383ffff */
.L_x_121:
[----:B------:R-:W-:Y:S05]  /*06d0*/  BSYNC.RECONVERGENT B1 ;  /* 0x0000000000017941 */ /* 0x000fea0003800200 */
.L_x_120:
        /* <DEDUP_REMOVED lines=9> */
[----:B------:R-:W1:Y:S02]  /*0770*/  LDC.64 R2, c[0x0][0x390] ;  /* 0x0000e400ff027b82 */ /* 0x000e640000000a00 */
        /* <DEDUP_REMOVED lines=20> */
[----:B------:R-:W-:-:S03]  /*08c0*/  FADD R28, R13, -R28 ;  /* 0x8000001c0d1c7221 */ /* 0x000fc60000000000 */
        /* <DEDUP_REMOVED lines=9> */
[----:B------:R-:W-:Y:S01]  /*0960*/  IADD3 R11, PT, PT, R11, 0x4, RZ ;  /* 0x000000040b0b7810 */ /* 0x000fe20007ffe0ff */
[----:B------:R-:W-:-:S04]  /*0970*/  FADD R20, R20, R27 ;  /* 0x0000001b14147221 */ /* 0x000fc80000000000 */
[----:B------:R-:W-:Y:S01]  /*0980*/  FADD R14, R15, -R20 ;  /* 0x800000140f0e7221 */ /* 0x000fe20000000000 */
[----:B--2---:R-:W-:-:S04]  /*0990*/  FADD R12, R12, R25 ;  /* 0x000000190c0c7221 */ /* 0x004fc80000000000 */
[----:B------:R-:W-:-:S07]  /*09a0*/  FADD R13, R21, -R12 ;  /* 0x8000000c150d7221 */ /* 0x000fce0000000000 */
.L_x_124:
[----:B------:R-:W-:Y:S05]  /*09b0*/  BSYNC.RECONVERGENT B1 ;  /* 0x0000000000017941 */ /* 0x000fea0003800200 */
.L_x_123:
        /* <DEDUP_REMOVED lines=14> */
[----:B------:R-:W4:Y:S04]  /*0aa0*/  LDG.E R9, desc[UR6][R2.64] ;  /* 0x0000000602097981 */ /* 0x000f28000c1e1900 */
[----:B------:R-:W4:Y:S04]  /*0ab0*/  LDG.E R10, desc[UR6][R4.64] ;  /* 0x00000006040a7981 */ /* 0x000f28000c1e1900 */
[----:B------:R-:W2:Y:S04]  /*0ac0*/  LDG.E R15, desc[UR6][R4.64+0x4] ;  /* 0x00000406040f7981 */ /* 0x000ea8000c1e1900 */
[----:B------:R-:W3:Y:S04]  /*0ad0*/  LDG.E R17, desc[UR6][R4.64+0x8] ;  /* 0x0000080604117981 */ /* 0x000ee8000c1e1900 */
[----:B------:R-:W3:Y:S04]  /*0ae0*/  LDG.E R18, desc[UR6][R2.64+0xc] ;  /* 0x00000c0602127981 */ /* 0x000ee8000c1e1900 */
[----:B------:R-:W3:Y:S01]  /*0af0*/  LDG.E R19, desc[UR6][R4.64+0xc] ;  /* 0x00000c0604137981 */ /* 0x000ee2000c1e1900 */
[----:B------:R-:W-:Y:S01]  /*0b00*/  IADD3 R11, PT, PT, R11, 0x2, RZ ;  /* 0x000000020b0b7810 */ /* 0x000fe20007ffe0ff */
[----:B----4-:R-:W-:Y:S01]  /*0b10*/  FADD R10, R9, R10 ;  /* 0x0000000a090a7221 */ /* 0x010fe20000000000 */
[----:B--2---:R-:W-:-:S03]  /*0b20*/  FADD R15, R12, R15 ;  /* 0x0000000f0c0f7221 */ /* 0x004fc60000000000 */
[----:B------:R-:W-:Y:S01]  /*0b30*/  FADD R10, R13, -R10 ;  /* 0x8000000a0d0a7221 */ /* 0x000fe20000000000 */
[----:B---3--:R-:W-:Y:S01]  /*0b40*/  FADD R17, R16, R17 ;  /* 0x0000001110117221 */ /* 0x008fe20000000000 */
[----:B------:R-:W-:-:S03]  /*0b50*/  FADD R14, R14, -R15 ;  /* 0x8000000f0e0e7221 */ /* 0x000fc60000000000 */
[----:B------:R-:W-:Y:S01]  /*0b60*/  FADD R13, R10, -R17 ;  /* 0x800000110a0d7221 */ /* 0x000fe20000000000 */
[----:B------:R-:W-:-:S04]  /*0b70*/  FADD R19, R18, R19 ;  /* 0x0000001312137221 */ /* 0x000fc80000000000 */
[----:B------:R-:W-:-:S07]  /*0b80*/  FADD R14, R14, -R19 ;  /* 0x800000130e0e7221 */ /* 0x000fce0000000000 */
.L_x_126:
[----:B------:R-:W-:Y:S05]  /*0b90*/  BSYNC.RECONVERGENT B1 ;  /* 0x0000000000017941 */ /* 0x000fea0003800200 */
.L_x_125:
[----:B------:R-:W-:Y:S05]  /*0ba0*/  @P1 BRA `(.L_x_119) ;  /* 0x0000000000381947 */ /* 0x000fea0003800000 */
        /* <DEDUP_REMOVED lines=9> */
[----:B------:R-:W3:Y:S01]  /*0c40*/  LDG.E R11, desc[UR6][R4.64+0x4] ;  /* 0x00000406040b7981 */ /* 0x000ee2000c1e1900 */
[----:B--2---:R-:W-:Y:S01]  /*0c50*/  FADD R6, R6, R9 ;  /* 0x0000000906067221 */ /* 0x004fe20000000000 */
[----:B---3--:R-:W-:-:S03]  /*0c60*/  FADD R11, R10, R11 ;  /* 0x0000000b0a0b7221 */ /* 0x008fc60000000000 */
[----:B------:R-:W-:Y:S01]  /*0c70*/  FADD R13, R13, -R6 ;  /* 0x800000060d0d7221 */ /* 0x000fe20000000000 */
[----:B------:R-:W-:-:S07]  /*0c80*/  FADD R14, R14, -R11 ;  /* 0x8000000b0e0e7221 */ /* 0x000fce0000000000 */
.L_x_119:
[----:B------:R-:W-:Y:S05]  /*0c90*/  BSYNC.RECONVERGENT B0 ;  /* 0x0000000000007941 */ /* 0x000fea0003800200 */
.L_x_118:
        /* <DEDUP_REMOVED lines=10> */
.L_x_128:
        /* <DEDUP_REMOVED lines=12> */
.L_x_840:


//--------------------- .text._Z35gpuKernelAtomDecompositionTriplet2DIdEvPT_S1_S1_PiS2_i --------------------------
	.section	.text._Z35gpuKernelAtomDecompositionTriplet2DIdEvPT_S1_S1_PiS2_i,"ax",@progbits
	.align	128
        .global         _Z35gpuKernelAtomDecompositionTriplet2DIdEvPT_S1_S1_PiS2_i
        .type           _Z35gpuKernelAtomDecompositionTriplet2DIdEvPT_S1_S1_PiS2_i,@function
        .size           _Z35gpuKernelAtomDecompositionTriplet2DIdEvPT_S1_S1_PiS2_i,(.L_x_841 - _Z35gpuKernelAtomDecompositionTriplet2DIdEvPT_S1_S1_PiS2_i)
        .other          _Z35gpuKernelAtomDecompositionTriplet2DIdEvPT_S1_S1_PiS2_i,@"STO_CUDA_ENTRY STV_DEFAULT"
_Z35gpuKernelAtomDecompositionTriplet2DIdEvPT_S1_S1_PiS2_i:
.text._Z35gpuKernelAtomDecompositionTriplet2DIdEvPT_S1_S1_PiS2_i:
        /* <DEDUP_REMOVED lines=11> */
.L_x_138:
        /* <DEDUP_REMOVED lines=18> */
[----:B------:R-:W-:-:S13]  /*01d0*/  ISETP.GT.U32.AND P0, PT, R6, -0x8, PT ;  /* 0xfffffff80600780c */ /* 0x000fda0003f04070 */
[----:B------:R-:W-:Y:S05]  /*01e0*/  @P0 BRA `(.L_x_132) ;  /* 0x0000000400380947 */ /* 0x000fea0003800000 */
[----:B------:R-:W-:Y:S01]  /*01f0*/  LOP3.LUT R28, R5, 0x7ffffff8, RZ, 0xc0, !PT ;  /* 0x7ffffff8051c7812 */ /* 0x000fe200078ec0ff */
[----:B------:R-:W-:Y:S01]  /*0200*/  BSSY.RECONVERGENT B2, `(.L_x_132) ;  /* 0x000004c000027945 */ /* 0x000fe20003800200 */
[----:B------:R-:W-:Y:S01]  /*0210*/  IMAD.SHL.U32 R27, R2, 0x2, RZ ;  /* 0x00000002021b7824 */ /* 0x000fe200078e00ff */
[----:B------:R-:W-:Y:S02]  /*0220*/  CS2R R14, SRZ ;  /* 0x00000000000e7805 */ /* 0x000fe4000001ff00 */
[----:B------:R-:W-:-:S07]  /*0230*/  IMAD.MOV R26, RZ, RZ, -R28 ;  /* 0x000000ffff1a7224 */ /* 0x000fce00078e0a1c */
.L_x_133:
        /* <DEDUP_REMOVED lines=14> */
[----:B------:R-:W-:-:S03]  /*0320*/  DADD R16, -R16, R18 ;  /* 0x0000000010107229 */ /* 0x000fc60000000112 */
[----:B------:R-:W2:Y:S01]  /*0330*/  LDG.E.64 R18, desc[UR6][R22.64+0x18] ;  /* 0x0000180616127981 */ /* 0x000ea2000c1e1b00 */
[----:B------:R-:W-:-:S03]  /*0340*/  DADD R20, -R20, R14 ;  /* 0x0000000014147229 */ /* 0x000fc6000000010e */
[----:B------:R-:W3:Y:S01]  /*0350*/  LDG.E.64 R14, desc[UR6][R22.64+0x20] ;  /* 0x00002006160e7981 */ /* 0x000ee2000c1e1b00 */
[----:B----4-:R-:W-:-:S03]  /*0360*/  DADD R12, R6, R12 ;  /* 0x00000000060c7229 */ /* 0x010fc6000000000c */
[----:B------:R-:W3:Y:S05]  /*0370*/  LDG.E.64 R6, desc[UR6][R10.64+0x20] ;  /* 0x000020060a067981 */ /* 0x000eea000c1e1b00 */
[----:B------:R-:W-:Y:S02]  /*0380*/  DADD R12, R16, -R12 ;  /* 0x00000000100c7229 */ /* 0x000fe4000000080c */
[----:B--2---:R-:W-:Y:S01]  /*0390*/  DADD R18, R8, R18 ;  /* 0x0000000008127229 */ /* 0x004fe20000000012 */
[----:B------:R-:W2:Y:S04]  /*03a0*/  LDG.E.64 R16, desc[UR6][R22.64+0x28] ;  /* 0x0000280616107981 */ /* 0x000ea8000c1e1b00 */
[----:B------:R-:W2:Y:S03]  /*03b0*/  LDG.E.64 R8, desc[UR6][R10.64+0x28] ;  /* 0x000028060a087981 */ /* 0x000ea6000c1e1b00 */
[----:B------:R-:W-:Y:S01]  /*03c0*/  DADD R18, R20, -R18 ;  /* 0x0000000014127229 */ /* 0x000fe20000000812 */
[----:B------:R-:W4:Y:S01]  /*03d0*/  LDG.E.64 R20, desc[UR6][R22.64+0x30] ;  /* 0x0000300616147981 */ /* 0x000f22000c1e1b00 */
[----:B---3--:R-:W-:-:S03]  /*03e0*/  DADD R14, R6, R14 ;  /* 0x00000000060e7229 */ /* 0x008fc6000000000e */
[----:B------:R-:W4:Y:S05]  /*03f0*/  LDG.E.64 R6, desc[UR6][R10.64+0x30] ;  /* 0x000030060a067981 */ /* 0x000f2a000c1e1b00 */
[----:B------:R-:W-:Y:S01]  /*0400*/  DADD R14, R12, -R14 ;  /* 0x000000000c0e7229 */ /* 0x000fe2000000080e */
[----:B------:R-:W3:Y:S01]  /*0410*/  LDG.E.64 R12, desc[UR6][R10.64+0x38] ;  /* 0x000038060a0c7981 */ /* 0x000ee2000c1e1b00 */
[----:B--2---:R-:W-:-:S03]  /*0420*/  DADD R16, R8, R16 ;  /* 0x0000000008107229 */ /* 0x004fc60000000010 */
[----:B------:R-:W3:Y:S05]  /*0430*/  LDG.E.64 R8, desc[UR6][R22.64+0x38] ;  /* 0x0000380616087981 */ /* 0x000eea000c1e1b00 */
[----:B------:R-:W-:Y:S01]  /*0440*/  DADD R16, R18, -R16 ;  /* 0x0000000012107229 */ /* 0x000fe20000000810 */
[----:B------:R-:W2:Y:S01]  /*0450*/  LDG.E.64 R18, desc[UR6][R22.64+0x40] ;  /* 0x0000400616127981 */ /* 0x000ea2000c1e1b00 */
[----:B----4-:R-:W-:-:S03]  /*0460*/  DADD R20, R6, R20 ;  /* 0x0000000006147229 */ /* 0x010fc60000000014 */
[----:B------:R-:W2:Y:S05]  /*0470*/  LDG.E.64 R6, desc[UR6][R10.64+0x40] ;  /* 0x000040060a067981 */ /* 0x000eaa000c1e1b00 */
        /* <DEDUP_REMOVED lines=21> */
[----:B------:R-:W2:Y:S04]  /*05d0*/  LDG.E.64 R14, desc[UR6][R10.64+0x70] ;  /* 0x000070060a0e7981 */ /* 0x000ea8000c1e1b00 */
[----:B------:R-:W2:Y:S01]  /*05e0*/  LDG.E.64 R10, desc[UR6][R10.64+0x78] ;  /* 0x000078060a0a7981 */ /* 0x000ea2000c1e1b00 */
[----:B----4-:R-:W-:-:S03]  /*05f0*/  DADD R6, R8, R6 ;  /* 0x0000000008067229 */ /* 0x010fc60000000006 */
[----:B------:R-:W4:Y:S01]  /*0600*/  LDG.E.64 R8, desc[UR6][R22.64+0x70] ;  /* 0x0000700616087981 */ /* 0x000f22000c1e1b00 */
[----:B------:R-:W-:-:S04]  /*0610*/  IADD3 R26, PT, PT, R26, 0x8, RZ ;  /* 0x000000081a1a7810 */ /* 0x000fc80007ffe0ff */
[----:B------:R-:W-:Y:S01]  /*0620*/  ISETP.NE.AND P0, PT, R26, RZ, PT ;  /* 0x000000ff1a00720c */ /* 0x000fe20003f05270 */
[----:B---3--:R-:W-:Y:S02]  /*0630*/  DADD R18, R18, R20 ;  /* 0x0000000012127229 */ /* 0x008fe40000000014 */
[----:B------:R-:W-:-:S06]  /*0640*/  DADD R6, R16, -R6 ;  /* 0x0000000010067229 */ /* 0x000fcc0000000806 */
[----:B------:R-:W-:Y:S02]  /*0650*/  DADD R12, R12, -R18 ;  /* 0x000000000c0c7229 */ /* 0x000fe40000000812 */
[----:B--2---:R-:W-:Y:S01]  /*0660*/  DADD R24, R10, R24 ;  /* 0x000000000a187229 */ /* 0x004fe20000000018 */
[----:B------:R-:W-:Y:S01]  /*0670*/  VIADD R27, R27, 0x10 ;  /* 0x000000101b1b7836 */ /* 0x000fe20000000000 */
[----:B----4-:R-:W-:-:S06]  /*0680*/  DADD R8, R14, R8 ;  /* 0x000000000e087229 */ /* 0x010fcc0000000008 */
[----:B------:R-:W-:Y:S02]  /*0690*/  DADD R14, R12, -R24 ;  /* 0x000000000c0e7229 */ /* 0x000fe40000000818 */
[----:B------:R-:W-:Y:S01]  /*06a0*/  DADD R18, R6, -R8 ;  /* 0x0000000006127229 */ /* 0x000fe20000000808 */
[----:B------:R-:W-:Y:S10]  /*06b0*/  @P0 BRA `(.L_x_133) ;  /* 0xfffffff800e00947 */ /* 0x000ff4000383ffff */
[----:B------:R-:W-:Y:S05]  /*06c0*/  BSYNC.RECONVERGENT B2 ;  /* 0x0000000000027941 */ /* 0x000fea0003800200 */
.L_x_132:
[----:B------:R-:W-:Y:S05]  /*06d0*/  BSYNC.RECONVERGENT B1 ;  /* 0x0000000000017941 */ /* 0x000fea0003800200 */
.L_x_131:
        /* <DEDUP_REMOVED lines=8> */
[----:B------:R-:W-:-:S05]  /*0760*/  IMAD.IADD R8, R2, 0x1, R28 ;  /* 0x0000000102087824 */ /* 0x000fca00078e021c */
[----:B------:R-:W-:Y:S02]  /*0770*/  SHF.L.U32 R9, R8, 0x1, RZ ;  /* 0x0000000108097819 */ /* 0x000fe400000006ff */
[----:B------:R-:W1:Y:S03]  /*0780*/  LDC.64 R6, c[0x0][0x390] ;  /* 0x0000e400ff067b82 */ /* 0x000e660000000a00 */
[----:B0-----:R-:W-:-:S05]  /*0790*/  IMAD.WIDE R10, R9, 0x8, R10 ;  /* 0x00000008090a7825 */ /* 0x001fca00078e020a */
[----:B------:R-:W2:Y:S01]  /*07a0*/  LDG.E.64 R16, desc[UR6][R10.64+0x8] ;  /* 0x000008060a107981 */ /* 0x000ea2000c1e1b00 */
[----:B-1----:R-:W-:-:S03]  /*07b0*/  IMAD.WIDE R6, R9, 0x8, R6 ;  /* 0x0000000809067825 */ /* 0x002fc600078e0206 */
[----:B------:R-:W3:Y:S04]  /*07c0*/  LDG.E.64 R12, desc[UR6][R10.64+0x10] ;  /* 0x000010060a0c7981 */ /* 0x000ee8000c1e1b00 */
[----:B------:R-:W4:Y:S04]  /*07d0*/  LDG.E.64 R8, desc[UR6][R10.64] ;  /* 0x000000060a087981 */ /* 0x000f28000c1e1b00 */
[----:B------:R-:W4:Y:S04]  /*07e0*/  LDG.E.64 R20, desc[UR6][R6.64] ;  /* 0x0000000606147981 */ /* 0x000f28000c1e1b00 */
[----:B------:R-:W2:Y:S04]  /*07f0*/  LDG.E.64 R24, desc[UR6][R6.64+0x8] ;  /* 0x0000080606187981 */ /* 0x000ea8000c1e1b00 */
[----:B------:R-:W3:Y:S01]  /*0800*/  LDG.E.64 R26, desc[UR6][R6.64+0x30] ;  /* 0x00003006061a7981 */ /* 0x000ee2000c1e1b00 */
[----:B----4-:R-:W-:-:S03]  /*0810*/  DADD R20, R8, R20 ;  /* 0x0000000008147229 */ /* 0x010fc60000000014 */
[----:B------:R-:W3:Y:S01]  /*0820*/  LDG.E.64 R8, desc[UR6][R6.64+0x10] ;  /* 0x0000100606087981 */ /* 0x000ee2000c1e1b00 */
[----:B--2---:R-:W-:-:S03]  /*0830*/  DADD R24, R16, R24 ;  /* 0x0000000010187229 */ /* 0x004fc60000000018 */
[----:B------:R-:W2:Y:S01]  /*0840*/  LDG.E.64 R16, desc[UR6][R10.64+0x18] ;  /* 0x000018060a107981 */ /* 0x000ea2000c1e1b00 */
[----:B------:R-:W-:-:S03]  /*0850*/  DADD R18, R18, -R20 ;  /* 0x0000000012127229 */ /* 0x000fc60000000814 */
[----:B------:R-:W2:Y:S01]  /*0860*/  LDG.E.64 R20, desc[UR6][R6.64+0x18] ;  /* 0x0000180606147981 */ /* 0x000ea2000c1e1b00 */
[----:B------:R-:W-:Y:S02]  /*0870*/  DADD R14, R14, -R24 ;  /* 0x000000000e0e7229 */ /* 0x000fe40000000818 */
[----:B---3--:R-:W-:Y:S01]  /*0880*/  DADD R24, R12, R8 ;  /* 0x000000000c187229 */ /* 0x008fe20000000008 */
[----:B------:R-:W3:Y:S04]  /*0890*/  LDG.E.64 R12, desc[UR6][R10.64+0x20] ;  /* 0x000020060a0c7981 */ /* 0x000ee8000c1e1b00 */
[----:B------:R-:W3:Y:S01]  /*08a0*/  LDG.E.64 R8, desc[UR6][R6.64+0x20] ;  /* 0x0000200606087981 */ /* 0x000ee2000c1e1b00 */
[----:B--2---:R-:W-:Y:S02]  /*08b0*/  DADD R16, R16, R20 ;  /* 0x0000000010107229 */ /* 0x004fe40000000014 */
[----:B------:R-:W-:Y:S01]  /*08c0*/  DADD R24, R18, -R24 ;  /* 0x0000000012187229 */ /* 0x000fe20000000818 */
[----:B------:R-:W2:Y:S04]  /*08d0*/  LDG.E.64 R20, desc[UR6][R10.64+0x28] ;  /* 0x000028060a147981 */ /* 0x000ea8000c1e1b00 */
[----:B------:R-:W2:Y:S01]  /*08e0*/  LDG.E.64 R18, desc[UR6][R6.64+0x28] ;  /* 0x0000280606127981 */ /* 0x000ea2000c1e1b00 */
[----:B------:R-:W-:-:S03]  /*08f0*/  DADD R14, R14, -R16 ;  /* 0x000000000e0e7229 */ /* 0x000fc60000000810 */
[----:B------:R-:W4:Y:S04]  /*0900*/  LDG.E.64 R16, desc[UR6][R10.64+0x38] ;  /* 0x000038060a107981 */ /* 0x000f28000c1e1b00 */
[----:B------:R-:W4:Y:S01]  /*0910*/  LDG.E.64 R6, desc[UR6][R6.64+0x38] ;  /* 0x0000380606067981 */ /* 0x000f22000c1e1b00 */
[----:B---3--:R-:W-:-:S03]  /*0920*/  DADD R12, R12, R8 ;  /* 0x000000000c0c7229 */ /* 0x008fc60000000008 */
[----:B------:R-:W3:Y:S01]  /*0930*/  LDG.E.64 R8, desc[UR6][R10.64+0x30] ;  /* 0x000030060a087981 */ /* 0x000ee2000c1e1b00 */
[----:B--2---:R-:W-:-:S04]  /*0940*/  DADD R18, R20, R18 ;  /* 0x0000000014127229 */ /* 0x004fc80000000012 */
[----:B------:R-:W-:-:S04]  /*0950*/  DADD R12, R24, -R12 ;  /* 0x00000000180c7229 */ /* 0x000fc8000000080c */
[----:B------:R-:W-:Y:S02]  /*0960*/  DADD R14, R14, -R18 ;  /* 0x000000000e0e7229 */ /* 0x000fe40000000812 */
[----:B----4-:R-:W-:Y:S01]  /*0970*/  DADD R16, R16, R6 ;  /* 0x0000000010107229 */ /* 0x010fe20000000006 */
[----:B------:R-:W-:-:S07]  /*0980*/  VIADD R28, R28, 0x4 ;  /* 0x000000041c1c7836 */ /* 0x000fce0000000000 */
[----:B------:R-:W-:Y:S02]  /*0990*/  DADD R14, R14, -R16 ;  /* 0x000000000e0e7229 */ /* 0x000fe40000000810 */
[----:B---3--:R-:W-:-:S08]  /*09a0*/  DADD R8, R8, R26 ;  /* 0x0000000008087229 */ /* 0x008fd0000000001a */
[----:B------:R-:W-:-:S11]  /*09b0*/  DADD R18, R12, -R8 ;  /* 0x000000000c127229 */ /* 0x000fd60000000808 */
.L_x_135:
[----:B------:R-:W-:Y:S05]  /*09c0*/  BSYNC.RECONVERGENT B1 ;  /* 0x0000000000017941 */ /* 0x000fea0003800200 */
.L_x_134:
        /* <DEDUP_REMOVED lines=8> */
[----:B------:R-:W-:Y:S02]  /*0a50*/  IMAD.SHL.U32 R5, R5, 0x2, RZ ;  /* 0x0000000205057824 */ /* 0x000fe400078e00ff */
        /* <DEDUP_REMOVED lines=8> */
[----:B------:R-:W4:Y:S04]  /*0ae0*/  LDG.E.64 R20, desc[UR6][R26.64+0x10] ;  /* 0x000010061a147981 */ /* 0x000f28000c1e1b00 */
[----:B------:R-:W4:Y:S04]  /*0af0*/  LDG.E.64 R22, desc[UR6][R26.64+0x18] ;  /* 0x000018061a167981 */ /* 0x000f28000c1e1b00 */
[----:B------:R-:W4:Y:S01]  /*0b00*/  LDG.E.64 R16, desc[UR6][R16.64+0x18] ;  /* 0x0000180610107981 */ /* 0x000f22000c1e1b00 */
[----:B------:R-:W-:Y:S01]  /*0b10*/  IADD3 R28, PT, PT, R28, 0x2, RZ ;  /* 0x000000021c1c7810 */ /* 0x000fe20007ffe0ff */
[----:B--2---:R-:W-:-:S02]  /*0b20*/  DADD R8, R24, R8 ;  /* 0x0000000018087229 */ /* 0x004fc40000000008 */
[----:B---3--:R-:W-:-:S06]  /*0b30*/  DADD R6, R6, R10 ;  /* 0x0000000006067229 */ /* 0x008fcc000000000a */
[----:B------:R-:W-:Y:S02]  /*0b40*/  DADD R8, R18, -R8 ;  /* 0x0000000012087229 */ /* 0x000fe40000000808 */
[----:B------:R-:W-:Y:S02]  /*0b50*/  DADD R6, R14, -R6 ;  /* 0x000000000e067229 */ /* 0x000fe40000000806 */
[----:B----4-:R-:W-:Y:S02]  /*0b60*/  DADD R12, R12, R20 ;  /* 0x000000000c0c7229 */ /* 0x010fe40000000014 */
[----:B------:R-:W-:-:S06]  /*0b70*/  DADD R22, R16, R22 ;  /* 0x0000000010167229 */ /* 0x000fcc0000000016 */
[----:B------:R-:W-:Y:S02]  /*0b80*/  DADD R18, R8, -R12 ;  /* 0x0000000008127229 */ /* 0x000fe4000000080c */
[----:B------:R-:W-:-:S11]  /*0b90*/  DADD R14, R6, -R22 ;  /* 0x00000000060e7229 */ /* 0x000fd60000000816 */
.L_x_137:
[----:B------:R-:W-:Y:S05]  /*0ba0*/  BSYNC.RECONVERGENT B1 ;  /* 0x0000000000017941 */ /* 0x000fea0003800200 */
.L_x_136:
[----:B------:R-:W-:Y:S05]  /*0bb0*/  @P1 BRA `(.L_x_130) ;  /* 0x0000000000381947 */ /* 0x000fea0003800000 */
        /* <DEDUP_REMOVED lines=8> */
[----:B------:R-:W2:Y:S04]  /*0c40*/  LDG.E.64 R12, desc[UR6][R10.64] ;  /* 0x000000060a0c7981 */ /* 0x000ea8000c1e1b00 */
[----:B------:R-:W3:Y:S01]  /*0c50*/  LDG.E.64 R20, desc[UR6][R10.64+0x8] ;  /* 0x000008060a147981 */ /* 0x000ee2000c1e1b00 */
[----:B--2---:R-:W-:Y:S02]  /*0c60*/  DADD R8, R8, R12 ;  /* 0x0000000008087229 */ /* 0x004fe4000000000c */
[----:B---3--:R-:W-:-:S06]  /*0c70*/  DADD R16, R16, R20 ;  /* 0x0000000010107229 */ /* 0x008fcc0000000014 */
[----:B------:R-:W-:Y:S02]  /*0c80*/  DADD R18, R18, -R8 ;  /* 0x0000000012127229 */ /* 0x000fe40000000808 */
[----:B------:R-:W-:-:S11]  /*0c90*/  DADD R14, R14, -R16 ;  /* 0x000000000e0e7229 */ /* 0x000fd60000000810 */
.L_x_130:
[----:B------:R-:W-:Y:S05]  /*0ca0*/  BSYNC.RECONVERGENT B0 ;  /* 0x0000000000007941 */ /* 0x000fea0003800200 */
.L_x_129:
[----:B------:R-:W0:Y:S01]  /*0cb0*/  LDC.64 R6, c[0x0][0x380] ;  /* 0x0000e000ff067b82 */ /* 0x000e220000000a00 */
[----:B------:R-:W1:Y:S01]  /*0cc0*/  LDCU UR4, c[0x0][0x3a8] ;  /* 0x00007500ff0477ac */ /* 0x000e620008000800 */
[----:B-----5:R-:W-:Y:S01]  /*0cd0*/  IMAD.SHL.U32 R5, R4, 0x2, RZ ;  /* 0x0000000204057824 */ /* 0x020fe200078e00ff */
[----:B------:R-:W-:-:S04]  /*0ce0*/  IADD3 R0, PT, PT, R3, R0, RZ ;  /* 0x0000000003007210 */ /* 0x000fc80007ffe0ff */
[----:B-1----:R-:W-:Y:S01]  /*0cf0*/  ISETP.GE.AND P0, PT, R0, UR4, PT ;  /* 0x0000000400007c0c */ /* 0x002fe2000bf06270 */
[----:B0-----:R-:W-:-:S05]  /*0d00*/  IMAD.WIDE R4, R5, 0x8, R6 ;  /* 0x0000000805047825 */ /* 0x001fca00078e0206 */
[----:B------:R0:W-:Y:S04]  /*0d10*/  STG.E.64 desc[UR6][R4.64], R18 ;  /* 0x0000001204007986 */ /* 0x0001e8000c101b06 */
[----:B------:R0:W-:Y:S03]  /*0d20*/  STG.E.64 desc[UR6][R4.64+0x8], R14 ;  /* 0x0000080e04007986 */ /* 0x0001e6000c101b06 */
[----:B------:R-:W-:Y:S05]  /*0d30*/  @!P0 BRA `(.L_x_138) ;  /* 0xfffffff000dc8947 */ /* 0x000fea000383ffff */
[----:B------:R-:W-:Y:S05]  /*0d40*/  EXIT ;  /* 0x000000000000794d */ /* 0x000fea0003800000 */
.L_x_139:
        /* <DEDUP_REMOVED lines=11> */
.L_x_841:


//--------------------- .text._Z36gpuKernelForceDecompositionTriplet2DIfEvPT_S1_S1_PiS2_S2_i --------------------------
	.section	.text._Z36gpuKernelForceDecompositionTriplet2DIfEvPT_S1_S1_PiS2_S2_i,"ax",@progbits
	.align	128
        .global         _Z36gpuKernelForceDecompositionTriplet2DIfEvPT_S1_S1_PiS2_S2_i
        .type           _Z36gpuKernelForceDecompositionTriplet2DIfEvPT_S1_S1_PiS2_S2_i,@function
        .size           _Z36gpuKernelForceDecompositionTriplet2DIfEvPT_S1_S1_PiS2_S2_i,(.L_x_842 - _Z36gpuKernelForceDecompositionTriplet2DIfEvPT_S1_S1_PiS2_S2_i)
        .other          _Z36gpuKernelForceDecompositionTriplet2DIfEvPT_S1_S1_PiS2_S2_i,@"STO_CUDA_ENTRY STV_DEFAULT"
_Z36gpuKernelForceDecompositionTriplet2DIfEvPT_S1_S1_PiS2_S2_i:
.text._Z36gpuKernelForceDecompositionTriplet2DIfEvPT_S1_S1_PiS2_S2_i:
        /* <DEDUP_REMOVED lines=11> */
.L_x_140:
[----:B------:R-:W0:Y:S01]  /*00b0*/  LDC.64 R6, c[0x0][0x388] ;  /* 0x0000e200ff067b82 */ /* 0x000e220000000a00 */
[----:B--2---:R-:W-:-:S07]  /*00c0*/  SHF.L.U32 R9, R3, 0x1, RZ ;  /* 0x0000000103097819 */ /* 0x004fce00000006ff */
        /* <DEDUP_REMOVED lines=17> */
[----:B---3--:R-:W-:-:S05]  /*01e0*/  SHF.L.U32 R11, R12, 0x1, RZ ;  /* 0x000000010c0b7819 */ /* 0x008fca00000006ff */
[----:B--2---:R-:W-:-:S05]  /*01f0*/  IMAD.WIDE R10, R11, 0x4, R8 ;  /* 0x000000040b0a7825 */ /* 0x004fca00078e0208 */
[----:B------:R0:W-:Y:S04]  /*0200*/  REDG.E.ADD.F32.FTZ.RN.STRONG.GPU desc[UR6][R10.64], R21 ;  /* 0x000000150a0079a6 */ /* 0x0001e8000c12f306 */
[----:B------:R-:W2:Y:S04]  /*0210*/  LDG.E R2, desc[UR6][R6.64+0x4] ;  /* 0x0000040606027981 */ /* 0x000ea8000c1e1900 */
[----:B------:R-:W2:Y:S02]  /*0220*/  LDG.E R13, desc[UR6][R4.64+0x4] ;  /* 0x00000406040d7981 */ /* 0x000ea4000c1e1900 */
[----:B--2---:R-:W-:-:S04]  /*0230*/  FADD R2, R2, R13 ;  /* 0x0000000d02027221 */ /* 0x004fc80000000000 */
[----:B------:R-:W-:-:S05]  /*0240*/  FADD R23, -R2, -RZ ;  /* 0x800000ff02177221 */ /* 0x000fca0000000100 */
[----:B------:R1:W-:Y:S04]  /*0250*/  REDG.E.ADD.F32.FTZ.RN.STRONG.GPU desc[UR6][R10.64+0x4], R23 ;  /* 0x000004170a0079a6 */ /* 0x0003e8000c12f306 */
[----:B------:R-:W2:Y:S01]  /*0260*/  LDG.E R19, desc[UR6][R6.64] ;  /* 0x0000000606137981 */ /* 0x000ea2000c1e1900 */
[----:B-----5:R-:W-:-:S05]  /*0270*/  SHF.L.U32 R13, R14, 0x1, RZ ;  /* 0x000000010e0d7819 */ /* 0x020fca00000006ff */
[----:B------:R-:W-:-:S05]  /*0280*/  IMAD.WIDE R12, R13, 0x4, R8 ;  /* 0x000000040d0c7825 */ /* 0x000fca00078e0208 */
[----:B--2---:R2:W-:Y:S04]  /*0290*/  REDG.E.ADD.F32.FTZ.RN.STRONG.GPU desc[UR6][R12.64], R19 ;  /* 0x000000130c0079a6 */ /* 0x0045e8000c12f306 */
[----:B------:R-:W3:Y:S01]  /*02a0*/  LDG.E R17, desc[UR6][R6.64+0x4] ;  /* 0x0000040606117981 */ /* 0x000ee2000c1e1900 */
[----:B------:R-:W-:-:S03]  /*02b0*/  SHF.L.U32 R15, R16, 0x1, RZ ;  /* 0x00000001100f7819 */ /* 0x000fc600000006ff */
[----:B---3--:R2:W-:Y:S04]  /*02c0*/  REDG.E.ADD.F32.FTZ.RN.STRONG.GPU desc[UR6][R12.64+0x4], R17 ;  /* 0x000004110c0079a6 */ /* 0x0085e8000c12f306 */
[----:B0-----:R-:W3:Y:S01]  /*02d0*/  LDG.E R21, desc[UR6][R4.64] ;  /* 0x0000000604157981 */ /* 0x001ee2000c1e1900 */
[----:B------:R-:W-:Y:S01]  /*02e0*/  IMAD.WIDE R8, R15, 0x4, R8 ;  /* 0x000000040f087825 */ /* 0x000fe200078e0208 */
[----:B------:R-:W-:-:S04]  /*02f0*/  IADD3 R3, PT, PT, R0, R3, RZ ;  /* 0x0000000300037210 */ /* 0x000fc80007ffe0ff */
[----:B------:R-:W-:Y:S01]  /*0300*/  ISETP.GE.AND P0, PT, R3, UR5, PT ;  /* 0x0000000503007c0c */ /* 0x000fe2000bf06270 */
[----:B---3--:R2:W-:Y:S04]  /*0310*/  REDG.E.ADD.F32.FTZ.RN.STRONG.GPU desc[UR6][R8.64], R21 ;  /* 0x00000015080079a6 */ /* 0x0085e8000c12f306 */
[----:B-1----:R-:W3:Y:S04]  /*0320*/  LDG.E R11, desc[UR6][R4.64+0x4] ;  /* 0x00000406040b7981 */ /* 0x002ee8000c1e1900 */
[----:B---3--:R2:W-:Y:S04]  /*0330*/  REDG.E.ADD.F32.FTZ.RN.STRONG.GPU desc[UR6][R8.64+0x4], R11 ;  /* 0x0000040b080079a6 */ /* 0x0085e8000c12f306 */
[----:B------:R-:W-:Y:S05]  /*0340*/  @!P0 BRA `(.L_x_140) ;  /* 0xfffffffc00588947 */ /* 0x000fea000383ffff */
[----:B------:R-:W-:Y:S05]  /*0350*/  EXIT ;  /* 0x000000000000794d */ /* 0x000fea0003800000 */
.L_x_141:
        /* <DEDUP_REMOVED lines=10> */
.L_x_842:


//--------------------- .text._Z36gpuKernelForceDecompositionTriplet2DIdEvPT_S1_S1_PiS2_S2_i --------------------------
	.section	.text._Z36gpuKernelForceDecompositionTriplet2DIdEvPT_S1_S1_PiS2_S2_i,"ax",@progbits
	.align	128
        .global         _Z36gpuKernelForceDecompositionTriplet2DIdEvPT_S1_S1_PiS2_S2_i
        .type           _Z36gpuKernelForceDecompositionTriplet2DIdEvPT_S1_S1_PiS2_S2_i,@function
        .size           _Z36gpuKernelForceDecompositionTriplet2DIdEvPT_S1_S1_PiS2_S2_i,(.L_x_843 - _Z36gpuKernelForceDecompositionTriplet2DIdEvPT_S1_S1_PiS2_S2_i)
        .other          _Z36gpuKernelForceDecompositionTriplet2DIdEvPT_S1_S1_PiS2_S2_i,@"STO_CUDA_ENTRY STV_DEFAULT"
_Z36gpuKernelForceDecompositionTriplet2DIdEvPT_S1_S1_PiS2_S2_i:
.text._Z36gpuKernelForceDecompositionTriplet2DIdEvPT_S1_S1_PiS2_S2_i:
        /* <DEDUP_REMOVED lines=11> */
.L_x_142:
[----:B------:R-:W0:Y:S01]  /*00b0*/  LDC.64 R4, c[0x0][0x388] ;  /* 0x0000e200ff047b82 */ /* 0x000e220000000a00 */
[----:B---3--:R-:W-:-:S07]  /*00c0*/  SHF.L.U32 R7, R9, 0x1, RZ ;  /* 0x0000000109077819 */ /* 0x008fce00000006ff */
        /* <DEDUP_REMOVED lines=13> */
[----:B---3--:R-:W-:-:S06]  /*01a0*/  SHF.L.U32 R23, R12, 0x1, RZ ;  /* 0x000000010c177819 */ /* 0x008fcc00000006ff */
[----:B------:R-:W-:Y:S01]  /*01b0*/  DADD R20, -RZ, -R10 ;  /* 0x00000000ff147229 */ /* 0x000fe2000000090a */
[----:B-1----:R-:W-:Y:S01]  /*01c0*/  IMAD.WIDE R16, R9, 0x4, R18 ;  /* 0x0000000409107825 */ /* 0x002fe200078e0212 */
[----:B------:R-:W3:Y:S03]  /*01d0*/  LDG.E R14, desc[UR6][R14.64] ;  /* 0x000000060e0e7981 */ /* 0x000ee6000c1e1900 */
[----:B--2---:R-:W-:Y:S01]  /*01e0*/  IMAD.WIDE R10, R23, 0x8, R6 ;  /* 0x00000008170a7825 */ /* 0x004fe200078e0206 */
[----:B------:R-:W2:Y:S04]  /*01f0*/  LDG.E R8, desc[UR6][R16.64] ;  /* 0x0000000610087981 */ /* 0x000ea8000c1e1900 */
[----:B------:R2:W-:Y:S04]  /*0200*/  REDG.E.ADD.F64.RN.STRONG.GPU desc[UR6][R10.64], R20 ;  /* 0x000000140a0079a6 */ /* 0x0005e8000c12ff06 */
[----:B------:R-:W4:Y:S04]  /*0210*/  LDG.E.64 R12, desc[UR6][R4.64+0x8] ;  /* 0x00000806040c7981 */ /* 0x000f28000c1e1b00 */
[----:B------:R-:W4:Y:S02]  /*0220*/  LDG.E.64 R18, desc[UR6][R2.64+0x8] ;  /* 0x0000080602127981 */ /* 0x000f24000c1e1b00 */
[----:B----4-:R-:W-:-:S08]  /*0230*/  DADD R12, R12, R18 ;  /* 0x000000000c0c7229 */ /* 0x010fd00000000012 */
[----:B------:R-:W-:-:S07]  /*0240*/  DADD R22, -RZ, -R12 ;  /* 0x00000000ff167229 */ /* 0x000fce000000090c */
[----:B------:R0:W-:Y:S04]  /*0250*/  REDG.E.ADD.F64.RN.STRONG.GPU desc[UR6][R10.64+0x8], R22 ;  /* 0x000008160a0079a6 */ /* 0x0001e8000c12ff06 */
[----:B------:R-:W4:Y:S01]  /*0260*/  LDG.E.64 R18, desc[UR6][R4.64] ;  /* 0x0000000604127981 */ /* 0x000f22000c1e1b00 */
[----:B---3--:R-:W-:-:S05]  /*0270*/  SHF.L.U32 R13, R14, 0x1, RZ ;  /* 0x000000010e0d7819 */ /* 0x008fca00000006ff */
[----:B------:R-:W-:-:S05]  /*0280*/  IMAD.WIDE R12, R13, 0x8, R6 ;  /* 0x000000080d0c7825 */ /* 0x000fca00078e0206 */
[----:B----4-:R3:W-:Y:S04]  /*0290*/  REDG.E.ADD.F64.RN.STRONG.GPU desc[UR6][R12.64], R18 ;  /* 0x000000120c0079a6 */ /* 0x0107e8000c12ff06 */
[----:B------:R-:W4:Y:S01]  /*02a0*/  LDG.E.64 R14, desc[UR6][R4.64+0x8] ;  /* 0x00000806040e7981 */ /* 0x000f22000c1e1b00 */
[----:B--2---:R-:W-:-:S03]  /*02b0*/  SHF.L.U32 R21, R8, 0x1, RZ ;  /* 0x0000000108157819 */ /* 0x004fc600000006ff */
[----:B----4-:R3:W-:Y:S04]  /*02c0*/  REDG.E.ADD.F64.RN.STRONG.GPU desc[UR6][R12.64+0x8], R14 ;  /* 0x0000080e0c0079a6 */ /* 0x0107e8000c12ff06 */
[----:B------:R-:W2:Y:S01]  /*02d0*/  LDG.E.64 R16, desc[UR6][R2.64] ;  /* 0x0000000602107981 */ /* 0x000ea2000c1e1b00 */
[----:B------:R-:W-:Y:S01]  /*02e0*/  IMAD.WIDE R6, R21, 0x8, R6 ;  /* 0x0000000815067825 */ /* 0x000fe200078e0206 */
[----:B------:R-:W-:-:S04]  /*02f0*/  IADD3 R9, PT, PT, R0, R9, RZ ;  /* 0x0000000900097210 */ /* 0x000fc80007ffe0ff */
[----:B------:R-:W-:Y:S01]  /*0300*/  ISETP.GE.AND P0, PT, R9, UR5, PT ;  /* 0x0000000509007c0c */ /* 0x000fe2000bf06270 */
[----:B--2---:R3:W-:Y:S04]  /*0310*/  REDG.E.ADD.F64.RN.STRONG.GPU desc[UR6][R6.64], R16 ;  /* 0x00000010060079a6 */ /* 0x0047e8000c12ff06 */
[----:B0-----:R-:W2:Y:S04]  /*0320*/  LDG.E.64 R10, desc[UR6][R2.64+0x8] ;  /* 0x00000806020a7981 */ /* 0x001ea8000c1e1b00 */
[----:B--2---:R3:W-:Y:S04]  /*0330*/  REDG.E.ADD.F64.RN.STRONG.GPU desc[UR6][R6.64+0x8], R10 ;  /* 0x0000080a060079a6 */ /* 0x0047e8000c12ff06 */
[----:B------:R-:W-:Y:S05]  /*0340*/  @!P0 BRA `(.L_x_142) ;  /* 0xfffffffc00588947 */ /* 0x000fea000383ffff */
[----:B------:R-:W-:Y:S05]  /*0350*/  EXIT ;  /* 0x000000000000794d */ /* 0x000fea0003800000 */
.L_x_143:
        /* <DEDUP_REMOVED lines=10> */
.L_x_843:


//--------------------- .text._Z29gpuKernelJAtomDecomposition2DIfEvPT_S1_PiS2_S2_i --------------------------
	.section	.text._Z29gpuKernelJAtomDecomposition2DIfEvPT_S1_PiS2_S2_i,"ax",@progbits
	.align	128
        .global         _Z29gpuKernelJAtomDecomposition2DIfEvPT_S1_PiS2_S2_i
        .type           _Z29gpuKernelJAtomDecomposition2DIfEvPT_S1_PiS2_S2_i,@function
        .size           _Z29gpuKernelJAtomDecomposition2DIfEvPT_S1_PiS2_S2_i,(.L_x_844 - _Z29gpuKernelJAtomDecomposition2DIfEvPT_S1_PiS2_S2_i)
        .other          _Z29gpuKernelJAtomDecomposition2DIfEvPT_S1_PiS2_S2_i,@"STO_CUDA_ENTRY STV_DEFAULT"
_Z29gpuKernelJAtomDecomposition2DIfEvPT_S1_PiS2_S2_i:
.text._Z29gpuKernelJAtomDecomposition2DIfEvPT_S1_PiS2_S2_i:
        /* <DEDUP_REMOVED lines=14> */
.L_x_151:
        /* <DEDUP_REMOVED lines=9> */
[----:B------:R-:W-:Y:S02]  /*0170*/  MOV R28, RZ ;  /* 0x000000ff001c7202 */ /* 0x000fe40000000f00 */
[----:B--2---:R-:W-:-:S04]  /*0180*/  IADD3 R5, PT, PT, -R2, R13, RZ ;  /* 0x0000000d02057210 */ /* 0x004fc80007ffe1ff */
        /* <DEDUP_REMOVED lines=13> */
[----:B------:R-:W-:Y:S02]  /*0260*/  MOV R7, R2 ;  /* 0x0000000200077202 */ /* 0x000fe40000000f00 */
[----:B------:R-:W-:-:S07]  /*0270*/  IADD3 R10, PT, PT, -R9, RZ, RZ ;  /* 0x000000ff090a7210 */ /* 0x000fce0007ffe1ff */
.L_x_148:
[----:B------:R-:W-:Y:S01]  /*0280*/  MOV R12, UR4 ;  /* 0x00000004000c7c02 */ /* 0x000fe20008000f00 */
[----:B------:R-:W0:Y:S01]  /*0290*/  LDC.64 R14, c[0x0][0x388] ;  /* 0x0000e200ff0e7b82 */ /* 0x000e220000000a00 */
[----:B------:R-:W-:-:S03]  /*02a0*/  MOV R13, UR5 ;  /* 0x00000005000d7c02 */ /* 0x000fc60008000f00 */
[----:B------:R-:W-:-:S05]  /*02b0*/  IMAD.WIDE R12, R7, 0x4, R12 ;  /* 0x00000004070c7825 */ /* 0x000fca00078e020c */
[----:B------:R-:W2:Y:S04]  /*02c0*/  LDG.E R6, desc[UR8][R12.64+-0x10] ;  /* 0xfffff0080c067981 */ /* 0x000ea8000c1e1900 */
[----:B------:R-:W3:Y:S04]  /*02d0*/  LDG.E R20, desc[UR8][R12.64+-0x8] ;  /* 0xfffff8080c147981 */ /* 0x000ee8000c1e1900 */
[----:B------:R-:W4:Y:S04]  /*02e0*/  LDG.E R24, desc[UR8][R12.64+-0x4] ;  /* 0xfffffc080c187981 */ /* 0x000f28000c1e1900 */
[----:B------:R-:W4:Y:S04]  /*02f0*/  LDG.E R18, desc[UR8][R12.64+-0xc] ;  /* 0xfffff4080c127981 */ /* 0x000f28000c1e1900 */
[----:B------:R-:W4:Y:S04]  /*0300*/  LDG.E R23, desc[UR8][R12.64] ;  /* 0x000000080c177981 */ /* 0x000f28000c1e1900 */
[----:B------:R-:W4:Y:S01]  /*0310*/  LDG.E R22, desc[UR8][R12.64+0x4] ;  /* 0x000004080c167981 */ /* 0x000f22000c1e1900 */
[----:B--2---:R-:W-:-:S05]  /*0320*/  SHF.L.U32 R17, R6, 0x1, RZ ;  /* 0x0000000106117819 */ /* 0x004fca00000006ff */
[----:B0-----:R-:W-:-:S05]  /*0330*/  IMAD.WIDE R16, R17, 0x4, R14 ;  /* 0x0000000411107825 */ /* 0x001fca00078e020e */
[----:B------:R-:W2:Y:S04]  /*0340*/  LDG.E R21, desc[UR8][R16.64+0x4] ;  /* 0x0000040810157981 */ /* 0x000ea8000c1e1900 */
[----:B------:R0:W2:Y:S01]  /*0350*/  LDG.E R6, desc[UR8][R16.64] ;  /* 0x0000000810067981 */ /* 0x0000a2000c1e1900 */
[----:B---3--:R-:W-:Y:S02]  /*0360*/  SHF.L.U32 R25, R20, 0x1, RZ ;  /* 0x0000000114197819 */ /* 0x008fe400000006ff */
[----:B----4-:R-:W-:Y:S02]  /*0370*/  SHF.L.U32 R29, R24, 0x1, RZ ;  /* 0x00000001181d7819 */ /* 0x010fe400000006ff */
[----:B------:R-:W-:-:S03]  /*0380*/  SHF.L.U32 R19, R18, 0x1, RZ ;  /* 0x0000000112137819 */ /* 0x000fc600000006ff */
[--C-:B0-----:R-:W-:Y:S01]  /*0390*/  IMAD.WIDE R16, R29, 0x4, R14.reuse ;  /* 0x000000041d107825 */ /* 0x101fe200078e020e */
[----:B------:R-:W-:Y:S02]  /*03a0*/  SHF.L.U32 R29, R23, 0x1, RZ ;  /* 0x00000001171d7819 */ /* 0x000fe400000006ff */
[----:B------:R-:W-:Y:S01]  /*03b0*/  SHF.L.U32 R22, R22, 0x1, RZ ;  /* 0x0000000116167819 */ /* 0x000fe200000006ff */
[--C-:B------:R-:W-:Y:S01]  /*03c0*/  IMAD.WIDE R18, R19, 0x4, R14.reuse ;  /* 0x0000000413127825 */ /* 0x100fe200078e020e */
[----:B------:R-:W3:Y:S04]  /*03d0*/  LDG.E R24, desc[UR8][R16.64] ;  /* 0x0000000810187981 */ /* 0x000ee8000c1e1900 */
[----:B------:R0:W4:Y:S04]  /*03e0*/  LDG.E R23, desc[UR8][R16.64+0x4] ;  /* 0x0000040810177981 */ /* 0x000128000c1e1900 */
[----:B------:R-:W3:Y:S01]  /*03f0*/  LDG.E R27, desc[UR8][R18.64+0x4] ;  /* 0x00000408121b7981 */ /* 0x000ee2000c1e1900 */
[----:B0-----:R-:W-:-:S04]  /*0400*/  IMAD.WIDE R16, R22, 0x4, R14 ;  /* 0x0000000416107825 */ /* 0x001fc800078e020e */
[----:B--2---:R-:W-:Y:S01]  /*0410*/  FADD R28, R21, R28 ;  /* 0x0000001c151c7221 */ /* 0x004fe20000000000 */
[----:B------:R-:W-:-:S05]  /*0420*/  IMAD.WIDE R20, R25, 0x4, R14 ;  /* 0x0000000419147825 */ /* 0x000fca00078e020e */
[----:B------:R-:W2:Y:S04]  /*0430*/  LDG.E R26, desc[UR8][R20.64] ;  /* 0x00000008141a7981 */ /* 0x000ea8000c1e1900 */
[----:B------:R0:W4:Y:S01]  /*0440*/  LDG.E R25, desc[UR8][R20.64+0x4] ;  /* 0x0000040814197981 */ /* 0x000122000c1e1900 */
[----:B------:R-:W-:-:S03]  /*0450*/  FADD R11, R6, R11 ;  /* 0x0000000b060b7221 */ /* 0x000fc60000000000 */
[----:B------:R-:W3:Y:S01]  /*0460*/  LDG.E R6, desc[UR8][R18.64] ;  /* 0x0000000812067981 */ /* 0x000ee2000c1e1900 */
[----:B0-----:R-:W-:-:S03]  /*0470*/  IMAD.WIDE R20, R29, 0x4, R14 ;  /* 0x000000041d147825 */ /* 0x001fc600078e020e */
[----:B------:R-:W4:Y:S04]  /*0480*/  LDG.E R29, desc[UR8][R16.64+0x4] ;  /* 0x00000408101d7981 */ /* 0x000f28000c1e1900 */
[----:B------:R-:W4:Y:S04]  /*0490*/  LDG.E R22, desc[UR8][R20.64] ;  /* 0x0000000814167981 */ /* 0x000f28000c1e1900 */
[----:B------:R0:W4:Y:S04]  /*04a0*/  LDG.E R19, desc[UR8][R20.64+0x4] ;  /* 0x0000040814137981 */ /* 0x000128000c1e1900 */
[----:B------:R-:W4:Y:S04]  /*04b0*/  LDG.E R18, desc[UR8][R16.64] ;  /* 0x0000000810127981 */ /* 0x000f28000c1e1900 */
[----:B------:R-:W0:Y:S04]  /*04c0*/  LDG.E R20, desc[UR8][R12.64+0x8] ;  /* 0x000008080c147981 */ /* 0x000e28000c1e1900 */
[----:B------:R-:W2:Y:S01]  /*04d0*/  LDG.E R12, desc[UR8][R12.64+0xc] ;  /* 0x00000c080c0c7981 */ /* 0x000ea2000c1e1900 */
[----:B0-----:R-:W-:-:S05]  /*04e0*/  SHF.L.U32 R21, R20, 0x1, RZ ;  /* 0x0000000114157819 */ /* 0x001fca00000006ff */
[----:B------:R-:W-:Y:S01]  /*04f0*/  IMAD.WIDE R20, R21, 0x4, R14 ;  /* 0x0000000415147825 */ /* 0x000fe200078e020e */
[----:B--2---:R-:W-:-:S04]  /*0500*/  SHF.L.U32 R13, R12, 0x1, RZ ;  /* 0x000000010c0d7819 */ /* 0x004fc800000006ff */
[----:B------:R-:W2:Y:S01]  /*0510*/  LDG.E R12, desc[UR8][R20.64] ;  /* 0x00000008140c7981 */ /* 0x000ea2000c1e1900 */
[----:B------:R-:W-:-:S05]  /*0520*/  IMAD.WIDE R14, R13, 0x4, R14 ;  /* 0x000000040d0e7825 */ /* 0x000fca00078e020e */
[----:B------:R-:W2:Y:S04]  /*0530*/  LDG.E R13, desc[UR8][R14.64] ;  /* 0x000000080e0d7981 */ /* 0x000ea8000c1e1900 */
[----:B------:R-:W2:Y:S04]  /*0540*/  LDG.E R20, desc[UR8][R20.64+0x4] ;  /* 0x0000040814147981 */ /* 0x000ea8000c1e1900 */
[----:B------:R-:W2:Y:S01]  /*0550*/  LDG.E R14, desc[UR8][R14.64+0x4] ;  /* 0x000004080e0e7981 */ /* 0x000ea2000c1e1900 */
[----:B---3--:R-:W-:Y:S01]  /*0560*/  FADD R11, R11, R6 ;  /* 0x000000060b0b7221 */ /* 0x008fe20000000000 */
[----:B------:R-:W-:Y:S01]  /*0570*/  FADD R28, R28, R27 ;  /* 0x0000001b1c1c7221 */ /* 0x000fe20000000000 */
[----:B------:R-:W-:-:S02]  /*0580*/  IADD3 R10, PT, PT, R10, 0x8, RZ ;  /* 0x000000080a0a7810 */ /* 0x000fc40007ffe0ff */
[----:B------:R-:W-:Y:S01]  /*0590*/  FADD R11, R11, R26 ;  /* 0x0000001a0b0b7221 */ /* 0x000fe20000000000 */
[----:B----4-:R-:W-:Y:S01]  /*05a0*/  FADD R28, R28, R25 ;  /* 0x000000191c1c7221 */ /* 0x010fe20000000000 */
[----:B------:R-:W-:Y:S02]  /*05b0*/  ISETP.NE.AND P1, PT, R10, RZ, PT ;  /* 0x000000ff0a00720c */ /* 0x000fe40003f25270 */
[----:B------:R-:W-:Y:S01]  /*05c0*/  FADD R11, R11, R24 ;  /* 0x000000180b0b7221 */ /* 0x000fe20000000000 */
[----:B------:R-:W-:-:S03]  /*05d0*/  FADD R28, R28, R23 ;  /* 0x000000171c1c7221 */ /* 0x000fc60000000000 */
[----:B------:R-:W-:Y:S01]  /*05e0*/  FADD R11, R11, R22 ;  /* 0x000000160b0b7221 */ /* 0x000fe20000000000 */
[----:B------:R-:W-:-:S03]  /*05f0*/  FADD R28, R28, R19 ;  /* 0x000000131c1c7221 */ /* 0x000fc60000000000 */
[----:B------:R-:W-:Y:S01]  /*0600*/  FADD R11, R11, R18 ;  /* 0x000000120b0b7221 */ /* 0x000fe20000000000 */
[----:B------:R-:W-:Y:S01]  /*0610*/  FADD R29, R28, R29 ;  /* 0x0000001d1c1d7221 */ /* 0x000fe20000000000 */
[----:B------:R-:W-:Y:S02]  /*0620*/  IADD3 R7, PT, PT, R7, 0x8, RZ ;  /* 0x0000000807077810 */ /* 0x000fe40007ffe0ff */
[----:B--2---:R-:W-:-:S04]  /*0630*/  FADD R12, R11, R12 ;  /* 0x0000000c0b0c7221 */ /* 0x004fc80000000000 */
[----:B------:R-:W-:Y:S01]  /*0640*/  FADD R11, R12, R13 ;  /* 0x0000000d0c0b7221 */ /* 0x000fe20000000000 */
[----:B------:R-:W-:-:S04]  /*0650*/  FADD R29, R29, R20 ;  /* 0x000000141d1d7221 */ /* 0x000fc80000000000 */
[----:B------:R-:W-:Y:S01]  /*0660*/  FADD R28, R29, R14 ;  /* 0x0000000e1d1c7221 */ /* 0x000fe20000000000 */
[----:B------:R-:W-:Y:S06]  /*0670*/  @P1 BRA `(.L_x_148) ;  /* 0xfffffffc00001947 */ /* 0x000fec000383ffff */
.L_x_147:
[----:B------:R-:W-:Y:S05]  /*0680*/  BSYNC.RECONVERGENT B1 ;  /* 0x0000000000017941 */ /* 0x000fea0003800200 */
.L_x_146:
        /* <DEDUP_REMOVED lines=14> */
[----:B--2---:R-:W-:-:S02]  /*0770*/  SHF.L.U32 R17, R8, 0x1, RZ ;  /* 0x0000000108117819 */ /* 0x004fc400000006ff */
[----:B---3--:R-:W-:-:S03]  /*0780*/  SHF.L.U32 R13, R12, 0x1, RZ ;  /* 0x000000010c0d7819 */ /* 0x008fc600000006ff */
[----:B0-----:R-:W-:Y:S01]  /*0790*/  IMAD.WIDE R16, R17, 0x4, R6 ;  /* 0x0000000411107825 */ /* 0x001fe200078e0206 */
[----:B----4-:R-:W-:-:S03]  /*07a0*/  SHF.L.U32 R15, R14, 0x1, RZ ;  /* 0x000000010e0f7819 */ /* 0x010fc600000006ff */
[----:B------:R-:W-:Y:S01]  /*07b0*/  IMAD.WIDE R12, R13, 0x4, R6 ;  /* 0x000000040d0c7825 */ /* 0x000fe200078e0206 */
[----:B------:R-:W2:Y:S01]  /*07c0*/  LDG.E R8, desc[UR8][R16.64] ;  /* 0x0000000810087981 */ /* 0x000ea2000c1e1900 */
[----:B------:R-:W-:-:S03]  /*07d0*/  SHF.L.U32 R23, R20, 0x1, RZ ;  /* 0x0000000114177819 */ /* 0x000fc600000006ff */
        /* <DEDUP_REMOVED lines=8> */
[----:B------:R-:W4:Y:S01]  /*0860*/  LDG.E R29, desc[UR8][R6.64+0x4] ;  /* 0x00000408061d7981 */ /* 0x000f22000c1e1900 */
[----:B------:R-:W-:Y:S01]  /*0870*/  IADD3 R9, PT, PT, R9, 0x4, RZ ;  /* 0x0000000409097810 */ /* 0x000fe20007ffe0ff */
[----:B--2---:R-:W-:Y:S01]  /*0880*/  FADD R8, R11, R8 ;  /* 0x000000080b087221 */ /* 0x004fe20000000000 */
[----:B---3--:R-:W-:-:S03]  /*0890*/  FADD R21, R28, R21 ;  /* 0x000000151c157221 */ /* 0x008fc60000000000 */
[----:B----4-:R-:W-:Y:S01]  /*08a0*/  FADD R8, R8, R19 ;  /* 0x0000001308087221 */ /* 0x010fe20000000000 */
[----:B------:R-:W-:-:S03]  /*08b0*/  FADD R18, R21, R18 ;  /* 0x0000001215127221 */ /* 0x000fc60000000000 */
[----:B------:R-:W-:Y:S01]  /*08c0*/  FADD R8, R8, R23 ;  /* 0x0000001708087221 */ /* 0x000fe20000000000 */
[----:B------:R-:W-:-:S03]  /*08d0*/  FADD R18, R18, R25 ;  /* 0x0000001912127221 */ /* 0x000fc60000000000 */
[----:B------:R-:W-:Y:S01]  /*08e0*/  FADD R11, R8, R27 ;  /* 0x0000001b080b7221 */ /* 0x000fe20000000000 */
[----:B------:R-:W-:-:S07]  /*08f0*/  FADD R28, R18, R29 ;  /* 0x0000001d121c7221 */ /* 0x000fce0000000000 */
.L_x_150:
[----:B------:R-:W-:Y:S05]  /*0900*/  BSYNC.RECONVERGENT B1 ;  /* 0x0000000000017941 */ /* 0x000fea0003800200 */
.L_x_149:
[----:B------:R-:W-:Y:S05]  /*0910*/  @!P1 BRA `(.L_x_145) ;  /* 0x0000000000849947 */ /* 0x000fea0003800000 */
[----:B------:R-:W-:Y:S02]  /*0920*/  ISETP.NE.AND P0, PT, R10, 0x1, PT ;  /* 0x000000010a00780c */ /* 0x000fe40003f05270 */
[----:B------:R-:W-:-:S04]  /*0930*/  LOP3.LUT R5, R5, 0x1, RZ, 0xc0, !PT ;  /* 0x0000000105057812 */ /* 0x000fc800078ec0ff */
[----:B------:R-:W-:-:S07]  /*0940*/  ISETP.NE.U32.AND P1, PT, R5, 0x1, PT ;  /* 0x000000010500780c */ /* 0x000fce0003f25070 */
[----:B------:R-:W0:Y:S01]  /*0950*/  @P0 LDC.64 R6, c[0x0][0x3a0] ;  /* 0x0000e800ff060b82 */ /* 0x000e220000000a00 */
[----:B------:R-:W-:Y:S02]  /*0960*/  @P0 IADD3 R13, PT, PT, R2, R9, RZ ;  /* 0x00000009020d0210 */ /* 0x000fe40007ffe0ff */
[----:B------:R-:W-:-:S04]  /*0970*/  @P0 IADD3 R9, PT, PT, R9, 0x2, RZ ;  /* 0x0000000209090810 */ /* 0x000fc80007ffe0ff */
[----:B------:R-:W-:Y:S01]  /*0980*/  @!P1 IADD3 R9, PT, PT, R2, R9, RZ ;  /* 0x0000000902099210 */ /* 0x000fe20007ffe0ff */
[----:B------:R-:W1:Y:S01]  /*0990*/  @!P1 LDC.64 R14, c[0x0][0x3a0] ;  /* 0x0000e800ff0e9b82 */ /* 0x000e620000000a00 */
[----:B0-----:R-:W-:-:S07]  /*09a0*/  @P0 IMAD.WIDE R12, R13, 0x4, R6 ;  /* 0x000000040d0c0825 */ /* 0x001fce00078e0206 */
[----:B------:R-:W0:Y:S01]  /*09b0*/  @!P1 LDC.64 R6, c[0x0][0x388] ;  /* 0x0000e200ff069b82 */ /* 0x000e220000000a00 */
[----:B------:R-:W2:Y:S01]  /*09c0*/  @P0 LDG.E R2, desc[UR8][R12.64] ;  /* 0x000000080c020981 */ /* 0x000ea2000c1e1900 */
[----:B-1----:R-:W-:-:S03]  /*09d0*/  @!P1 IMAD.WIDE R8, R9, 0x4, R14 ;  /* 0x0000000409089825 */ /* 0x002fc600078e020e */
[----:B------:R-:W3:Y:S03]  /*09e0*/  @P0 LDG.E R5, desc[UR8][R12.64+0x4] ;  /* 0x000004080c050981 */ /* 0x000ee6000c1e1900 */
[----:B------:R-:W1:Y:S01]  /*09f0*/  @P0 LDC.64 R14, c[0x0][0x388] ;  /* 0x0000e200ff0e0b82 */ /* 0x000e620000000a00 */
[----:B------:R-:W4:Y:S01]  /*0a00*/  @!P1 LDG.E R8, desc[UR8][R8.64] ;  /* 0x0000000808089981 */ /* 0x000f22000c1e1900 */
[----:B--2---:R-:W-:Y:S02]  /*0a10*/  @P0 SHF.L.U32 R17, R2, 0x1, RZ ;  /* 0x0000000102110819 */ /* 0x004fe400000006ff */
[----:B---3--:R-:W-:-:S03]  /*0a20*/  @P0 SHF.L.U32 R19, R5, 0x1, RZ ;  /* 0x0000000105130819 */ /* 0x008fc600000006ff */
[----:B-1----:R-:W-:Y:S01]  /*0a30*/  @P0 IMAD.WIDE R16, R17, 0x4, R14 ;  /* 0x0000000411100825 */ /* 0x002fe200078e020e */
[----:B----4-:R-:W-:-:S03]  /*0a40*/  @!P1 SHF.L.U32 R5, R8, 0x1, RZ ;  /* 0x0000000108059819 */ /* 0x010fc600000006ff */
[----:B------:R-:W-:Y:S01]  /*0a50*/  @P0 IMAD.WIDE R14, R19, 0x4, R14 ;  /* 0x00000004130e0825 */ /* 0x000fe200078e020e */
[----:B------:R-:W2:Y:S04]  /*0a60*/  @P0 LDG.E R10, desc[UR8][R16.64] ;  /* 0x00000008100a0981 */ /* 0x000ea8000c1e1900 */
[----:B------:R-:W3:Y:S01]  /*0a70*/  @P0 LDG.E R19, desc[UR8][R16.64+0x4] ;  /* 0x0000040810130981 */ /* 0x000ee2000c1e1900 */
[----:B0-----:R-:W-:-:S03]  /*0a80*/  @!P1 IMAD.WIDE R6, R5, 0x4, R6 ;  /* 0x0000000405069825 */ /* 0x001fc600078e0206 */
[----:B------:R-:W4:Y:S04]  /*0a90*/  @P0 LDG.E R9, desc[UR8][R14.64] ;  /* 0x000000080e090981 */ /* 0x000f28000c1e1900 */
[----:B------:R-:W4:Y:S04]  /*0aa0*/  @P0 LDG.E R8, desc[UR8][R14.64+0x4] ;  /* 0x000004080e080981 */ /* 0x000f28000c1e1900 */
[----:B------:R-:W4:Y:S04]  /*0ab0*/  @!P1 LDG.E R2, desc[UR8][R6.64] ;  /* 0x0000000806029981 */ /* 0x000f28000c1e1900 */
[----:B------:R-:W4:Y:S01]  /*0ac0*/  @!P1 LDG.E R5, desc[UR8][R6.64+0x4] ;  /* 0x0000040806059981 */ /* 0x000f22000c1e1900 */
[----:B--2---:R-:W-:Y:S01]  /*0ad0*/  @P0 FADD R10, R11, R10 ;  /* 0x0000000a0b0a0221 */ /* 0x004fe20000000000 */
[----:B---3--:R-:W-:-:S03]  /*0ae0*/  @P0 FADD R19, R28, R19 ;  /* 0x000000131c130221 */ /* 0x008fc60000000000 */
[----:B----4-:R-:W-:Y:S01]  /*0af0*/  @P0 FADD R11, R10, R9 ;  /* 0x000000090a0b0221 */ /* 0x010fe20000000000 */
[----:B------:R-:W-:-:S03]  /*0b00*/  @P0 FADD R28, R19, R8 ;  /* 0x00000008131c0221 */ /* 0x000fc60000000000 */
[----:B------:R-:W-:Y:S01]  /*0b10*/  @!P1 FADD R11, R11, R2 ;  /* 0x000000020b0b9221 */ /* 0x000fe20000000000 */
[----:B------:R-:W-:-:S07]  /*0b20*/  @!P1 FADD R28, R28, R5 ;  /* 0x000000051c1c9221 */ /* 0x000fce0000000000 */
.L_x_145:
[----:B------:R-:W-:Y:S05]  /*0b30*/  BSYNC.RECONVERGENT B0 ;  /* 0x0000000000007941 */ /* 0x000fea0003800200 */
.L_x_144:
        /* <DEDUP_REMOVED lines=10> */
.L_x_152:
        /* <DEDUP_REMOVED lines=10> */
.L_x_844:


//--------------------- .text._Z29gpuKernelJAtomDecomposition2DIdEvPT_S1_PiS2_S2_i --------------------------
	.section	.text._Z29gpuKernelJAtomDecomposition2DIdEvPT_S1_PiS2_S2_i,"ax",@progbits
	.align	128
        .global         _Z29gpuKernelJAtomDecomposition2DIdEvPT_S1_PiS2_S2_i
        .type           _Z29gpuKernelJAtomDecomposition2DIdEvPT_S1_PiS2_S2_i,@function
        .size           _Z29gpuKernelJAtomDecomposition2DIdEvPT_S1_PiS2_S2_i,(.L_x_845 - _Z29gpuKernelJAtomDecomposition2DIdEvPT_S1_PiS2_S2_i)
        .other          _Z29gpuKernelJAtomDecomposition2DIdEvPT_S1_PiS2_S2_i,@"STO_CUDA_ENTRY STV_DEFAULT"
_Z29gpuKernelJAtomDecomposition2DIdEvPT_S1_PiS2_S2_i:
.text._Z29gpuKernelJAtomDecomposition2DIdEvPT_S1_PiS2_S2_i:
        /* <DEDUP_REMOVED lines=11> */
.L_x_160:
        /* <DEDUP_REMOVED lines=13> */
[----:B------:R-:W-:Y:S01]  /*0180*/  IMAD.IADD R6, R2, 0x1, -R13 ;  /* 0x0000000102067824 */ /* 0x000fe200078e0a0d */
[----:B------:R-:W-:Y:S01]  /*0190*/  LOP3.LUT R7, R5, 0x7, RZ, 0xc0, !PT ;  /* 0x0000000705077812 */ /* 0x000fe200078ec0ff */
[----:B------:R-:W-:Y:S01]  /*01a0*/  BSSY.RECONVERGENT B1, `(.L_x_155) ;  /* 0x000004a000017945 */ /* 0x000fe20003800200 */
[----:B------:R-:W-:Y:S01]  /*01b0*/  HFMA2 R27, -RZ, RZ, 0, 0 ;  /* 0x00000000ff1b7431 */ /* 0x000fe200000001ff */
[----:B------:R-:W-:Y:S02]  /*01c0*/  CS2R R24, SRZ ;  /* 0x0000000000187805 */ /* 0x000fe4000001ff00 */
[----:B------:R-:W-:Y:S02]  /*01d0*/  ISETP.GT.U32.AND P1, PT, R6, -0x8, PT ;  /* 0xfffffff80600780c */ /* 0x000fe40003f24070 */
[----:B------:R-:W-:Y:S02]  /*01e0*/  CS2R R8, SRZ ;  /* 0x0000000000087805 */ /* 0x000fe4000001ff00 */
[----:B------:R-:W-:-:S09]  /*01f0*/  ISETP.NE.AND P0, PT, R7, RZ, PT ;  /* 0x000000ff0700720c */ /* 0x000fd20003f05270 */
[----:B------:R-:W-:Y:S05]  /*0200*/  @P1 BRA `(.L_x_156) ;  /* 0x00000004000c1947 */ /* 0x000fea0003800000 */
[----:B------:R-:W-:Y:S01]  /*0210*/  LOP3.LUT R27, R5, 0x7ffffff8, RZ, 0xc0, !PT ;  /* 0x7ffffff8051b7812 */ /* 0x000fe200078ec0ff */
[----:B------:R-:W-:Y:S01]  /*0220*/  IMAD.MOV.U32 R6, RZ, RZ, R2 ;  /* 0x000000ffff067224 */ /* 0x000fe200078e0002 */
[----:B------:R-:W-:Y:S02]  /*0230*/  CS2R R24, SRZ ;  /* 0x0000000000187805 */ /* 0x000fe4000001ff00 */
[----:B------:R-:W-:-:S07]  /*0240*/  IADD3 R26, PT, PT, -R27, RZ, RZ ;  /* 0x000000ff1b1a7210 */ /* 0x000fce0007ffe1ff */
.L_x_157:
[----:B------:R-:W0:Y:S08]  /*0250*/  LDC.64 R28, c[0x0][0x3a0] ;  /* 0x0000e800ff1c7b82 */ /* 0x000e300000000a00 */
[----:B------:R-:W1:Y:S01]  /*0260*/  LDC.64 R22, c[0x0][0x388] ;  /* 0x0000e200ff167b82 */ /* 0x000e620000000a00 */
[----:B0-----:R-:W-:-:S05]  /*0270*/  IMAD.WIDE R28, R6, 0x4, R28 ;  /* 0x00000004061c7825 */ /* 0x001fca00078e021c */
[----:B------:R-:W2:Y:S04]  /*0280*/  LDG.E R10, desc[UR6][R28.64] ;  /* 0x000000061c0a7981 */ /* 0x000ea8000c1e1900 */
[----:B------:R-:W3:Y:S04]  /*0290*/  LDG.E R15, desc[UR6][R28.64+0x8] ;  /* 0x000008061c0f7981 */ /* 0x000ee8000c1e1900 */
[----:B------:R-:W4:Y:S01]  /*02a0*/  LDG.E R14, desc[UR6][R28.64+0xc] ;  /* 0x00000c061c0e7981 */ /* 0x000f22000c1e1900 */
[----:B--2---:R-:W-:-:S03]  /*02b0*/  IMAD.SHL.U32 R21, R10, 0x2, RZ ;  /* 0x000000020a157824 */ /* 0x004fc600078e00ff */
[----:B------:R-:W2:Y:S01]  /*02c0*/  LDG.E R10, desc[UR6][R28.64+0x4] ;  /* 0x000004061c0a7981 */ /* 0x000ea2000c1e1900 */
[----:B-1----:R-:W-:-:S05]  /*02d0*/  IMAD.WIDE R20, R21, 0x8, R22 ;  /* 0x0000000815147825 */ /* 0x002fca00078e0216 */
[----:B------:R-:W3:Y:S01]  /*02e0*/  LDG.E.64 R12, desc[UR6][R20.64] ;  /* 0x00000006140c7981 */ /* 0x000ee2000c1e1b00 */
[----:B--2---:R-:W-:-:S03]  /*02f0*/  SHF.L.U32 R17, R10, 0x1, RZ ;  /* 0x000000010a117819 */ /* 0x004fc600000006ff */
[----:B------:R-:W2:Y:S02]  /*0300*/  LDG.E.64 R10, desc[UR6][R20.64+0x8] ;  /* 0x00000806140a7981 */ /* 0x000ea4000c1e1b00 */
[----:B------:R-:W-:-:S05]  /*0310*/  IMAD.WIDE R16, R17, 0x8, R22 ;  /* 0x0000000811107825 */ /* 0x000fca00078e0216 */
[----:B------:R-:W4:Y:S01]  /*0320*/  LDG.E.64 R18, desc[UR6][R16.64] ;  /* 0x0000000610127981 */ /* 0x000f22000c1e1b00 */
[----:B---3--:R-:W-:-:S03]  /*0330*/  DADD R12, R12, R8 ;  /* 0x000000000c0c7229 */ /* 0x008fc60000000008 */
[----:B------:R0:W3:Y:S01]  /*0340*/  LDG.E.64 R8, desc[UR6][R16.64+0x8] ;  /* 0x0000080610087981 */ /* 0x0000e2000c1e1b00 */
[----:B------:R-:W-:-:S03]  /*0350*/  IMAD.SHL.U32 R15, R15, 0x2, RZ ;  /* 0x000000020f0f7824 */ /* 0x000fc600078e00ff */
[----:B------:R-:W3:Y:S01]  /*0360*/  LDG.E R20, desc[UR6][R28.64+0x10] ;  /* 0x000010061c147981 */ /* 0x000ee2000c1e1900 */
[----:B--2---:R-:W-:Y:S01]  /*0370*/  DADD R10, R10, R24 ;  /* 0x000000000a0a7229 */ /* 0x004fe20000000018 */
[----:B------:R-:W-:Y:S01]  /*0380*/  IMAD.WIDE R24, R15, 0x8, R22 ;  /* 0x000000080f187825 */ /* 0x000fe200078e0216 */
[----:B----4-:R-:W-:Y:S01]  /*0390*/  SHF.L.U32 R15, R14, 0x1, RZ ;  /* 0x000000010e0f7819 */ /* 0x010fe200000006ff */
[----:B------:R-:W-:-:S03]  /*03a0*/  DADD R18, R12, R18 ;  /* 0x000000000c127229 */ /* 0x000fc60000000012 */
[----:B------:R-:W2:Y:S01]  /*03b0*/  LDG.E.64 R12, desc[UR6][R24.64] ;  /* 0x00000006180c7981 */ /* 0x000ea2000c1e1b00 */
[----:B0-----:R-:W-:-:S03]  /*03c0*/  IMAD.WIDE R16, R15, 0x8, R22 ;  /* 0x000000080f107825 */ /* 0x001fc600078e0216 */
[----:B------:R-:W4:Y:S01]  /*03d0*/  LDG.E.64 R14, desc[UR6][R24.64+0x8] ;  /* 0x00000806180e7981 */ /* 0x000f22000c1e1b00 */
[----:B---3--:R-:W-:-:S03]  /*03e0*/  DADD R8, R10, R8 ;  /* 0x000000000a087229 */ /* 0x008fc60000000008 */
[----:B------:R-:W3:Y:S01]  /*03f0*/  LDG.E.64 R10, desc[UR6][R16.64] ;  /* 0x00000006100a7981 */ /* 0x000ee2000c1e1b00 */
[----:B--2---:R-:W-:Y:S01]  /*0400*/  DADD R12, R18, R12 ;  /* 0x00000000120c7229 */ /* 0x004fe2000000000c */
[----:B------:R-:W-:Y:S02]  /*0410*/  IMAD.SHL.U32 R19, R20, 0x2, RZ ;  /* 0x0000000214137824 */ /* 0x000fe400078e00ff */
[----:B------:R-:W2:Y:S01]  /*0420*/  LDG.E R20, desc[UR6][R28.64+0x14] ;  /* 0x000014061c147981 */ /* 0x000ea2000c1e1900 */
[----:B----4-:R-:W-:-:S03]  /*0430*/  DADD R14, R8, R14 ;  /* 0x00000000080e7229 */ /* 0x010fc6000000000e */
[----:B------:R-:W4:Y:S01]  /*0440*/  LDG.E.64 R8, desc[UR6][R16.64+0x8] ;  /* 0x0000080610087981 */ /* 0x000f22000c1e1b00 */
[----:B------:R-:W-:Y:S01]  /*0450*/  IMAD.WIDE R24, R19, 0x8, R22 ;  /* 0x0000000813187825 */ /* 0x000fe200078e0216 */
[----:B---3--:R-:W-:Y:S02]  /*0460*/  DADD R10, R12, R10 ;  /* 0x000000000c0a7229 */ /* 0x008fe4000000000a */
[----:B------:R-:W3:Y:S04]  /*0470*/  LDG.E R13, desc[UR6][R28.64+0x18] ;  /* 0x000018061c0d7981 */ /* 0x000ee8000c1e1900 */
[----:B------:R-:W3:Y:S04]  /*0480*/  LDG.E.64 R18, desc[UR6][R24.64] ;  /* 0x0000000618127981 */ /* 0x000ee8000c1e1b00 */
[----:B------:R0:W3:Y:S04]  /*0490*/  LDG.E R12, desc[UR6][R28.64+0x1c] ;  /* 0x00001c061c0c7981 */ /* 0x0000e8000c1e1900 */
[----:B------:R-:W3:Y:S01]  /*04a0*/  LDG.E.64 R16, desc[UR6][R24.64+0x8] ;  /* 0x0000080618107981 */ /* 0x000ee2000c1e1b00 */
[----:B--2---:R-:W-:Y:S01]  /*04b0*/  SHF.L.U32 R21, R20, 0x1, RZ ;  /* 0x0000000114157819 */ /* 0x004fe200000006ff */
[----:B----4-:R-:W-:-:S04]  /*04c0*/  DADD R8, R14, R8 ;  /* 0x000000000e087229 */ /* 0x010fc80000000008 */
[----:B------:R-:W-:-:S04]  /*04d0*/  IMAD.WIDE R14, R21, 0x8, R22 ;  /* 0x00000008150e7825 */ /* 0x000fc800078e0216 */
[----:B---3--:R-:W-:Y:S01]  /*04e0*/  IMAD.SHL.U32 R13, R13, 0x2, RZ ;  /* 0x000000020d0d7824 */ /* 0x008fe200078e00ff */
[----:B------:R-:W2:Y:S01]  /*04f0*/  LDG.E.64 R20, desc[UR6][R14.64] ;  /* 0x000000060e147981 */ /* 0x000ea2000c1e1b00 */
[----:B------:R-:W-:Y:S02]  /*0500*/  DADD R18, R10, R18 ;  /* 0x000000000a127229 */ /* 0x000fe40000000012 */
[----:B0-----:R-:W-:Y:S01]  /*0510*/  IMAD.WIDE R28, R13, 0x8, R22 ;  /* 0x000000080d1c7825 */ /* 0x001fe200078e0216 */
[----:B------:R-:W-:-:S04]  /*0520*/  SHF.L.U32 R11, R12, 0x1, RZ ;  /* 0x000000010c0b7819 */ /* 0x000fc800000006ff */
[----:B------:R-:W3:Y:S04]  /*0530*/  LDG.E.64 R12, desc[UR6][R28.64] ;  /* 0x000000061c0c7981 */ /* 0x000ee8000c1e1b00 */
[----:B------:R-:W4:Y:S01]  /*0540*/  LDG.E.64 R14, desc[UR6][R14.64+0x8] ;  /* 0x000008060e0e7981 */ /* 0x000f22000c1e1b00 */
[----:B------:R-:W-:-:S03]  /*0550*/  IMAD.WIDE R22, R11, 0x8, R22 ;  /* 0x000000080b167825 */ /* 0x000fc600078e0216 */
[----:B------:R-:W3:Y:S01]  /*0560*/  LDG.E.64 R10, desc[UR6][R28.64+0x8] ;  /* 0x000008061c0a7981 */ /* 0x000ee2000c1e1b00 */
[----:B------:R-:W-:-:S03]  /*0570*/  DADD R16, R8, R16 ;  /* 0x0000000008107229 */ /* 0x000fc60000000010 */
[----:B------:R-:W3:Y:S04]  /*0580*/  LDG.E.64 R8, desc[UR6][R22.64] ;  /* 0x0000000616087981 */ /* 0x000ee8000c1e1b00 */
[----:B------:R-:W3:Y:S01]  /*0590*/  LDG.E.64 R24, desc[UR6][R22.64+0x8] ;  /* 0x0000080616187981 */ /* 0x000ee2000c1e1b00 */
[----:B------:R-:W-:-:S05]  /*05a0*/  VIADD R26, R26, 0x8 ;  /* 0x000000081a1a7836 */ /* 0x000fca0000000000 */
[----:B------:R-:W-:Y:S02]  /*05b0*/  ISETP.NE.AND P1, PT, R26, RZ, PT ;  /* 0x000000ff1a00720c */ /* 0x000fe40003f25270 */
[----:B------:R-:W-:Y:S01]  /*05c0*/  IADD3 R6, PT, PT, R6, 0x8, RZ ;  /* 0x0000000806067810 */ /* 0x000fe20007ffe0ff */
[----:B--2---:R-:W-:Y:S02]  /*05d0*/  DADD R18, R18, R20 ;  /* 0x0000000012127229 */ /* 0x004fe40000000014 */
[----:B----4-:R-:W-:-:S06]  /*05e0*/  DADD R16, R16, R14 ;  /* 0x0000000010107229 */ /* 0x010fcc000000000e */
[----:B---3--:R-:W-:Y:S02]  /*05f0*/  DADD R12, R18, R12 ;  /* 0x00000000120c7229 */ /* 0x008fe4000000000c */
[----:B------:R-:W-:-:S06]  /*0600*/  DADD R10, R16, R10 ;  /* 0x00000000100a7229 */ /* 0x000fcc000000000a */
[----:B------:R-:W-:Y:S02]  /*0610*/  DADD R8, R12, R8 ;  /* 0x000000000c087229 */ /* 0x000fe40000000008 */
[----:B------:R-:W-:Y:S01]  /*0620*/  DADD R24, R10, R24 ;  /* 0x000000000a187229 */ /* 0x000fe20000000018 */
[----:B------:R-:W-:Y:S10]  /*0630*/  @P1 BRA `(.L_x_157) ;  /* 0xfffffffc00041947 */ /* 0x000ff4000383ffff */
.L_x_156:
[----:B------:R-:W-:Y:S05]  /*0640*/  BSYNC.RECONVERGENT B1 ;  /* 0x0000000000017941 */ /* 0x000fea0003800200 */
.L_x_155:
[----:B------:R-:W-:Y:S05]  /*0650*/  @!P0 BRA `(.L_x_154) ;  /* 0x0000000400248947 */ /* 0x000fea0003800000 */
[----:B------:R-:W-:Y:S01]  /*0660*/  ISETP.GE.U32.AND P0, PT, R7, 0x4, PT ;  /* 0x000000040700780c */ /* 0x000fe20003f06070 */
[----:B------:R-:W-:Y:S01]  /*0670*/  BSSY.RECONVERGENT B1, `(.L_x_158) ;  /* 0x0000025000017945 */ /* 0x000fe20003800200 */
[----:B------:R-:W-:-:S04]  /*0680*/  LOP3.LUT R22, R5, 0x3, RZ, 0xc0, !PT ;  /* 0x0000000305167812 */ /* 0x000fc800078ec0ff */
[----:B------:R-:W-:-:S07]  /*0690*/  ISETP.NE.AND P1, PT, R22, RZ, PT ;  /* 0x000000ff1600720c */ /* 0x000fce0003f25270 */
[----:B------:R-:W-:Y:S06]  /*06a0*/  @!P0 BRA `(.L_x_159) ;  /* 0x0000000000848947 */ /* 0x000fec0003800000 */
[----:B------:R-:W0:Y:S01]  /*06b0*/  LDC.64 R12, c[0x0][0x3a0] ;  /* 0x0000e800ff0c7b82 */ /* 0x000e220000000a00 */
[----:B------:R-:W-:-:S07]  /*06c0*/  IMAD.IADD R7, R2, 0x1, R27 ;  /* 0x0000000102077824 */ /* 0x000fce00078e021b */
[----:B------:R-:W1:Y:S01]  /*06d0*/  LDC.64 R20, c[0x0][0x388] ;  /* 0x0000e200ff147b82 */ /* 0x000e620000000a00 */
[----:B0-----:R-:W-:-:S05]  /*06e0*/  IMAD.WIDE R12, R7, 0x4, R12 ;  /* 0x00000004070c7825 */ /* 0x001fca00078e020c */
[----:B------:R-:W2:Y:S04]  /*06f0*/  LDG.E R6, desc[UR6][R12.64] ;  /* 0x000000060c067981 */ /* 0x000ea8000c1e1900 */
[----:B------:R-:W3:Y:S04]  /*0700*/  LDG.E R7, desc[UR6][R12.64+0x4] ;  /* 0x000004060c077981 */ /* 0x000ee8000c1e1900 */
[----:B------:R-:W4:Y:S04]  /*0710*/  LDG.E R11, desc[UR6][R12.64+0x8] ;  /* 0x000008060c0b7981 */ /* 0x000f28000c1e1900 */
[----:B------:R-:W4:Y:S01]  /*0720*/  LDG.E R10, desc[UR6][R12.64+0xc] ;  /* 0x00000c060c0a7981 */ /* 0x000f22000c1e1900 */
[----:B--2---:R-:W-:-:S05]  /*0730*/  SHF.L.U32 R19, R6, 0x1, RZ ;  /* 0x0000000106137819 */ /* 0x004fca00000006ff */
[----:B-1----:R-:W-:-:S05]  /*0740*/  IMAD.WIDE R18, R19, 0x8, R20 ;  /* 0x0000000813127825 */ /* 0x002fca00078e0214 */
[----:B------:R-:W2:Y:S01]  /*0750*/  LDG.E.64 R28, desc[UR6][R18.64] ;  /* 0x00000006121c7981 */ /* 0x000ea2000c1e1b00 */
[----:B---3--:R-:W-:-:S03]  /*0760*/  IMAD.SHL.U32 R15, R7, 0x2, RZ ;  /* 0x00000002070f7824 */ /* 0x008fc600078e00ff */
[----:B------:R-:W3:Y:S01]  /*0770*/  LDG.E.64 R6, desc[UR6][R18.64+0x8] ;  /* 0x0000080612067981 */ /* 0x000ee2000c1e1b00 */
[--C-:B------:R-:W-:Y:S01]  /*0780*/  IMAD.WIDE R14, R15, 0x8, R20.reuse ;  /* 0x000000080f0e7825 */ /* 0x100fe200078e0214 */
[----:B----4-:R-:W-:Y:S02]  /*0790*/  SHF.L.U32 R11, R11, 0x1, RZ ;  /* 0x000000010b0b7819 */ /* 0x010fe400000006ff */
[----:B------:R-:W-:Y:S02]  /*07a0*/  SHF.L.U32 R23, R10, 0x1, RZ ;  /* 0x000000010a177819 */ /* 0x000fe400000006ff */
[----:B------:R-:W4:Y:S01]  /*07b0*/  LDG.E.64 R16, desc[UR6][R14.64] ;  /* 0x000000060e107981 */ /* 0x000f22000c1e1b00 */
[----:B------:R-:W-:-:S05]  /*07c0*/  IMAD.WIDE R10, R11, 0x8, R20 ;  /* 0x000000080b0a7825 */ /* 0x000fca00078e0214 */
[----:B------:R-:W4:Y:S04]  /*07d0*/  LDG.E.64 R12, desc[UR6][R10.64] ;  /* 0x000000060a0c7981 */ /* 0x000f28000c1e1b00 */
[----:B------:R-:W4:Y:S01]  /*07e0*/  LDG.E.64 R14, desc[UR6][R14.64+0x8] ;  /* 0x000008060e0e7981 */ /* 0x000f22000c1e1b00 */
[----:B------:R-:W-:-:S03]  /*07f0*/  IMAD.WIDE R20, R23, 0x8, R20 ;  /* 0x0000000817147825 */ /* 0x000fc600078e0214 */
[----:B------:R-:W4:Y:S04]  /*0800*/  LDG.E.64 R10, desc[UR6][R10.64+0x8] ;  /* 0x000008060a0a7981 */ /* 0x000f28000c1e1b00 */
[----:B------:R-:W4:Y:S01]  /*0810*/  LDG.E.64 R18, desc[UR6][R20.64+0x8] ;  /* 0x0000080614127981 */ /* 0x000f22000c1e1b00 */
[----:B--2---:R-:W-:-:S03]  /*0820*/  DADD R28, R8, R28 ;  /* 0x00000000081c7229 */ /* 0x004fc6000000001c */
[----:B------:R-:W2:Y:S01]  /*0830*/  LDG.E.64 R8, desc[UR6][R20.64] ;  /* 0x0000000614087981 */ /* 0x000ea2000c1e1b00 */
[----:B---3--:R-:W-:-:S04]  /*0840*/  DADD R6, R24, R6 ;  /* 0x0000000018067229 */ /* 0x008fc80000000006 */
[----:B----4-:R-:W-:-:S04]  /*0850*/  DADD R16, R28, R16 ;  /* 0x000000001c107229 */ /* 0x010fc80000000010 */
[----:B------:R-:W-:-:S04]  /*0860*/  DADD R6, R6, R14 ;  /* 0x0000000006067229 */ /* 0x000fc8000000000e */
[----:B------:R-:W-:-:S04]  /*0870*/  DADD R12, R16, R12 ;  /* 0x00000000100c7229 */ /* 0x000fc8000000000c */
[----:B------:R-:W-:Y:S01]  /*0880*/  DADD R6, R6, R10 ;  /* 0x0000000006067229 */ /* 0x000fe2000000000a */
[----:B------:R-:W-:-:S07]  /*0890*/  VIADD R27, R27, 0x4 ;  /* 0x000000041b1b7836 */ /* 0x000fce0000000000 */
[----:B------:R-:W-:Y:S02]  /*08a0*/  DADD R24, R6, R18 ;  /* 0x0000000006187229 */ /* 0x000fe40000000012 */
[----:B--2---:R-:W-:-:S11]  /*08b0*/  DADD R8, R12, R8 ;  /* 0x000000000c087229 */ /* 0x004fd60000000008 */
.L_x_159:
[----:B------:R-:W-:Y:S05]  /*08c0*/  BSYNC.RECONVERGENT B1 ;  /* 0x0000000000017941 */ /* 0x000fea0003800200 */
.L_x_158:
[----:B------:R-:W-:Y:S05]  /*08d0*/  @!P1 BRA `(.L_x_154) ;  /* 0x0000000000849947 */ /* 0x000fea0003800000 */
[----:B------:R-:W-:Y:S02]  /*08e0*/  ISETP.NE.AND P0, PT, R22, 0x1, PT ;  /* 0x000000011600780c */ /* 0x000fe40003f05270 */
[----:B------:R-:W-:-:S04]  /*08f0*/  LOP3.LUT R5, R5, 0x1, RZ, 0xc0, !PT ;  /* 0x0000000105057812 */ /* 0x000fc800078ec0ff */
[----:B------:R-:W-:-:S07]  /*0900*/  ISETP.NE.U32.AND P1, PT, R5, 0x1, PT ;  /* 0x000000010500780c */ /* 0x000fce0003f25070 */
[----:B------:R-:W0:Y:S01]  /*0910*/  @P0 LDC.64 R6, c[0x0][0x3a0] ;  /* 0x0000e800ff060b82 */ /* 0x000e220000000a00 */
[----:B------:R-:W-:-:S07]  /*0920*/  @P0 IADD3 R15, PT, PT, R2, R27, RZ ;  /* 0x0000001b020f0210 */ /* 0x000fce0007ffe0ff */
[----:B------:R-:W1:Y:S01]  /*0930*/  @!P1 LDC.64 R18, c[0x0][0x3a0] ;  /* 0x0000e800ff129b82 */ /* 0x000e620000000a00 */
[----:B------:R-:W-:-:S07]  /*0940*/  @P0 IADD3 R27, PT, PT, R27, 0x2, RZ ;  /* 0x000000021b1b0810 */ /* 0x000fce0007ffe0ff */
[----:B------:R-:W2:Y:S01]  /*0950*/  @P0 LDC.64 R12, c[0x0][0x388] ;  /* 0x0000e200ff0c0b82 */ /* 0x000ea20000000a00 */
[----:B0-----:R-:W-:-:S07]  /*0960*/  @P0 IMAD.WIDE R14, R15, 0x4, R6 ;  /* 0x000000040f0e0825 */ /* 0x001fce00078e0206 */
[----:B------:R-:W0:Y:S01]  /*0970*/  @!P1 LDC.64 R16, c[0x0][0x388] ;  /* 0x0000e200ff109b82 */ /* 0x000e220000000a00 */
[----:B------:R-:W3:Y:S01]  /*0980*/  @P0 LDG.E R5, desc[UR6][R14.64] ;  /* 0x000000060e050981 */ /* 0x000ee2000c1e1900 */
[----:B------:R-:W-:-:S03]  /*0990*/  @!P1 IMAD.IADD R27, R2, 0x1, R27 ;  /* 0x00000001021b9824 */ /* 0x000fc600078e021b */
[----:B------:R-:W4:Y:S01]  /*09a0*/  @P0 LDG.E R2, desc[UR6][R14.64+0x4] ;  /* 0x000004060e020981 */ /* 0x000f22000c1e1900 */
[----:B-1----:R-:W-:-:S06]  /*09b0*/  @!P1 IMAD.WIDE R18, R27, 0x4, R18 ;  /* 0x000000041b129825 */ /* 0x002fcc00078e0212 */
[----:B------:R-:W2:Y:S01]  /*09c0*/  @!P1 LDG.E R18, desc[UR6][R18.64] ;  /* 0x0000000612129981 */ /* 0x000ea2000c1e1900 */
[----:B---3--:R-:W-:Y:S02]  /*09d0*/  @P0 SHF.L.U32 R5, R5, 0x1, RZ ;  /* 0x0000000105050819 */ /* 0x008fe400000006ff */
[----:B----4-:R-:W-:-:S03]  /*09e0*/  @P0 SHF.L.U32 R27, R2, 0x1, RZ ;  /* 0x00000001021b0819 */ /* 0x010fc600000006ff */
[----:B--2---:R-:W-:-:S05]  /*09f0*/  @P0 IMAD.WIDE R22, R5, 0x8, R12 ;  /* 0x0000000805160825 */ /* 0x004fca00078e020c */
[----:B------:R-:W2:Y:S01]  /*0a00*/  @P0 LDG.E.64 R6, desc[UR6][R22.64] ;  /* 0x0000000616060981 */ /* 0x000ea2000c1e1b00 */
[----:B------:R-:W-:-:S03]  /*0a10*/  @P0 IMAD.WIDE R26, R27, 0x8, R12 ;  /* 0x000000081b1a0825 */ /* 0x000fc600078e020c */
[----:B------:R-:W3:Y:S01]  /*0a20*/  @P0 LDG.E.64 R10, desc[UR6][R22.64+0x8] ;  /* 0x00000806160a0981 */ /* 0x000ee2000c1e1b00 */
[----:B------:R-:W-:-:S03]  /*0a30*/  @!P1 IMAD.SHL.U32 R5, R18, 0x2, RZ ;  /* 0x0000000212059824 */ /* 0x000fc600078e00ff */
[----:B------:R-:W4:Y:S01]  /*0a40*/  @P0 LDG.E.64 R14, desc[UR6][R26.64] ;  /* 0x000000061a0e0981 */ /* 0x000f22000c1e1b00 */
[----:B0-----:R-:W-:-:S03]  /*0a50*/  @!P1 IMAD.WIDE R16, R5, 0x8, R16 ;  /* 0x0000000805109825 */ /* 0x001fc600078e0210 */
[----:B------:R-:W4:Y:S04]  /*0a60*/  @P0 LDG.E.64 R12, desc[UR6][R26.64+0x8] ;  /* 0x000008061a0c0981 */ /* 0x000f28000c1e1b00 */
[----:B------:R-:W4:Y:S04]  /*0a70*/  @!P1 LDG.E.64 R18, desc[UR6][R16.64] ;  /* 0x0000000610129981 */ /* 0x000f28000c1e1b00 */
[----:B------:R-:W4:Y:S01]  /*0a80*/  @!P1 LDG.E.64 R20, desc[UR6][R16.64+0x8] ;  /* 0x0000080610149981 */ /* 0x000f22000c1e1b00 */
[----:B--2---:R-:W-:Y:S02]  /*0a90*/  @P0 DADD R6, R8, R6 ;  /* 0x0000000008060229 */ /* 0x004fe40000000006 */
[----:B---3--:R-:W-:-:S06]  /*0aa0*/  @P0 DADD R10, R24, R10 ;  /* 0x00000000180a0229 */ /* 0x008fcc000000000a */
[----:B----4-:R-:W-:Y:S02]  /*0ab0*/  @P0 DADD R8, R6, R14 ;  /* 0x0000000006080229 */ /* 0x010fe4000000000e */
[----:B------:R-:W-:-:S06]  /*0ac0*/  @P0 DADD R24, R10, R12 ;  /* 0x000000000a180229 */ /* 0x000fcc000000000c */
[----:B------:R-:W-:Y:S02]  /*0ad0*/  @!P1 DADD R8, R8, R18 ;  /* 0x0000000008089229 */ /* 0x000fe40000000012 */
[----:B------:R-:W-:-:S11]  /*0ae0*/  @!P1 DADD R24, R24, R20 ;  /* 0x0000000018189229 */ /* 0x000fd60000000014 */
.L_x_154:
[----:B------:R-:W-:Y:S05]  /*0af0*/  BSYNC.RECONVERGENT B0 ;  /* 0x0000000000007941 */ /* 0x000fea0003800200 */
.L_x_153:
[----:B------:R-:W0:Y:S01]  /*0b00*/  LDC.64 R6, c[0x0][0x380] ;  /* 0x0000e000ff067b82 */ /* 0x000e220000000a00 */
[----:B------:R-:W1:Y:S01]  /*0b10*/  LDCU UR4, c[0x0][0x3a8] ;  /* 0x00007500ff0477ac */ /* 0x000e620008000800 */
[----:B-----5:R-:W-:Y:S02]  /*0b20*/  SHF.L.U32 R5, R4, 0x1, RZ ;  /* 0x0000000104057819 */ /* 0x020fe400000006ff */
[----:B------:R-:W-:-:S04]  /*0b30*/  IADD3 R0, PT, PT, R3, R0, RZ ;  /* 0x0000000003007210 */ /* 0x000fc80007ffe0ff */
[----:B-1----:R-:W-:Y:S01]  /*0b40*/  ISETP.GE.AND P0, PT, R0, UR4, PT ;  /* 0x0000000400007c0c */ /* 0x002fe2000bf06270 */
[----:B0-----:R-:W-:-:S05]  /*0b50*/  IMAD.WIDE R4, R5, 0x8, R6 ;  /* 0x0000000805047825 */ /* 0x001fca00078e0206 */
[----:B------:R0:W-:Y:S04]  /*0b60*/  STG.E.64 desc[UR6][R4.64], R8 ;  /* 0x0000000804007986 */ /* 0x0001e8000c101b06 */
[----:B------:R0:W-:Y:S03]  /*0b70*/  STG.E.64 desc[UR6][R4.64+0x8], R24 ;  /* 0x0000081804007986 */ /* 0x0001e6000c101b06 */
[----:B------:R-:W-:Y:S05]  /*0b80*/  @!P0 BRA `(.L_x_160) ;  /* 0xfffffff400488947 */ /* 0x000fea000383ffff */
[----:B------:R-:W-:Y:S05]  /*0b90*/  EXIT ;  /* 0x000000000000794d */ /* 0x000fea0003800000 */
.L_x_161:
        /* <DEDUP_REMOVED lines=14> */
.L_x_845:


//--------------------- .text._Z29gpuKernelIAtomDecomposition2DIfEvPT_S1_PiS2_i --------------------------
	.section	.text._Z29gpuKernelIAtomDecomposition2DIfEvPT_S1_PiS2_i,"ax",@progbits
	.align	128
        .global         _Z29gpuKernelIAtomDecomposition2DIfEvPT_S1_PiS2_i
        .type           _Z29gpuKernelIAtomDecomposition2DIfEvPT_S1_PiS2_i,@function
        .size           _Z29gpuKernelIAtomDecomposition2DIfEvPT_S1_PiS2_i,(.L_x_846 - _Z29gpuKernelIAtomDecomposition2DIfEvPT_S1_PiS2_i)
        .other          _Z29gpuKernelIAtomDecomposition2DIfEvPT_S1_PiS2_i,@"STO_CUDA_ENTRY STV_DEFAULT"
_Z29gpuKernelIAtomDecomposition2DIfEvPT_S1_PiS2_i:
.text._Z29gpuKernelIAtomDecomposition2DIfEvPT_S1_PiS2_i:
        /* <DEDUP_REMOVED lines=11> */
.L_x_169:
        /* <DEDUP_REMOVED lines=16> */
[----:B------:R-:W-:Y:S01]  /*01b0*/  ISETP.GT.U32.AND P1, PT, R0, -0x8, PT ;  /* 0xfffffff80000780c */ /* 0x000fe20003f24070 */
[----:B------:R-:W-:Y:S01]  /*01c0*/  HFMA2 R0, -RZ, RZ, 0, 0 ;  /* 0x00000000ff007431 */ /* 0x000fe200000001ff */
[----:B------:R-:W-:-:S11]  /*01d0*/  ISETP.NE.AND P0, PT, R25, RZ, PT ;  /* 0x000000ff1900720c */ /* 0x000fd60003f05270 */
[----:B------:R-:W-:Y:S05]  /*01e0*/  @P1 BRA `(.L_x_165) ;  /* 0x0000000000a81947 */ /* 0x000fea0003800000 */
[----:B------:R-:W-:Y:S02]  /*01f0*/  LOP3.LUT R0, R10, 0x7ffffff8, RZ, 0xc0, !PT ;  /* 0x7ffffff80a007812 */ /* 0x000fe400078ec0ff */
[----:B------:R-:W-:Y:S02]  /*0200*/  SHF.L.U32 R11, R7, 0x1, RZ ;  /* 0x00000001070b7819 */ /* 0x000fe400000006ff */
[----:B------:R-:W-:Y:S02]  /*0210*/  MOV R8, RZ ;  /* 0x000000ff00087202 */ /* 0x000fe40000000f00 */
[----:B------:R-:W-:-:S07]  /*0220*/  IADD3 R12, PT, PT, -R0, RZ, RZ ;  /* 0x000000ff000c7210 */ /* 0x000fce0007ffe1ff */
.L_x_166:
        /* <DEDUP_REMOVED lines=17> */
[----:B------:R-:W3:Y:S04]  /*0340*/  LDG.E R23, desc[UR6][R2.64+0x34] ;  /* 0x0000340602177981 */ /* 0x000ee8000c1e1900 */
[----:B------:R-:W3:Y:S04]  /*0350*/  LDG.E R8, desc[UR6][R2.64+0x38] ;  /* 0x0000380602087981 */ /* 0x000ee8000c1e1900 */
[----:B------:R-:W3:Y:S01]  /*0360*/  LDG.E R24, desc[UR6][R2.64+0x3c] ;  /* 0x00003c0602187981 */ /* 0x000ee2000c1e1900 */
[----:B----4-:R-:W-:Y:S01]  /*0370*/  FADD R26, R26, -R13 ;  /* 0x8000000d1a1a7221 */ /* 0x010fe20000000000 */
[----:B------:R-:W-:Y:S01]  /*0380*/  FADD R27, R27, -R14 ;  /* 0x8000000e1b1b7221 */ /* 0x000fe20000000000 */
[----:B------:R-:W-:-:S02]  /*0390*/  IADD3 R12, PT, PT, R12, 0x8, RZ ;  /* 0x000000080c0c7810 */ /* 0x000fc40007ffe0ff */
[----:B------:R-:W-:Y:S01]  /*03a0*/  FADD R26, R26, -R15 ;  /* 0x8000000f1a1a7221 */ /* 0x000fe20000000000 */
[----:B------:R-:W-:Y:S01]  /*03b0*/  FADD R27, R27, -R16 ;  /* 0x800000101b1b7221 */ /* 0x000fe20000000000 */
[----:B------:R-:W-:Y:S02]  /*03c0*/  ISETP.NE.AND P1, PT, R12, RZ, PT ;  /* 0x000000ff0c00720c */ /* 0x000fe40003f25270 */
[----:B------:R-:W-:Y:S01]  /*03d0*/  IADD3 R11, PT, PT, R11, 0x10, RZ ;  /* 0x000000100b0b7810 */ /* 0x000fe20007ffe0ff */
[----:B------:R-:W-:Y:S01]  /*03e0*/  FADD R26, R26, -R17 ;  /* 0x800000111a1a7221 */ /* 0x000fe20000000000 */
[----:B------:R-:W-:-:S03]  /*03f0*/  FADD R27, R27, -R18 ;  /* 0x800000121b1b7221 */ /* 0x000fc60000000000 */
[----:B------:R-:W-:Y:S01]  /*0400*/  FADD R26, R26, -R19 ;  /* 0x800000131a1a7221 */ /* 0x000fe20000000000 */
[----:B------:R-:W-:-:S03]  /*0410*/  FADD R27, R27, -R20 ;  /* 0x800000141b1b7221 */ /* 0x000fc60000000000 */
[----:B------:R-:W-:Y:S01]  /*0420*/  FADD R26, R26, -R21 ;  /* 0x800000151a1a7221 */ /* 0x000fe20000000000 */
[----:B------:R-:W-:-:S03]  /*0430*/  FADD R22, R27, -R22 ;  /* 0x800000161b167221 */ /* 0x000fc60000000000 */
[----:B--2---:R-:W-:Y:S01]  /*0440*/  FADD R9, R26, -R9 ;  /* 0x800000091a097221 */ /* 0x004fe20000000000 */
[----:B---3--:R-:W-:-:S03]  /*0450*/  FADD R23, R22, -R23 ;  /* 0x8000001716177221 */ /* 0x008fc60000000000 */
[----:B------:R-:W-:Y:S01]  /*0460*/  FADD R9, R9, -R8 ;  /* 0x8000000809097221 */ /* 0x000fe20000000000 */
[----:B------:R-:W-:Y:S01]  /*0470*/  FADD R8, R23, -R24 ;  /* 0x8000001817087221 */ /* 0x000fe20000000000 */
[----:B------:R-:W-:Y:S06]  /*0480*/  @P1 BRA `(.L_x_166) ;  /* 0xfffffffc00681947 */ /* 0x000fec000383ffff */
.L_x_165:
[----:B------:R-:W-:Y:S05]  /*0490*/  BSYNC.RECONVERGENT B1 ;  /* 0x0000000000017941 */ /* 0x000fea0003800200 */
.L_x_164:
        /* <DEDUP_REMOVED lines=8> */
[----:B------:R-:W-:-:S05]  /*0520*/  SHF.L.U32 R11, R11, 0x1, RZ ;  /* 0x000000010b0b7819 */ /* 0x000fca00000006ff */
        /* <DEDUP_REMOVED lines=11> */
[----:B---3--:R-:W-:-:S03]  /*05e0*/  FADD R11, R8, -R11 ;  /* 0x8000000b080b7221 */ /* 0x008fc60000000000 */
[----:B----4-:R-:W-:Y:S01]  /*05f0*/  FADD R12, R12, -R13 ;  /* 0x8000000d0c0c7221 */ /* 0x010fe20000000000 */
[----:B------:R-:W-:-:S03]  /*0600*/  FADD R11, R11, -R14 ;  /* 0x8000000e0b0b7221 */ /* 0x000fc60000000000 */
[----:B------:R-:W-:Y:S01]  /*0610*/  FADD R12, R12, -R15 ;  /* 0x8000000f0c0c7221 */ /* 0x000fe20000000000 */
[----:B------:R-:W-:-:S03]  /*0620*/  FADD R11, R11, -R16 ;  /* 0x800000100b0b7221 */ /* 0x000fc60000000000 */
[----:B------:R-:W-:Y:S01]  /*0630*/  FADD R9, R12, -R17 ;  /* 0x800000110c097221 */ /* 0x000fe20000000000 */
[----:B------:R-:W-:-:S07]  /*0640*/  FADD R8, R11, -R20 ;  /* 0x800000140b087221 */ /* 0x000fce0000000000 */
.L_x_168:
[----:B------:R-:W-:Y:S05]  /*0650*/  BSYNC.RECONVERGENT B1 ;  /* 0x0000000000017941 */ /* 0x000fea0003800200 */
.L_x_167:
[----:B------:R-:W-:Y:S05]  /*0660*/  @!P1 BRA `(.L_x_163) ;  /* 0x0000000000609947 */ /* 0x000fea0003800000 */
[----:B------:R-:W-:Y:S02]  /*0670*/  ISETP.NE.AND P0, PT, R18, 0x1, PT ;  /* 0x000000011200780c */ /* 0x000fe40003f05270 */
[----:B------:R-:W-:-:S04]  /*0680*/  LOP3.LUT R10, R10, 0x1, RZ, 0xc0, !PT ;  /* 0x000000010a0a7812 */ /* 0x000fc800078ec0ff */
[----:B------:R-:W-:-:S07]  /*0690*/  ISETP.NE.U32.AND P1, PT, R10, 0x1, PT ;  /* 0x000000010a00780c */ /* 0x000fce0003f25070 */
[----:B------:R-:W0:Y:S01]  /*06a0*/  @P0 LDC.64 R10, c[0x0][0x388] ;  /* 0x0000e200ff0a0b82 */ /* 0x000e220000000a00 */
[C---:B------:R-:W-:Y:S02]  /*06b0*/  @P0 IADD3 R12, PT, PT, R7.reuse, R0, RZ ;  /* 0x00000000070c0210 */ /* 0x040fe40007ffe0ff */
[----:B------:R-:W-:Y:S02]  /*06c0*/  @P0 IADD3 R0, PT, PT, R0, 0x2, RZ ;  /* 0x0000000200000810 */ /* 0x000fe40007ffe0ff */
[----:B------:R-:W-:Y:S02]  /*06d0*/  @P0 SHF.L.U32 R13, R12, 0x1, RZ ;  /* 0x000000010c0d0819 */ /* 0x000fe400000006ff */
[----:B------:R-:W-:Y:S01]  /*06e0*/  @!P1 IADD3 R0, PT, PT, R7, R0, RZ ;  /* 0x0000000007009210 */ /* 0x000fe20007ffe0ff */
[----:B------:R-:W1:Y:S03]  /*06f0*/  @!P1 LDC.64 R2, c[0x0][0x388] ;  /* 0x0000e200ff029b82 */ /* 0x000e660000000a00 */
[----:B------:R-:W-:Y:S01]  /*0700*/  @!P1 SHF.L.U32 R7, R0, 0x1, RZ ;  /* 0x0000000100079819 */ /* 0x000fe200000006ff */
[----:B0-----:R-:W-:-:S05]  /*0710*/  @P0 IMAD.WIDE R10, R13, 0x4, R10 ;  /* 0x000000040d0a0825 */ /* 0x001fca00078e020a */
[----:B------:R-:W2:Y:S04]  /*0720*/  @P0 LDG.E R12, desc[UR6][R10.64] ;  /* 0x000000060a0c0981 */ /* 0x000ea8000c1e1900 */
[----:B------:R-:W3:Y:S01]  /*0730*/  @P0 LDG.E R13, desc[UR6][R10.64+0x4] ;  /* 0x000004060a0d0981 */ /* 0x000ee2000c1e1900 */
[----:B-1----:R-:W-:-:S03]  /*0740*/  @!P1 IMAD.WIDE R2, R7, 0x4, R2 ;  /* 0x0000000407029825 */ /* 0x002fc600078e0202 */
[----:B------:R-:W4:Y:S04]  /*0750*/  @P0 LDG.E R15, desc[UR6][R10.64+0x8] ;  /* 0x000008060a0f0981 */ /* 0x000f28000c1e1900 */
[----:B------:R-:W4:Y:S04]  /*0760*/  @P0 LDG.E R14, desc[UR6][R10.64+0xc] ;  /* 0x00000c060a0e0981 */ /* 0x000f28000c1e1900 */
[----:B------:R-:W4:Y:S04]  /*0770*/  @!P1 LDG.E R0, desc[UR6][R2.64] ;  /* 0x0000000602009981 */ /* 0x000f28000c1e1900 */
[----:B------:R-:W4:Y:S01]  /*0780*/  @!P1 LDG.E R7, desc[UR6][R2.64+0x4] ;  /* 0x0000040602079981 */ /* 0x000f22000c1e1900 */
[----:B--2---:R-:W-:Y:S01]  /*0790*/  @P0 FADD R12, R9, -R12 ;  /* 0x8000000c090c0221 */ /* 0x004fe20000000000 */
[----:B---3--:R-:W-:-:S03]  /*07a0*/  @P0 FADD R13, R8, -R13 ;  /* 0x8000000d080d0221 */ /* 0x008fc60000000000 */
[----:B----4-:R-:W-:Y:S01]  /*07b0*/  @P0 FADD R9, R12, -R15 ;  /* 0x8000000f0c090221 */ /* 0x010fe20000000000 */
[----:B------:R-:W-:-:S03]  /*07c0*/  @P0 FADD R8, R13, -R14 ;  /* 0x8000000e0d080221 */ /* 0x000fc60000000000 */
[----:B------:R-:W-:Y:S01]  /*07d0*/  @!P1 FADD R9, R9, -R0 ;  /* 0x8000000009099221 */ /* 0x000fe20000000000 */
[----:B------:R-:W-:-:S07]  /*07e0*/  @!P1 FADD R8, R8, -R7 ;  /* 0x8000000708089221 */ /* 0x000fce0000000000 */
.L_x_163:
[----:B------:R-:W-:Y:S05]  /*07f0*/  BSYNC.RECONVERGENT B0 ;  /* 0x0000000000007941 */ /* 0x000fea0003800200 */
.L_x_162:
        /* <DEDUP_REMOVED lines=10> */
.L_x_170:
        /* <DEDUP_REMOVED lines=14> */
.L_x_846:


//--------------------- .text._Z29gpuKernelIAtomDecomposition2DIdEvPT_S1_PiS2_i --------------------------
	.section	.text._Z29gpuKernelIAtomDecomposition2DIdEvPT_S1_PiS2_i,"ax",@progbits
	.align	128
        .global         _Z29gpuKernelIAtomDecomposition2DIdEvPT_S1_PiS2_i
        .type           _Z29gpuKernelIAtomDecomposition2DIdEvPT_S1_PiS2_i,@function
        .size           _Z29gpuKernelIAtomDecomposition2DIdEvPT_S1_PiS2_i,(.L_x_847 - _Z29gpuKernelIAtomDecomposition2DIdEvPT_S1_PiS2_i)
        .other          _Z29gpuKernelIAtomDecomposition2DIdEvPT_S1_PiS2_i,@"STO_CUDA_ENTRY STV_DEFAULT"
_Z29gpuKernelIAtomDecomposition2DIdEvPT_S1_PiS2_i:
.text._Z29gpuKernelIAtomDecomposition2DIdEvPT_S1_PiS2_i:
        /* <DEDUP_REMOVED lines=11> */
.L_x_178:
        /* <DEDUP_REMOVED lines=20> */
[----:B------:R-:W-:-:S09]  /*01f0*/  ISETP.NE.AND P0, PT, R7, RZ, PT ;  /* 0x000000ff0700720c */ /* 0x000fd20003f05270 */
[----:B------:R-:W-:Y:S05]  /*0200*/  @P1 BRA `(.L_x_174) ;  /* 0x0000000000a81947 */ /* 0x000fea0003800000 */
[----:B------:R-:W-:Y:S02]  /*0210*/  LOP3.LUT R27, R5, 0x7ffffff8, RZ, 0xc0, !PT ;  /* 0x7ffffff8051b7812 */ /* 0x000fe400078ec0ff */
[----:B------:R-:W-:Y:S02]  /*0220*/  CS2R R24, SRZ ;  /* 0x0000000000187805 */ /* 0x000fe4000001ff00 */
[----:B------:R-:W-:Y:S01]  /*0230*/  SHF.L.U32 R6, R2, 0x1, RZ ;  /* 0x0000000102067819 */ /* 0x000fe200000006ff */
[----:B------:R-:W-:-:S07]  /*0240*/  IMAD.MOV R26, RZ, RZ, -R27 ;  /* 0x000000ffff1a7224 */ /* 0x000fce00078e0a1b */
.L_x_175:
[----:B------:R-:W0:Y:S02]  /*0250*/  LDC.64 R22, c[0x0][0x388] ;  /* 0x0000e200ff167b82 */ /* 0x000e240000000a00 */
[----:B0-----:R-:W-:-:S05]  /*0260*/  IMAD.WIDE R22, R6, 0x8, R22 ;  /* 0x0000000806167825 */ /* 0x001fca00078e0216 */
[----:B------:R-:W2:Y:S04]  /*0270*/  LDG.E.64 R10, desc[UR6][R22.64] ;  /* 0x00000006160a7981 */ /* 0x000ea8000c1e1b00 */
[----:B------:R-:W3:Y:S04]  /*0280*/  LDG.E.64 R18, desc[UR6][R22.64+0x8] ;  /* 0x0000080616127981 */ /* 0x000ee8000c1e1b00 */
[----:B------:R-:W4:Y:S04]  /*0290*/  LDG.E.64 R16, desc[UR6][R22.64+0x10] ;  /* 0x0000100616107981 */ /* 0x000f28000c1e1b00 */
[----:B------:R-:W4:Y:S04]  /*02a0*/  LDG.E.64 R20, desc[UR6][R22.64+0x18] ;  /* 0x0000180616147981 */ /* 0x000f28000c1e1b00 */
[----:B------:R-:W4:Y:S04]  /*02b0*/  LDG.E.64 R14, desc[UR6][R22.64+0x20] ;  /* 0x00002006160e7981 */ /* 0x000f28000c1e1b00 */
[----:B------:R-:W4:Y:S01]  /*02c0*/  LDG.E.64 R12, desc[UR6][R22.64+0x28] ;  /* 0x00002806160c7981 */ /* 0x000f22000c1e1b00 */
[----:B--2---:R-:W-:-:S03]  /*02d0*/  DADD R8, -R10, R8 ;  /* 0x000000000a087229 */ /* 0x004fc60000000108 */
[----:B------:R-:W2:Y:S01]  /*02e0*/  LDG.E.64 R10, desc[UR6][R22.64+0x30] ;  /* 0x00003006160a7981 */ /* 0x000ea2000c1e1b00 */
[----:B---3--:R-:W-:-:S03]  /*02f0*/  DADD R18, -R18, R24 ;  /* 0x0000000012127229 */ /* 0x008fc60000000118 */
[----:B------:R-:W3:Y:S01]  /*0300*/  LDG.E.64 R24, desc[UR6][R22.64+0x78] ;  /* 0x0000780616187981 */ /* 0x000ee2000c1e1b00 */
[----:B----4-:R-:W-:-:S03]  /*0310*/  DADD R16, R8, -R16 ;  /* 0x0000000008107229 */ /* 0x010fc60000000810 */
[----:B------:R-:W4:Y:S01]  /*0320*/  LDG.E.64 R8, desc[UR6][R22.64+0x38] ;  /* 0x0000380616087981 */ /* 0x000f22000c1e1b00 */
[----:B------:R-:W-:-:S03]  /*0330*/  DADD R20, R18, -R20 ;  /* 0x0000000012147229 */ /* 0x000fc60000000814 */
[----:B------:R-:W3:Y:S01]  /*0340*/  LDG.E.64 R18, desc[UR6][R22.64+0x40] ;  /* 0x0000400616127981 */ /* 0x000ee2000c1e1b00 */
[----:B------:R-:W-:-:S03]  /*0350*/  DADD R14, R16, -R14 ;  /* 0x00000000100e7229 */ /* 0x000fc6000000080e */
[----:B------:R-:W3:Y:S01]  /*0360*/  LDG.E.64 R16, desc[UR6][R22.64+0x48] ;  /* 0x0000480616107981 */ /* 0x000ee2000c1e1b00 */
[----:B------:R-:W-:-:S03]  /*0370*/  DADD R12, R20, -R12 ;  /* 0x00000000140c7229 */ /* 0x000fc6000000080c */
[----:B------:R-:W3:Y:S01]  /*0380*/  LDG.E.64 R20, desc[UR6][R22.64+0x50] ;  /* 0x0000500616147981 */ /* 0x000ee2000c1e1b00 */
[----:B--2---:R-:W-:-:S03]  /*0390*/  DADD R10, R14, -R10 ;  /* 0x000000000e0a7229 */ /* 0x004fc6000000080a */
[----:B------:R-:W2:Y:S01]  /*03a0*/  LDG.E.64 R14, desc[UR6][R22.64+0x58] ;  /* 0x00005806160e7981 */ /* 0x000ea2000c1e1b00 */
[----:B----4-:R-:W-:-:S03]  /*03b0*/  DADD R8, R12, -R8 ;  /* 0x000000000c087229 */ /* 0x010fc60000000808 */
[----:B------:R-:W4:Y:S01]  /*03c0*/  LDG.E.64 R12, desc[UR6][R22.64+0x60] ;  /* 0x00006006160c7981 */ /* 0x000f22000c1e1b00 */
[----:B---3--:R-:W-:-:S03]  /*03d0*/  DADD R18, R10, -R18 ;  /* 0x000000000a127229 */ /* 0x008fc60000000812 */
[----:B------:R-:W3:Y:S01]  /*03e0*/  LDG.E.64 R10, desc[UR6][R22.64+0x68] ;  /* 0x00006806160a7981 */ /* 0x000ee2000c1e1b00 */
[----:B------:R-:W-:-:S03]  /*03f0*/  DADD R16, R8, -R16 ;  /* 0x0000000008107229 */ /* 0x000fc60000000810 */
[----:B------:R-:W3:Y:S01]  /*0400*/  LDG.E.64 R8, desc[UR6][R22.64+0x70] ;  /* 0x0000700616087981 */ /* 0x000ee2000c1e1b00 */
[----:B------:R-:W-:Y:S01]  /*0410*/  VIADD R26, R26, 0x8 ;  /* 0x000000081a1a7836 */ /* 0x000fe20000000000 */
[----:B------:R-:W-:-:S04]  /*0420*/  DADD R18, R18, -R20 ;  /* 0x0000000012127229 */ /* 0x000fc80000000814 */
[----:B------:R-:W-:Y:S02]  /*0430*/  ISETP.NE.AND P1, PT, R26, RZ, PT ;  /* 0x000000ff1a00720c */ /* 0x000fe40003f25270 */
[----:B------:R-:W-:Y:S01]  /*0440*/  IADD3 R6, PT, PT, R6, 0x10, RZ ;  /* 0x0000001006067810 */ /* 0x000fe20007ffe0ff */
[----:B--2---:R-:W-:Y:S02]  /*0450*/  DADD R14, R16, -R14 ;  /* 0x00000000100e7229 */ /* 0x004fe4000000080e */
[----:B----4-:R-:W-:-:S06]  /*0460*/  DADD R12, R18, -R12 ;  /* 0x00000000120c7229 */ /* 0x010fcc000000080c */
[----:B---3--:R-:W-:Y:S02]  /*0470*/  DADD R10, R14, -R10 ;  /* 0x000000000e0a7229 */ /* 0x008fe4000000080a */
[----:B------:R-:W-:-:S06]  /*0480*/  DADD R8, R12, -R8 ;  /* 0x000000000c087229 */ /* 0x000fcc0000000808 */
[----:B------:R-:W-:Y:S01]  /*0490*/  DADD R24, R10, -R24 ;  /* 0x000000000a187229 */ /* 0x000fe20000000818 */
[----:B------:R-:W-:Y:S10]  /*04a0*/  @P1 BRA `(.L_x_175) ;  /* 0xfffffffc00681947 */ /* 0x000ff4000383ffff */
.L_x_174:
[----:B------:R-:W-:Y:S05]  /*04b0*/  BSYNC.RECONVERGENT B1 ;  /* 0x0000000000017941 */ /* 0x000fea0003800200 */
.L_x_173:
[----:B------:R-:W-:Y:S05]  /*04c0*/  @!P0 BRA `(.L_x_172) ;  /* 0x0000000000d08947 */ /* 0x000fea0003800000 */
[----:B------:R-:W-:Y:S01]  /*04d0*/  ISETP.GE.U32.AND P0, PT, R7, 0x4, PT ;  /* 0x000000040700780c */ /* 0x000fe20003f06070 */
[----:B------:R-:W-:Y:S01]  /*04e0*/  BSSY.RECONVERGENT B1, `(.L_x_176) ;  /* 0x0000019000017945 */ /* 0x000fe20003800200 */
[----:B------:R-:W-:-:S04]  /*04f0*/  LOP3.LUT R22, R5, 0x3, RZ, 0xc0, !PT ;  /* 0x0000000305167812 */ /* 0x000fc800078ec0ff */
[----:B------:R-:W-:-:S07]  /*0500*/  ISETP.NE.AND P1, PT, R22, RZ, PT ;  /* 0x000000ff1600720c */ /* 0x000fce0003f25270 */
[----:B------:R-:W-:Y:S06]  /*0510*/  @!P0 BRA `(.L_x_177) ;  /* 0x0000000000548947 */ /* 0x000fec0003800000 */
[----:B------:R-:W0:Y:S01]  /*0520*/  LDC.64 R28, c[0x0][0x388] ;  /* 0x0000e200ff1c7b82 */ /* 0x000e220000000a00 */
[----:B------:R-:W-:-:S04]  /*0530*/  IMAD.IADD R6, R2, 0x1, R27 ;  /* 0x0000000102067824 */ /* 0x000fc800078e021b */
[----:B------:R-:W-:-:S04]  /*0540*/  IMAD.SHL.U32 R7, R6, 0x2, RZ ;  /* 0x0000000206077824 */ /* 0x000fc800078e00ff */
[----:B0-----:R-:W-:-:S05]  /*0550*/  IMAD.WIDE R28, R7, 0x8, R28 ;  /* 0x00000008071c7825 */ /* 0x001fca00078e021c */
[----:B------:R-:W2:Y:S04]  /*0560*/  LDG.E.64 R20, desc[UR6][R28.64] ;  /* 0x000000061c147981 */ /* 0x000ea8000c1e1b00 */
[----:B------:R-:W3:Y:S04]  /*0570*/  LDG.E.64 R6, desc[UR6][R28.64+0x8] ;  /* 0x000008061c067981 */ /* 0x000ee8000c1e1b00 */
[----:B------:R-:W4:Y:S04]  /*0580*/  LDG.E.64 R16, desc[UR6][R28.64+0x10] ;  /* 0x000010061c107981 */ /* 0x000f28000c1e1b00 */
[----:B------:R-:W4:Y:S04]  /*0590*/  LDG.E.64 R14, desc[UR6][R28.64+0x18] ;  /* 0x000018061c0e7981 */ /* 0x000f28000c1e1b00 */
[----:B------:R-:W4:Y:S04]  /*05a0*/  LDG.E.64 R12, desc[UR6][R28.64+0x20] ;  /* 0x000020061c0c7981 */ /* 0x000f28000c1e1b00 */
[----:B------:R-:W4:Y:S04]  /*05b0*/  LDG.E.64 R10, desc[UR6][R28.64+0x28] ;  /* 0x000028061c0a7981 */ /* 0x000f28000c1e1b00 */
[----:B------:R-:W4:Y:S01]  /*05c0*/  LDG.E.64 R18, desc[UR6][R28.64+0x38] ;  /* 0x000038061c127981 */ /* 0x000f22000c1e1b00 */
[----:B--2---:R-:W-:-:S03]  /*05d0*/  DADD R20, R8, -R20 ;  /* 0x0000000008147229 */ /* 0x004fc60000000814 */
[----:B------:R-:W2:Y:S01]  /*05e0*/  LDG.E.64 R8, desc[UR6][R28.64+0x30] ;  /* 0x000030061c087981 */ /* 0x000ea2000c1e1b00 */
[----:B---3--:R-:W-:-:S04]  /*05f0*/  DADD R6, R24, -R6 ;  /* 0x0000000018067229 */ /* 0x008fc80000000806 */
[----:B----4-:R-:W-:-:S04]  /*0600*/  DADD R16, R20, -R16 ;  /* 0x0000000014107229 */ /* 0x010fc80000000810 */
[----:B------:R-:W-:-:S04]  /*0610*/  DADD R6, R6, -R14 ;  /* 0x0000000006067229 */ /* 0x000fc8000000080e */
[----:B------:R-:W-:-:S04]  /*0620*/  DADD R12, R16, -R12 ;  /* 0x00000000100c7229 */ /* 0x000fc8000000080c */
[----:B------:R-:W-:Y:S01]  /*0630*/  DADD R6, R6, -R10 ;  /* 0x0000000006067229 */ /* 0x000fe2000000080a */
[----:B------:R-:W-:-:S07]  /*0640*/  IADD3 R27, PT, PT, R27, 0x4, RZ ;  /* 0x000000041b1b7810 */ /* 0x000fce0007ffe0ff */
[----:B------:R-:W-:Y:S02]  /*0650*/  DADD R24, R6, -R18 ;  /* 0x0000000006187229 */ /* 0x000fe40000000812 */
[----:B--2---:R-:W-:-:S11]  /*0660*/  DADD R8, R12, -R8 ;  /* 0x000000000c087229 */ /* 0x004fd60000000808 */
.L_x_177:
[----:B------:R-:W-:Y:S05]  /*0670*/  BSYNC.RECONVERGENT B1 ;  /* 0x0000000000017941 */ /* 0x000fea0003800200 */
.L_x_176:
[----:B------:R-:W-:Y:S05]  /*0680*/  @!P1 BRA `(.L_x_172) ;  /* 0x0000000000609947 */ /* 0x000fea0003800000 */
[----:B------:R-:W-:Y:S02]  /*0690*/  ISETP.NE.AND P0, PT, R22, 0x1, PT ;  /* 0x000000011600780c */ /* 0x000fe40003f05270 */
[----:B------:R-:W-:-:S04]  /*06a0*/  LOP3.LUT R5, R5, 0x1, RZ, 0xc0, !PT ;  /* 0x0000000105057812 */ /* 0x000fc800078ec0ff */
[----:B------:R-:W-:-:S07]  /*06b0*/  ISETP.NE.U32.AND P1, PT, R5, 0x1, PT ;  /* 0x000000010500780c */ /* 0x000fce0003f25070 */
[----:B------:R-:W0:Y:S01]  /*06c0*/  @P0 LDC.64 R6, c[0x0][0x388] ;  /* 0x0000e200ff060b82 */ /* 0x000e220000000a00 */
[----:B------:R-:W-:Y:S01]  /*06d0*/  @P0 IMAD.IADD R5, R2, 0x1, R27 ;  /* 0x0000000102050824 */ /* 0x000fe200078e021b */
[----:B------:R-:W-:-:S03]  /*06e0*/  @P0 IADD3 R27, PT, PT, R27, 0x2, RZ ;  /* 0x000000021b1b0810 */ /* 0x000fc60007ffe0ff */
[----:B------:R-:W-:-:S03]  /*06f0*/  @P0 IMAD.SHL.U32 R5, R5, 0x2, RZ ;  /* 0x0000000205050824 */ /* 0x000fc600078e00ff */
[----:B------:R-:W1:Y:S01]  /*0700*/  @!P1 LDC.64 R16, c[0x0][0x388] ;  /* 0x0000e200ff109b82 */ /* 0x000e620000000a00 */
[----:B------:R-:W-:Y:S02]  /*0710*/  @!P1 IMAD.IADD R2, R2, 0x1, R27 ;  /* 0x0000000102029824 */ /* 0x000fe400078e021b */
[----:B0-----:R-:W-:-:S05]  /*0720*/  @P0 IMAD.WIDE R22, R5, 0x8, R6 ;  /* 0x0000000805160825 */ /* 0x001fca00078e0206 */
[----:B------:R-:W2:Y:S04]  /*0730*/  @P0 LDG.E.64 R10, desc[UR6][R22.64] ;  /* 0x00000006160a0981 */ /* 0x000ea8000c1e1b00 */
[----:B------:R-:W3:Y:S01]  /*0740*/  @P0 LDG.E.64 R6, desc[UR6][R22.64+0x8] ;  /* 0x0000080616060981 */ /* 0x000ee2000c1e1b00 */
[----:B------:R-:W-:-:S03]  /*0750*/  @!P1 IMAD.SHL.U32 R5, R2, 0x2, RZ ;  /* 0x0000000202059824 */ /* 0x000fc600078e00ff */
[----:B------:R-:W4:Y:S01]  /*0760*/  @P0 LDG.E.64 R12, desc[UR6][R22.64+0x10] ;  /* 0x00001006160c0981 */ /* 0x000f22000c1e1b00 */
[----:B-1----:R-:W-:-:S03]  /*0770*/  @!P1 IMAD.WIDE R16, R5, 0x8, R16 ;  /* 0x0000000805109825 */ /* 0x002fc600078e0210 */
[----:B------:R-:W4:Y:S04]  /*0780*/  @P0 LDG.E.64 R14, desc[UR6][R22.64+0x18] ;  /* 0x00001806160e0981 */ /* 0x000f28000c1e1b00 */
[----:B------:R-:W4:Y:S04]  /*0790*/  @!P1 LDG.E.64 R18, desc[UR6][R16.64] ;  /* 0x0000000610129981 */ /* 0x000f28000c1e1b00 */
[----:B------:R-:W4:Y:S01]  /*07a0*/  @!P1 LDG.E.64 R20, desc[UR6][R16.64+0x8] ;  /* 0x0000080610149981 */ /* 0x000f22000c1e1b00 */
[----:B--2---:R-:W-:Y:S02]  /*07b0*/  @P0 DADD R10, R8, -R10 ;  /* 0x00000000080a0229 */ /* 0x004fe4000000080a */
[----:B---3--:R-:W-:-:S06]  /*07c0*/  @P0 DADD R6, R24, -R6 ;  /* 0x0000000018060229 */ /* 0x008fcc0000000806 */
[----:B----4-:R-:W-:Y:S02]  /*07d0*/  @P0 DADD R8, R10, -R12 ;  /* 0x000000000a080229 */ /* 0x010fe4000000080c */
[----:B------:R-:W-:-:S06]  /*07e0*/  @P0 DADD R24, R6, -R14 ;  /* 0x0000000006180229 */ /* 0x000fcc000000080e */
[----:B------:R-:W-:Y:S02]  /*07f0*/  @!P1 DADD R8, R8, -R18 ;  /* 0x0000000008089229 */ /* 0x000fe40000000812 */
[----:B------:R-:W-:-:S11]  /*0800*/  @!P1 DADD R24, R24, -R20 ;  /* 0x0000000018189229 */ /* 0x000fd60000000814 */
.L_x_172:
[----:B------:R-:W-:Y:S05]  /*0810*/  BSYNC.RECONVERGENT B0 ;  /* 0x0000000000007941 */ /* 0x000fea0003800200 */
.L_x_171:
        /* <DEDUP_REMOVED lines=10> */
.L_x_179:
        /* <DEDUP_REMOVED lines=12> */
.L_x_847:


//--------------------- .text._Z33gpuKernelFullForceDecomposition2DIfEvPT_S1_PiS2_i --------------------------
	.section	.text._Z33gpuKernelFullForceDecomposition2DIfEvPT_S1_PiS2_i,"ax",@progbits
	.align	128
        .global         _Z33gpuKernelFullForceDecomposition2DIfEvPT_S1_PiS2_i
        .type           _Z33gpuKernelFullForceDecomposition2DIfEvPT_S1_PiS2_i,@function
        .size           _Z33gpuKernelFullForceDecomposition2DIfEvPT_S1_PiS2_i,(.L_x_848 - _Z33gpuKernelFullForceDecomposition2DIfEvPT_S1_PiS2_i)
        .other          _Z33gpuKernelFullForceDecomposition2DIfEvPT_S1_PiS2_i,@"STO_CUDA_ENTRY STV_DEFAULT"
_Z33gpuKernelFullForceDecomposition2DIfEvPT_S1_PiS2_i:
.text._Z33gpuKernelFullForceDecomposition2DIfEvPT_S1_PiS2_i:
        /* <DEDUP_REMOVED lines=14> */
.L_x_180:
[C---:B0-----:R-:W-:Y:S01]  /*00e0*/  IMAD.WIDE R8, R0.reuse, 0x4, R2 ;  /* 0x0000000400087825 */ /* 0x041fe200078e0202 */
[----:B------:R-:W-:-:S05]  /*00f0*/  SHF.L.U32 R13, R0, 0x1, RZ ;  /* 0x00000001000d7819 */ /* 0x000fca00000006ff */
[----:B--2---:R-:W2:Y:S01]  /*0100*/  LDG.E R8, desc[UR6][R8.64] ;  /* 0x0000000608087981 */ /* 0x004ea2000c1e1900 */
[----:B----4-:R-:W-:-:S05]  /*0110*/  IMAD.WIDE R12, R13, 0x4, R6 ;  /* 0x000000040d0c7825 */ /* 0x010fca00078e0206 */
[----:B------:R-:W4:Y:S01]  /*0120*/  LDG.E R14, desc[UR6][R12.64] ;  /* 0x000000060c0e7981 */ /* 0x000f22000c1e1900 */
[----:B-12---:R-:W-:-:S05]  /*0130*/  SHF.L.U32 R11, R8, 0x1, RZ ;  /* 0x00000001080b7819 */ /* 0x006fca00000006ff */
[----:B---3--:R-:W-:-:S04]  /*0140*/  IMAD.WIDE R10, R11, 0x4, R4 ;  /* 0x000000040b0a7825 */ /* 0x008fc800078e0204 */
[----:B----4-:R-:W-:-:S05]  /*0150*/  FADD R17, -R14, -RZ ;  /* 0x800000ff0e117221 */ /* 0x010fca0000000100 */
[----:B------:R1:W-:Y:S04]  /*0160*/  REDG.E.ADD.F32.FTZ.RN.STRONG.GPU desc[UR6][R10.64], R17 ;  /* 0x000000110a0079a6 */ /* 0x0003e8000c12f306 */
[----:B------:R-:W2:Y:S01]  /*0170*/  LDG.E R14, desc[UR6][R12.64+0x4] ;  /* 0x000004060c0e7981 */ /* 0x000ea2000c1e1900 */
[----:B------:R-:W-:-:S04]  /*0180*/  IADD3 R0, PT, PT, R15, R0, RZ ;  /* 0x000000000f007210 */ /* 0x000fc80007ffe0ff */
[----:B------:R-:W-:Y:S01]  /*0190*/  ISETP.GE.AND P0, PT, R0, UR5, PT ;  /* 0x0000000500007c0c */ /* 0x000fe2000bf06270 */
[----:B--2---:R-:W-:-:S05]  /*01a0*/  FADD R19, -R14, -RZ ;  /* 0x800000ff0e137221 */ /* 0x004fca0000000100 */
[----:B------:R1:W-:Y:S07]  /*01b0*/  REDG.E.ADD.F32.FTZ.RN.STRONG.GPU desc[UR6][R10.64+0x4], R19 ;  /* 0x000004130a0079a6 */ /* 0x0003ee000c12f306 */
[----:B------:R-:W-:Y:S05]  /*01c0*/  @!P0 BRA `(.L_x_180) ;  /* 0xfffffffc00c48947 */ /* 0x000fea000383ffff */
[----:B------:R-:W-:Y:S05]  /*01d0*/  EXIT ;  /* 0x000000000000794d */ /* 0x000fea0003800000 */
.L_x_181:
        /* <DEDUP_REMOVED lines=10> */
.L_x_848:


//--------------------- .text._Z33gpuKernelFullForceDecomposition2DIdEvPT_S1_PiS2_i --------------------------
	.section	.text._Z33gpuKernelFullForceDecomposition2DIdEvPT_S1_PiS2_i,"ax",@progbits
	.align	128
        .global         _Z33gpuKernelFullForceDecomposition2DIdEvPT_S1_PiS2_i
        .type           _Z33gpuKernelFullForceDecomposition2DIdEvPT_S1_PiS2_i,@function
        .size           _Z33gpuKernelFullForceDecomposition2DIdEvPT_S1_PiS2_i,(.L_x_849 - _Z33gpuKernelFullForceDecomposition2DIdEvPT_S1_PiS2_i)
        .other          _Z33gpuKernelFullForceDecomposition2DIdEvPT_S1_PiS2_i,@"STO_CUDA_ENTRY STV_DEFAULT"
_Z33gpuKernelFullForceDecomposition2DIdEvPT_S1_PiS2_i:
.text._Z33gpuKernelFullForceDecomposition2DIdEvPT_S1_PiS2_i:
        /* <DEDUP_REMOVED lines=14> */
.L_x_182:
[C---:B------:R-:W-:Y:S01]  /*00e0*/  SHF.L.U32 R13, R0.reuse, 0x1, RZ ;  /* 0x00000001000d7819 */ /* 0x040fe200000006ff */
[----:B0-----:R-:W-:-:S04]  /*00f0*/  IMAD.WIDE R8, R0, 0x4, R2 ;  /* 0x0000000400087825 */ /* 0x001fc800078e0202 */
[----:B----4-:R-:W-:Y:S02]  /*0100*/  IMAD.WIDE R12, R13, 0x8, R6 ;  /* 0x000000080d0c7825 */ /* 0x010fe400078e0206 */
[----:B--2---:R-:W2:Y:S04]  /*0110*/  LDG.E R8, desc[UR6][R8.64] ;  /* 0x0000000608087981 */ /* 0x004ea8000c1e1900 */
[----:B-1----:R-:W4:Y:S01]  /*0120*/  LDG.E.64 R10, desc[UR6][R12.64] ;  /* 0x000000060c0a7981 */ /* 0x002f22000c1e1b00 */
[----:B--2---:R-:W-:Y:S01]  /*0130*/  SHF.L.U32 R15, R8, 0x1, RZ ;  /* 0x00000001080f7819 */ /* 0x004fe200000006ff */
[----:B----4-:R-:W-:-:S04]  /*0140*/  DADD R16, -RZ, -R10 ;  /* 0x00000000ff107229 */ /* 0x010fc8000000090a */
[----:B---3--:R-:W-:-:S05]  /*0150*/  IMAD.WIDE R10, R15, 0x8, R4 ;  /* 0x000000080f0a7825 */ /* 0x008fca00078e0204 */
[----:B------:R1:W-:Y:S04]  /*0160*/  REDG.E.ADD.F64.RN.STRONG.GPU desc[UR6][R10.64], R16 ;  /* 0x000000100a0079a6 */ /* 0x0003e8000c12ff06 */
[----:B------:R-:W2:Y:S01]  /*0170*/  LDG.E.64 R14, desc[UR6][R12.64+0x8] ;  /* 0x000008060c0e7981 */ /* 0x000ea2000c1e1b00 */
[----:B------:R-:W-:-:S04]  /*0180*/  IADD3 R0, PT, PT, R19, R0, RZ ;  /* 0x0000000013007210 */ /* 0x000fc80007ffe0ff */
[----:B------:R-:W-:Y:S01]  /*0190*/  ISETP.GE.AND P0, PT, R0, UR5, PT ;  /* 0x0000000500007c0c */ /* 0x000fe2000bf06270 */
[----:B--2---:R-:W-:-:S07]  /*01a0*/  DADD R14, -RZ, -R14 ;  /* 0x00000000ff0e7229 */ /* 0x004fce000000090e */
[----:B------:R1:W-:Y:S05]  /*01b0*/  REDG.E.ADD.F64.RN.STRONG.GPU desc[UR6][R10.64+0x8], R14 ;  /* 0x0000080e0a0079a6 */ /* 0x0003ea000c12ff06 */
[----:B------:R-:W-:Y:S05]  /*01c0*/  @!P0 BRA `(.L_x_182) ;  /* 0xfffffffc00c48947 */ /* 0x000fea000383ffff */
[----:B------:R-:W-:Y:S05]  /*01d0*/  EXIT ;  /* 0x000000000000794d */ /* 0x000fea0003800000 */
.L_x_183:
        /* <DEDUP_REMOVED lines=10> */
.L_x_849:


//--------------------- .text._Z33gpuKernelHalfForceDecomposition2DIfEvPT_S1_PiS2_i --------------------------
	.section	.text._Z33gpuKernelHalfForceDecomposition2DIfEvPT_S1_PiS2_i,"ax",@progbits
	.align	128
        .global         _Z33gpuKernelHalfForceDecomposition2DIfEvPT_S1_PiS2_i
        .type           _Z33gpuKernelHalfForceDecomposition2DIfEvPT_S1_PiS2_i,@function
        .size           _Z33gpuKernelHalfForceDecomposition2DIfEvPT_S1_PiS2_i,(.L_x_850 - _Z33gpuKernelHalfForceDecomposition2DIfEvPT_S1_PiS2_i)
        .other          _Z33gpuKernelHalfForceDecomposition2DIfEvPT_S1_PiS2_i,@"STO_CUDA_ENTRY STV_DEFAULT"
_Z33gpuKernelHalfForceDecomposition2DIfEvPT_S1_PiS2_i:
.text._Z33gpuKernelHalfForceDecomposition2DIfEvPT_S1_PiS2_i:
        /* <DEDUP_REMOVED lines=11> */
.L_x_184:
[----:B0-----:R-:W0:Y:S01]  /*00b0*/  LDC.64 R8, c[0x0][0x390] ;  /* 0x0000e400ff087b82 */ /* 0x001e220000000a00 */
[----:B------:R-:W-:-:S07]  /*00c0*/  SHF.L.U32 R7, R0, 0x1, RZ ;  /* 0x0000000100077819 */ /* 0x000fce00000006ff */
        /* <DEDUP_REMOVED lines=9> */
[----:B----4-:R-:W-:-:S05]  /*0160*/  SHF.L.U32 R13, R8, 0x1, RZ ;  /* 0x00000001080d7819 */ /* 0x010fca00000006ff */
[----:B0-----:R-:W-:-:S04]  /*0170*/  IMAD.WIDE R12, R13, 0x4, R6 ;  /* 0x000000040d0c7825 */ /* 0x001fc800078e0206 */
[----:B--2---:R-:W-:-:S05]  /*0180*/  FADD R17, -R4, -RZ ;  /* 0x800000ff04117221 */ /* 0x004fca0000000100 */
[----:B------:R0:W-:Y:S04]  /*0190*/  REDG.E.ADD.F32.FTZ.RN.STRONG.GPU desc[UR6][R12.64], R17 ;  /* 0x000000110c0079a6 */ /* 0x0001e8000c12f306 */
[----:B------:R-:W2:Y:S01]  /*01a0*/  LDG.E R4, desc[UR6][R2.64+0x4] ;  /* 0x0000040602047981 */ /* 0x000ea2000c1e1900 */
[----:B---3--:R-:W-:Y:S01]  /*01b0*/  SHF.L.U32 R9, R10, 0x1, RZ ;  /* 0x000000010a097819 */ /* 0x008fe200000006ff */
[----:B--2---:R-:W-:-:S05]  /*01c0*/  FADD R19, -R4, -RZ ;  /* 0x800000ff04137221 */ /* 0x004fca0000000100 */
[----:B------:R0:W-:Y:S04]  /*01d0*/  REDG.E.ADD.F32.FTZ.RN.STRONG.GPU desc[UR6][R12.64+0x4], R19 ;  /* 0x000004130c0079a6 */ /* 0x0001e8000c12f306 */
[----:B------:R-:W2:Y:S01]  /*01e0*/  LDG.E R15, desc[UR6][R2.64] ;  /* 0x00000006020f7981 */ /* 0x000ea2000c1e1900 */
[----:B------:R-:W-:Y:S01]  /*01f0*/  IMAD.WIDE R6, R9, 0x4, R6 ;  /* 0x0000000409067825 */ /* 0x000fe200078e0206 */
[----:B------:R-:W-:-:S04]  /*0200*/  IADD3 R0, PT, PT, R5, R0, RZ ;  /* 0x0000000005007210 */ /* 0x000fc80007ffe0ff */
[----:B------:R-:W-:Y:S01]  /*0210*/  ISETP.GE.AND P0, PT, R0, UR5, PT ;  /* 0x0000000500007c0c */ /* 0x000fe2000bf06270 */
[----:B--2---:R0:W-:Y:S04]  /*0220*/  REDG.E.ADD.F32.FTZ.RN.STRONG.GPU desc[UR6][R6.64], R15 ;  /* 0x0000000f060079a6 */ /* 0x0041e8000c12f306 */
[----:B------:R-:W2:Y:S04]  /*0230*/  LDG.E R9, desc[UR6][R2.64+0x4] ;  /* 0x0000040602097981 */ /* 0x000ea8000c1e1900 */
[----:B--2---:R0:W-:Y:S04]  /*0240*/  REDG.E.ADD.F32.FTZ.RN.STRONG.GPU desc[UR6][R6.64+0x4], R9 ;  /* 0x00000409060079a6 */ /* 0x0041e8000c12f306 */
[----:B------:R-:W-:Y:S05]  /*0250*/  @!P0 BRA `(.L_x_184) ;  /* 0xfffffffc00948947 */ /* 0x000fea000383ffff */
[----:B------:R-:W-:Y:S05]  /*0260*/  EXIT ;  /* 0x000000000000794d */ /* 0x000fea0003800000 */
.L_x_185:
        /* <DEDUP_REMOVED lines=9> */
.L_x_850:


//--------------------- .text._Z33gpuKernelHalfForceDecomposition2DIdEvPT_S1_PiS2_i --------------------------
	.section	.text._Z33gpuKernelHalfForceDecomposition2DIdEvPT_S1_PiS2_i,"ax",@progbits
	.align	128
        .global         _Z33gpuKernelHalfForceDecomposition2DIdEvPT_S1_PiS2_i
        .type           _Z33gpuKernelHalfForceDecomposition2DIdEvPT_S1_PiS2_i,@function
        .size           _Z33gpuKernelHalfForceDecomposition2DIdEvPT_S1_PiS2_i,(.L_x_851 - _Z33gpuKernelHalfForceDecomposition2DIdEvPT_S1_PiS2_i)
        .other          _Z33gpuKernelHalfForceDecomposition2DIdEvPT_S1_PiS2_i,@"STO_CUDA_ENTRY STV_DEFAULT"
_Z33gpuKernelHalfForceDecomposition2DIdEvPT_S1_PiS2_i:
.text._Z33gpuKernelHalfForceDecomposition2DIdEvPT_S1_PiS2_i:
        /* <DEDUP_REMOVED lines=11> */
.L_x_186:
        /* <DEDUP_REMOVED lines=8> */
[----:B------:R-:W2:Y:S01]  /*0130*/  LDG.E.64 R10, desc[UR6][R4.64] ;  /* 0x00000006040a7981 */ /* 0x000ea2000c1e1b00 */
[----:B----4-:R-:W-:Y:S01]  /*0140*/  SHF.L.U32 R15, R8, 0x1, RZ ;  /* 0x00000001080f7819 */ /* 0x010fe200000006ff */
        /* <DEDUP_REMOVED lines=9> */
[----:B--2---:R-:W-:-:S05]  /*01e0*/  SHF.L.U32 R15, R10, 0x1, RZ ;  /* 0x000000010a0f7819 */ /* 0x004fca00000006ff */
[----:B------:R-:W-:Y:S01]  /*01f0*/  IMAD.WIDE R6, R15, 0x8, R6 ;  /* 0x000000080f067825 */ /* 0x000fe200078e0206 */
[----:B------:R-:W-:-:S04]  /*0200*/  IADD3 R3, PT, PT, R0, R3, RZ ;  /* 0x0000000300037210 */ /* 0x000fc80007ffe0ff */
[----:B------:R-:W-:Y:S01]  /*0210*/  ISETP.GE.AND P0, PT, R3, UR5, PT ;  /* 0x0000000503007c0c */ /* 0x000fe2000bf06270 */
[----:B---3--:R0:W-:Y:S04]  /*0220*/  REDG.E.ADD.F64.RN.STRONG.GPU desc[UR6][R6.64], R8 ;  /* 0x00000008060079a6 */ /* 0x0081e8000c12ff06 */
[----:B------:R-:W2:Y:S04]  /*0230*/  LDG.E.64 R14, desc[UR6][R4.64+0x8] ;  /* 0x00000806040e7981 */ /* 0x000ea8000c1e1b00 */
[----:B--2---:R0:W-:Y:S04]  /*0240*/  REDG.E.ADD.F64.RN.STRONG.GPU desc[UR6][R6.64+0x8], R14 ;  /* 0x0000080e060079a6 */ /* 0x0041e8000c12ff06 */
[----:B------:R-:W-:Y:S05]  /*0250*/  @!P0 BRA `(.L_x_186) ;  /* 0xfffffffc00948947 */ /* 0x000fea000383ffff */
[----:B------:R-:W-:Y:S05]  /*0260*/  EXIT ;  /* 0x000000000000794d */ /* 0x000fea0003800000 */
.L_x_187:
        /* <DEDUP_REMOVED lines=9> */
.L_x_851:


//--------------------- .text._Z34gpuKernelTripletForceDecompositionIfEvPT_S1_S1_PiS2_ii --------------------------
	.section	.text._Z34gpuKernelTripletForceDecompositionIfEvPT_S1_S1_PiS2_ii,"ax",@progbits
	.align	128
        .global         _Z34gpuKernelTripletForceDecompositionIfEvPT_S1_S1_PiS2_ii
        .type           _Z34gpuKernelTripletForceDecompositionIfEvPT_S1_S1_PiS2_ii,@function
        .size           _Z34gpuKernelTripletForceDecompositionIfEvPT_S1_S1_PiS2_ii,(.L_x_852 - _Z34gpuKernelTripletForceDecompositionIfEvPT_S1_S1_PiS2_ii)
        .other          _Z34gpuKernelTripletForceDecompositionIfEvPT_S1_S1_PiS2_ii,@"STO_CUDA_ENTRY STV_DEFAULT"
_Z34gpuKernelTripletForceDecompositionIfEvPT_S1_S1_PiS2_ii:
.text._Z34gpuKernelTripletForceDecompositionIfEvPT_S1_S1_PiS2_ii:
        /* <DEDUP_REMOVED lines=8> */
[----:B------:R-:W0:Y:S02]  /*0080*/  LDC R11, c[0x0][0x3ac] ;  /* 0x0000eb00ff0b7b82 */ /* 0x000e240000000800 */
[----:B0-----:R-:W-:-:S13]  /*0090*/  ISETP.GE.AND P0, PT, R11, 0x1, PT ;  /* 0x000000010b00780c */ /* 0x001fda0003f06270 */
[----:B------:R-:W-:Y:S05]  /*00a0*/  @!P0 EXIT ;  /* 0x000000000000894d */ /* 0x000fea0003800000 */
[----:B------:R-:W0:Y:S01]  /*00b0*/  LDCU.64 UR4, c[0x0][0x380] ;  /* 0x00007000ff0477ac */ /* 0x000e220008000a00 */
[C---:B------:R-:W-:Y:S02]  /*00c0*/  LOP3.LUT R12, R11.reuse, 0x7ffffff0, RZ, 0xc0, !PT ;  /* 0x7ffffff00b0c7812 */ /* 0x040fe400078ec0ff */
[C---:B------:R-:W-:Y:S01]  /*00d0*/  LOP3.LUT R17, R11.reuse, 0xf, RZ, 0xc0, !PT ;  /* 0x0000000f0b117812 */ /* 0x040fe200078ec0ff */
[----:B------:R-:W1:Y:S01]  /*00e0*/  LDCU UR6, c[0x0][0x370] ;  /* 0x00006e00ff0677ac */ /* 0x000e620008000800 */
[C---:B------:R-:W-:Y:S02]  /*00f0*/  LOP3.LUT R16, R11.reuse, 0x7, RZ, 0xc0, !PT ;  /* 0x000000070b107812 */ /* 0x040fe400078ec0ff */
[----:B------:R-:W-:Y:S01]  /*0100*/  LOP3.LUT R11, R11, 0x3, RZ, 0xc0, !PT ;  /* 0x000000030b0b7812 */ /* 0x000fe200078ec0ff */
[----:B------:R-:W2:Y:S01]  /*0110*/  LDCU.64 UR8, c[0x0][0x358] ;  /* 0x00006b00ff0877ac */ /* 0x000ea20008000a00 */
[----:B------:R-:W-:Y:S01]  /*0120*/  IADD3 R8, PT, PT, -R12, RZ, RZ ;  /* 0x000000ff0c087210 */ /* 0x000fe20007ffe1ff */
[----:B0-----:R-:W-:Y:S01]  /*0130*/  UIADD3 UR4, UP0, UPT, UR4, 0x20, URZ ;  /* 0x0000002004047890 */ /* 0x001fe2000ff1e0ff */
[----:B-1----:R-:W-:-:S03]  /*0140*/  IMAD R10, R10, UR6, RZ ;  /* 0x000000060a0a7c24 */ /* 0x002fc6000f8e02ff */
[----:B------:R-:W-:-:S12]  /*0150*/  UIADD3.X UR5, UPT, UPT, URZ, UR5, URZ, UP0, !UPT ;  /* 0x00000005ff057290 */ /* 0x000fd800087fe4ff */
.L_x_196:
[----:B0-----:R-:W0:Y:S01]  /*0160*/  LDC.64 R2, c[0x0][0x398] ;  /* 0x0000e600ff027b82 */ /* 0x001e220000000a00 */
[----:B-1----:R-:W1:Y:S01]  /*0170*/  LDCU UR6, c[0x0][0x3a8] ;  /* 0x00007500ff0677ac */ /* 0x002e620008000800 */
[----:B0-----:R-:W-:-:S05]  /*0180*/  IMAD.WIDE R2, R13, 0x4, R2 ;  /* 0x000000040d027825 */ /* 0x001fca00078e0202 */
[----:B--2---:R-:W2:Y:S01]  /*0190*/  LDG.E R9, desc[UR8][R2.64] ;  /* 0x0000000802097981 */ /* 0x004ea2000c1e1900 */
[-C--:B------:R-:W-:Y:S01]  /*01a0*/  MOV R19, R13.reuse ;  /* 0x0000000d00137202 */ /* 0x080fe20000000f00 */
[----:B------:R-:W-:Y:S01]  /*01b0*/  BSSY.RECONVERGENT B0, `(.L_x_188) ;  /* 0x00000f5000007945 */ /* 0x000fe20003800200 */
[----:B------:R-:W-:-:S04]  /*01c0*/  IADD3 R13, PT, PT, R10, R13, RZ ;  /* 0x0000000d0a0d7210 */ /* 0x000fc80007ffe0ff */
[----:B-1----:R-:W-:Y:S02]  /*01d0*/  ISETP.GE.AND P0, PT, R13, UR6, PT ;  /* 0x000000060d007c0c */ /* 0x002fe4000bf06270 */
[----:B--2---:R-:W-:-:S13]  /*01e0*/  ISETP.GT.AND P1, PT, R9, RZ, PT ;  /* 0x000000ff0900720c */ /* 0x004fda0003f24270 */
[----:B---3--:R-:W-:Y:S05]  /*01f0*/  @!P1 BRA `(.L_x_189) ;  /* 0x0000000c00c09947 */ /* 0x008fea0003800000 */
[----:B------:R-:W0:Y:S08]  /*0200*/  LDC.64 R14, c[0x0][0x3a0] ;  /* 0x0000e800ff0e7b82 */ /* 0x000e300000000a00 */
[----:B------:R-:W1:Y:S08]  /*0210*/  LDC.64 R2, c[0x0][0x388] ;  /* 0x0000e200ff027b82 */ /* 0x000e700000000a00 */
[----:B------:R-:W2:Y:S01]  /*0220*/  LDC.64 R4, c[0x0][0x390] ;  /* 0x0000e400ff047b82 */ /* 0x000ea20000000a00 */
[----:B0-----:R-:W-:-:S05]  /*0230*/  IMAD.WIDE R14, R19, 0x4, R14 ;  /* 0x00000004130e7825 */ /* 0x001fca00078e020e */
[----:B------:R0:W5:Y:S01]  /*0240*/  LDG.E R7, desc[UR8][R14.64] ;  /* 0x000000080e077981 */ /* 0x000162000c1e1900 */
[----:B------:R-:W-:Y:S02]  /*0250*/  HFMA2 R6, -RZ, RZ, 0, 0 ;  /* 0x00000000ff067431 */ /* 0x000fe400000001ff */
[----:B-1----:R-:W-:-:S04]  /*0260*/  IMAD.WIDE R2, R19, 0x4, R2 ;  /* 0x0000000413027825 */ /* 0x002fc800078e0202 */
[----:B0-2---:R-:W-:-:S07]  /*0270*/  IMAD.WIDE R4, R19, 0x4, R4 ;  /* 0x0000000413047825 */ /* 0x005fce00078e0204 */
.L_x_195:
[----:B0-----:R-:W0:Y:S01]  /*0280*/  LDCU UR6, c[0x0][0x3ac] ;  /* 0x00007580ff0677ac */ /* 0x001e220008000800 */
[----:B-----5:R-:W-:Y:S02]  /*0290*/  IADD3 R0, PT, PT, R7, R6, RZ ;  /* 0x0000000607007210 */ /* 0x020fe40007ffe0ff */
[----:B------:R-:W-:Y:S02]  /*02a0*/  IADD3 R6, PT, PT, R6, 0x1, RZ ;  /* 0x0000000106067810 */ /* 0x000fe40007ffe0ff */
[----:B------:R-:W-:Y:S02]  /*02b0*/  MOV R19, RZ ;  /* 0x000000ff00137202 */ /* 0x000fe40000000f00 */
[----:B------:R-:W-:Y:S02]  /*02c0*/  ISETP.NE.AND P1, PT, R6, R9, PT ;  /* 0x000000090600720c */ /* 0x000fe40003f25270 */
[----:B------:R-:W-:Y:S01]  /*02d0*/  LEA R0, R0, R0, 0x1 ;  /* 0x0000000000007211 */ /* 0x000fe200078e08ff */
[----:B0-----:R-:W-:-:S09]  /*02e0*/  UISETP.GE.U32.AND UP0, UPT, UR6, 0x10, UPT ;  /* 0x000000100600788c */ /* 0x001fd2000bf06070 */
[----:B-123--:R-:W-:Y:S05]  /*02f0*/  BRA.U !UP0, `(.L_x_190) ;  /* 0x0000000508a87547 */ /* 0x00efea000b800000 */
[----:B------:R-:W-:Y:S02]  /*0300*/  MOV R19, R0 ;  /* 0x0000000000137202 */ /* 0x000fe40000000f00 */
[----:B------:R-:W-:-:S07]  /*0310*/  MOV R18, R8 ;  /* 0x0000000800127202 */ /* 0x000fce0000000f00 */
.L_x_191:
[----:B0-----:R-:W-:Y:S01]  /*0320*/  MOV R14, UR4 ;  /* 0x00000004000e7c02 */ /* 0x001fe20008000f00 */
[----:B------:R-:W2:Y:S01]  /*0330*/  LDG.E R20, desc[UR8][R2.64] ;  /* 0x0000000802147981 */ /* 0x000ea2000c1e1900 */
[----:B------:R-:W-:-:S03]  /*0340*/  MOV R15, UR5 ;  /* 0x00000005000f7c02 */ /* 0x000fc60008000f00 */
[----:B------:R-:W2:Y:S01]  /*0350*/  LDG.E R21, desc[UR8][R4.64] ;  /* 0x0000000804157981 */ /* 0x000ea2000c1e1900 */
[----:B------:R-:W-:-:S05]  /*0360*/  IMAD.WIDE R14, R19, 0x4, R14 ;  /* 0x00000004130e7825 */ /* 0x000fca00078e020e */
[----:B------:R-:W3:Y:S04]  /*0370*/  LDG.E R23, desc[UR8][R14.64+-0x20] ;  /* 0xffffe0080e177981 */ /* 0x000ee8000c1e1900 */
[----:B------:R-:W4:Y:S04]  /*0380*/  LDG.E R25, desc[UR8][R14.64+-0x1c] ;  /* 0xffffe4080e197981 */ /* 0x000f28000c1e1900 */
[----:B------:R-:W5:Y:S01]  /*0390*/  LDG.E R27, desc[UR8][R14.64+-0x18] ;  /* 0xffffe8080e1b7981 */ /* 0x000f62000c1e1900 */
[----:B--2---:R-:W-:-:S04]  /*03a0*/  FMUL R20, R20, R21 ;  /* 0x0000001514147220 */ /* 0x004fc80000400000 */
[----:B---3--:R-:W-:-:S05]  /*03b0*/  FMUL R23, R20, R23 ;  /* 0x0000001714177220 */ /* 0x008fca0000400000 */
[----:B------:R0:W-:Y:S04]  /*03c0*/  STG.E desc[UR8][R14.64+-0x20], R23 ;  /* 0xffffe0170e007986 */ /* 0x0001e8000c101908 */
[----:B------:R-:W2:Y:S04]  /*03d0*/  LDG.E R20, desc[UR8][R2.64] ;  /* 0x0000000802147981 */ /* 0x000ea8000c1e1900 */
[----:B------:R-:W2:Y:S04]  /*03e0*/  LDG.E R21, desc[UR8][R4.64] ;  /* 0x0000000804157981 */ /* 0x000ea8000c1e1900 */
[----:B0-----:R-:W3:Y:S01]  /*03f0*/  LDG.E R23, desc[UR8][R14.64+-0x14] ;  /* 0xffffec080e177981 */ /* 0x001ee2000c1e1900 */
[----:B--2---:R-:W-:-:S04]  /*0400*/  FMUL R20, R20, R21 ;  /* 0x0000001514147220 */ /* 0x004fc80000400000 */
[----:B----4-:R-:W-:-:S05]  /*0410*/  FMUL R25, R20, R25 ;  /* 0x0000001914197220 */ /* 0x010fca0000400000 */
[----:B------:R0:W-:Y:S04]  /*0420*/  STG.E desc[UR8][R14.64+-0x1c], R25 ;  /* 0xffffe4190e007986 */ /* 0x0001e8000c101908 */
[----:B------:R-:W2:Y:S04]  /*0430*/  LDG.E R20, desc[UR8][R2.64] ;  /* 0x0000000802147981 */ /* 0x000ea8000c1e1900 */
[----:B------:R-:W2:Y:S04]  /*0440*/  LDG.E R21, desc[UR8][R4.64] ;  /* 0x0000000804157981 */ /* 0x000ea8000c1e1900 */
[----:B0-----:R-:W4:Y:S01]  /*0450*/  LDG.E R25, desc[UR8][R14.64+-0x10] ;  /* 0xfffff0080e197981 */ /* 0x001f22000c1e1900 */
[----:B--2---:R-:W-:-:S04]  /*0460*/  FMUL R20, R20, R21 ;  /* 0x0000001514147220 */ /* 0x004fc80000400000 */
[----:B-----5:R-:W-:-:S05]  /*0470*/  FMUL R27, R20, R27 ;  /* 0x0000001b141b7220 */ /* 0x020fca0000400000 */
[----:B------:R0:W-:Y:S04]  /*0480*/  STG.E desc[UR8][R14.64+-0x18], R27 ;  /* 0xffffe81b0e007986 */ /* 0x0001e8000c101908 */
[----:B------:R-:W2:Y:S04]  /*0490*/  LDG.E R20, desc[UR8][R2.64] ;  /* 0x0000000802147981 */ /* 0x000ea8000c1e1900 */
[----:B------:R-:W2:Y:S04]  /*04a0*/  LDG.E R21, desc[UR8][R4.64] ;  /* 0x0000000804157981 */ /* 0x000ea8000c1e1900 */
[----:B0-----:R-:W5:Y:S01]  /*04b0*/  LDG.E R27, desc[UR8][R14.64+-0xc] ;  /* 0xfffff4080e1b7981 */ /* 0x001f62000c1e1900 */
        /* <DEDUP_REMOVED lines=64> */
[----:B------:R-:W2:Y:S02]  /*08c0*/  LDG.E R21, desc[UR8][R4.64] ;  /* 0x0000000804157981 */ /* 0x000ea4000c1e1900 */
[----:B--2---:R-:W-:-:S04]  /*08d0*/  FMUL R20, R20, R21 ;  /* 0x0000001514147220 */ /* 0x004fc80000400000 */
[----:B-----5:R-:W-:-:S05]  /*08e0*/  FMUL R27, R20, R27 ;  /* 0x0000001b141b7220 */ /* 0x020fca0000400000 */
[----:B------:R0:W-:Y:S04]  /*08f0*/  STG.E desc[UR8][R14.64+0x18], R27 ;  /* 0x0000181b0e007986 */ /* 0x0001e8000c101908 */
[----:B------:R-:W2:Y:S04]  /*0900*/  LDG.E R20, desc[UR8][R2.64] ;  /* 0x0000000802147981 */ /* 0x000ea8000c1e1900 */
[----:B------:R-:W2:Y:S01]  /*0910*/  LDG.E R21, desc[UR8][R4.64] ;  /* 0x0000000804157981 */ /* 0x000ea2000c1e1900 */
[----:B------:R-:W-:-:S04]  /*0920*/  IADD3 R18, PT, PT, R18, 0x10, RZ ;  /* 0x0000001012127810 */ /* 0x000fc80007ffe0ff */
[----:B------:R-:W-:Y:S02]  /*0930*/  ISETP.NE.AND P2, PT, R18, RZ, PT ;  /* 0x000000ff1200720c */ /* 0x000fe40003f45270 */
[----:B------:R-:W-:Y:S01]  /*0940*/  IADD3 R19, PT, PT, R19, 0x10, RZ ;  /* 0x0000001013137810 */ /* 0x000fe20007ffe0ff */
[----:B--2---:R-:W-:-:S04]  /*0950*/  FMUL R20, R20, R21 ;  /* 0x0000001514147220 */ /* 0x004fc80000400000 */
[----:B---3--:R-:W-:-:S05]  /*0960*/  FMUL R23, R20, R23 ;  /* 0x0000001714177220 */ /* 0x008fca0000400000 */
[----:B------:R0:W-:Y:S01]  /*0970*/  STG.E desc[UR8][R14.64+0x1c], R23 ;  /* 0x00001c170e007986 */ /* 0x0001e2000c101908 */
[----:B------:R-:W-:Y:S05]  /*0980*/  @P2 BRA `(.L_x_191) ;  /* 0xfffffff800642947 */ /* 0x000fea000383ffff */
[----:B------:R-:W-:-:S07]  /*0990*/  MOV R19, R12 ;  /* 0x0000000c00137202 */ /* 0x000fce0000000f00 */
.L_x_190:
[----:B------:R-:W-:-:S13]  /*09a0*/  ISETP.NE.AND P2, PT, R17, RZ, PT ;  /* 0x000000ff1100720c */ /* 0x000fda0003f45270 */
[----:B------:R-:W-:Y:S05]  /*09b0*/  @!P2 BRA `(.L_x_192) ;  /* 0x0000000400cca947 */ /* 0x000fea0003800000 */
[----:B0-----:R-:W-:Y:S02]  /*09c0*/  IADD3 R14, PT, PT, R17, -0x1, RZ ;  /* 0xffffffff110e7810 */ /* 0x001fe40007ffe0ff */
[----:B------:R-:W-:Y:S02]  /*09d0*/  ISETP.NE.AND P3, PT, R16, RZ, PT ;  /* 0x000000ff1000720c */ /* 0x000fe40003f65270 */
[----:B------:R-:W-:-:S13]  /*09e0*/  ISETP.GE.U32.AND P2, PT, R14, 0x7, PT ;  /* 0x000000070e00780c */ /* 0x000fda0003f46070 */
[----:B------:R-:W-:Y:S05]  /*09f0*/  @!P2 BRA `(.L_x_193) ;  /* 0x0000000000d0a947 */ /* 0x000fea0003800000 */
[----:B------:R-:W0:Y:S01]  /*0a00*/  LDC.64 R14, c[0x0][0x380] ;  /* 0x0000e000ff0e7b82 */ /* 0x000e220000000a00 */
[----:B------:R-:W-:Y:S01]  /*0a10*/  IADD3 R21, PT, PT, R0, R19, RZ ;  /* 0x0000001300157210 */ /* 0x000fe20007ffe0ff */
[----:B------:R-:W2:Y:S04]  /*0a20*/  LDG.E R18, desc[UR8][R2.64] ;  /* 0x0000000802127981 */ /* 0x000ea8000c1e1900 */
[----:B0-----:R-:W-:Y:S02]  /*0a30*/  IMAD.WIDE R14, R21, 0x4, R14 ;  /* 0x00000004150e7825 */ /* 0x001fe400078e020e */
[----:B------:R-:W2:Y:S04]  /*0a40*/  LDG.E R21, desc[UR8][R4.64] ;  /* 0x0000000804157981 */ /* 0x000ea8000c1e1900 */
        /* <DEDUP_REMOVED lines=37> */
[----:B------:R-:W2:Y:S02]  /*0ca0*/  LDG.E R21, desc[UR8][R4.64] ;  /* 0x0000000804157981 */ /* 0x000ea4000c1e1900 */
[----:B--2---:R-:W-:-:S04]  /*0cb0*/  FMUL R18, R18, R21 ;  /* 0x0000001512127220 */ /* 0x004fc80000400000 */
[----:B---3--:R-:W-:-:S05]  /*0cc0*/  FMUL R23, R18, R23 ;  /* 0x0000001712177220 */ /* 0x008fca0000400000 */
[----:B------:R0:W-:Y:S04]  /*0cd0*/  STG.E desc[UR8][R14.64+0x18], R23 ;  /* 0x000018170e007986 */ /* 0x0001e8000c101908 */
[----:B------:R-:W2:Y:S04]  /*0ce0*/  LDG.E R18, desc[UR8][R2.64] ;  /* 0x0000000802127981 */ /* 0x000ea8000c1e1900 */
[----:B------:R-:W2:Y:S01]  /*0cf0*/  LDG.E R21, desc[UR8][R4.64] ;  /* 0x0000000804157981 */ /* 0x000ea2000c1e1900 */
[----:B------:R-:W-:Y:S01]  /*0d00*/  IADD3 R19, PT, PT, R19, 0x8, RZ ;  /* 0x0000000813137810 */ /* 0x000fe20007ffe0ff */
[----:B--2---:R-:W-:-:S04]  /*0d10*/  FMUL R18, R18, R21 ;  /* 0x0000001512127220 */ /* 0x004fc80000400000 */
[----:B----4-:R-:W-:-:S05]  /*0d20*/  FMUL R25, R18, R25 ;  /* 0x0000001912197220 */ /* 0x010fca0000400000 */
[----:B------:R0:W-:Y:S02]  /*0d30*/  STG.E desc[UR8][R14.64+0x1c], R25 ;  /* 0x00001c190e007986 */ /* 0x0001e4000c101908 */
.L_x_193:
        /* <DEDUP_REMOVED lines=29> */
[----:B------:R-:W-:Y:S01]  /*0f10*/  IADD3 R19, PT, PT, R19, 0x4, RZ ;  /* 0x0000000413137810 */ /* 0x000fe20007ffe0ff */
[----:B--2---:R-:W-:-:S04]  /*0f20*/  FMUL R18, R18, R21 ;  /* 0x0000001512127220 */ /* 0x004fc80000400000 */
[----:B---3--:R-:W-:-:S05]  /*0f30*/  FMUL R23, R18, R23 ;  /* 0x0000001712177220 */ /* 0x008fca0000400000 */
[----:B------:R0:W-:Y:S02]  /*0f40*/  STG.E desc[UR8][R14.64+0xc], R23 ;  /* 0x00000c170e007986 */ /* 0x0001e4000c101908 */
.L_x_194:
[----:B------:R-:W-:Y:S05]  /*0f50*/  @!P3 BRA `(.L_x_192) ;  /* 0x000000000064b947 */ /* 0x000fea0003800000 */
[----:B0-----:R-:W0:Y:S01]  /*0f60*/  LDC.64 R14, c[0x0][0x380] ;  /* 0x0000e000ff0e7b82 */ /* 0x001e220000000a00 */
[----:B------:R-:W-:Y:S02]  /*0f70*/  IADD3 R19, PT, PT, R0, R19, RZ ;  /* 0x0000001300137210 */ /* 0x000fe40007ffe0ff */
[----:B------:R-:W2:Y:S03]  /*0f80*/  LDG.E R0, desc[UR8][R2.64] ;  /* 0x0000000802007981 */ /* 0x000ea6000c1e1900 */
[----:B0-----:R-:W-:Y:S02]  /*0f90*/  IMAD.WIDE R14, R19, 0x4, R14 ;  /* 0x00000004130e7825 */ /* 0x001fe400078e020e */
[----:B------:R-:W2:Y:S04]  /*0fa0*/  LDG.E R19, desc[UR8][R4.64] ;  /* 0x0000000804137981 */ /* 0x000ea8000c1e1900 */
[----:B------:R-:W3:Y:S01]  /*0fb0*/  LDG.E R21, desc[UR8][R14.64] ;  /* 0x000000080e157981 */ /* 0x000ee2000c1e1900 */
[----:B------:R-:W-:Y:S01]  /*0fc0*/  ISETP.NE.AND P2, PT, R11, 0x1, PT ;  /* 0x000000010b00780c */ /* 0x000fe20003f45270 */
[----:B--2---:R-:W-:-:S04]  /*0fd0*/  FMUL R0, R0, R19 ;  /* 0x0000001300007220 */ /* 0x004fc80000400000 */
[----:B---3--:R-:W-:-:S05]  /*0fe0*/  FMUL R21, R0, R21 ;  /* 0x0000001500157220 */ /* 0x008fca0000400000 */
[----:B------:R1:W-:Y:S03]  /*0ff0*/  STG.E desc[UR8][R14.64], R21 ;  /* 0x000000150e007986 */ /* 0x0003e6000c101908 */
[----:B------:R-:W-:Y:S05]  /*1000*/  @!P2 BRA `(.L_x_192) ;  /* 0x000000000038a947 */ /* 0x000fea0003800000 */
[----:B------:R-:W2:Y:S04]  /*1010*/  LDG.E R0, desc[UR8][R2.64] ;  /* 0x0000000802007981 */ /* 0x000ea8000c1e1900 */
[----:B------:R-:W2:Y:S04]  /*1020*/  LDG.E R19, desc[UR8][R4.64] ;  /* 0x0000000804137981 */ /* 0x000ea8000c1e1900 */
[----:B-1----:R-:W3:Y:S01]  /*1030*/  LDG.E R21, desc[UR8][R14.64+0x4] ;  /* 0x000004080e157981 */ /* 0x002ee2000c1e1900 */
[----:B------:R-:W-:Y:S01]  /*1040*/  ISETP.NE.AND P2, PT, R11, 0x2, PT ;  /* 0x000000020b00780c */ /* 0x000fe20003f45270 */
[----:B--2---:R-:W-:-:S04]  /*1050*/  FMUL R0, R0, R19 ;  /* 0x0000001300007220 */ /* 0x004fc80000400000 */
[----:B---3--:R-:W-:-:S05]  /*1060*/  FMUL R21, R0, R21 ;  /* 0x0000001500157220 */ /* 0x008fca0000400000 */
[----:B------:R2:W-:Y:S03]  /*1070*/  STG.E desc[UR8][R14.64+0x4], R21 ;  /* 0x000004150e007986 */ /* 0x0005e6000c101908 */
[----:B------:R-:W-:Y:S05]  /*1080*/  @!P2 BRA `(.L_x_192) ;  /* 0x000000000018a947 */ /* 0x000fea0003800000 */
[----:B------:R-:W3:Y:S04]  /*1090*/  LDG.E R0, desc[UR8][R2.64] ;  /* 0x0000000802007981 */ /* 0x000ee8000c1e1900 */
[----:B------:R-:W3:Y:S04]  /*10a0*/  LDG.E R19, desc[UR8][R4.64] ;  /* 0x0000000804137981 */ /* 0x000ee8000c1e1900 */
[----:B--2---:R-:W2:Y:S01]  /*10b0*/  LDG.E R21, desc[UR8][R14.64+0x8] ;  /* 0x000008080e157981 */ /* 0x004ea2000c1e1900 */
[----:B---3--:R-:W-:-:S04]  /*10c0*/  FMUL R0, R0, R19 ;  /* 0x0000001300007220 */ /* 0x008fc80000400000 */
[----:B--2---:R-:W-:-:S05]  /*10d0*/  FMUL R21, R0, R21 ;  /* 0x0000001500157220 */ /* 0x004fca0000400000 */
[----:B------:R3:W-:Y:S02]  /*10e0*/  STG.E desc[UR8][R14.64+0x8], R21 ;  /* 0x000008150e007986 */ /* 0x0007e4000c101908 */
.L_x_192:
[----:B------:R-:W-:Y:S05]  /*10f0*/  @P1 BRA `(.L_x_195) ;  /* 0xfffffff000601947 */ /* 0x000fea000383ffff */
.L_x_189:
[----:B------:R-:W-:Y:S05]  /*1100*/  BSYNC.RECONVERGENT B0 ;  /* 0x0000000000007941 */ /* 0x000fea0003800200 */
.L_x_188:
[----:B------:R-:W-:Y:S05]  /*1110*/  @!P0 BRA `(.L_x_196) ;  /* 0xfffffff000108947 */ /* 0x000fea000383ffff */
[----:B------:R-:W-:Y:S05]  /*1120*/  EXIT ;  /* 0x000000000000794d */ /* 0x000fea0003800000 */
.L_x_197:
        /* <DEDUP_REMOVED lines=13> */
.L_x_852:


//--------------------- .text._Z34gpuKernelTripletForceDecompositionIdEvPT_S1_S1_PiS2_ii --------------------------
	.section	.text._Z34gpuKernelTripletForceDecompositionIdEvPT_S1_S1_PiS2_ii,"ax",@progbits
	.align	128
        .global         _Z34gpuKernelTripletForceDecompositionIdEvPT_S1_S1_PiS2_ii
        .type           _Z34gpuKernelTripletForceDecompositionIdEvPT_S1_S1_PiS2_ii,@function
        .size           _Z34gpuKernelTripletForceDecompositionIdEvPT_S1_S1_PiS2_ii,(.L_x_853 - _Z34gpuKernelTripletForceDecompositionIdEvPT_S1_S1_PiS2_ii)
        .other          _Z34gpuKernelTripletForceDecompositionIdEvPT_S1_S1_PiS2_ii,@"STO_CUDA_ENTRY STV_DEFAULT"
_Z34gpuKernelTripletForceDecompositionIdEvPT_S1_S1_PiS2_ii:
.text._Z34gpuKernelTripletForceDecompositionIdEvPT_S1_S1_PiS2_ii:
        /* <DEDUP_REMOVED lines=15> */
[C---:B------:R-:W-:Y:S01]  /*00f0*/  LOP3.LUT R4, R5.reuse, 0x7, RZ, 0xc0, !PT ;  /* 0x0000000705047812 */ /* 0x040fe200078ec0ff */
[----:B------:R-:W-:Y:S01]  /*0100*/  IMAD.MOV R6, RZ, RZ, -R3 ;  /* 0x000000ffff067224 */ /* 0x000fe200078e0a03 */
[----:B------:R-:W-:Y:S01]  /*0110*/  LOP3.LUT R5, R5, 0x3, RZ, 0xc0, !PT ;  /* 0x0000000305057812 */ /* 0x000fe200078ec0ff */
[----:B------:R-:W2:Y:S01]  /*0120*/  LDCU.64 UR8, c[0x0][0x358] ;  /* 0x00006b00ff0877ac */ /* 0x000ea20008000a00 */
[----:B0-----:R-:W-:Y:S01]  /*0130*/  UIADD3 UR4, UP0, UPT, UR4, 0x40, URZ ;  /* 0x0000004004047890 */ /* 0x001fe2000ff1e0ff */
[----:B-1----:R-:W-:-:S03]  /*0140*/  IMAD R7, R7, UR6, RZ ;  /* 0x0000000607077c24 */ /* 0x002fc6000f8e02ff */
[----:B------:R-:W-:-:S12]  /*0150*/  UIADD3.X UR5, UPT, UPT, URZ, UR5, URZ, UP0, !UPT ;  /* 0x00000005ff057290 */ /* 0x000fd800087fe4ff */
.L_x_206:
[----:B0-----:R-:W0:Y:S02]  /*0160*/  LDC.64 R8, c[0x0][0x398] ;  /* 0x0000e600ff087b82 */ /* 0x001e240000000a00 */
[----:B0-----:R-:W-:-:S06]  /*0170*/  IMAD.WIDE R8, R0, 0x4, R8 ;  /* 0x0000000400087825 */ /* 0x001fcc00078e0208 */
[----:B--2---:R-:W2:Y:S01]  /*0180*/  LDG.E R8, desc[UR8][R8.64] ;  /* 0x0000000808087981 */ /* 0x004ea2000c1e1900 */
[----:B------:R-:W-:Y:S01]  /*0190*/  BSSY.RECONVERGENT B0, `(.L_x_198) ;  /* 0x00000f3000007945 */ /* 0x000fe20003800200 */
[----:B--2---:R-:W-:-:S13]  /*01a0*/  ISETP.GT.AND P0, PT, R8, RZ, PT ;  /* 0x000000ff0800720c */ /* 0x004fda0003f04270 */
[----:B-1-3--:R-:W-:Y:S05]  /*01b0*/  @!P0 BRA `(.L_x_199) ;  /* 0x0000000c00c08947 */ /* 0x00afea0003800000 */
[----:B------:R-:W0:Y:S08]  /*01c0*/  LDC.64 R14, c[0x0][0x3a0] ;  /* 0x0000e800ff0e7b82 */ /* 0x000e300000000a00 */
[----:B------:R-:W1:Y:S08]  /*01d0*/  LDC.64 R10, c[0x0][0x388] ;  /* 0x0000e200ff0a7b82 */ /* 0x000e700000000a00 */
[----:B------:R-:W2:Y:S01]  /*01e0*/  LDC.64 R12, c[0x0][0x390] ;  /* 0x0000e400ff0c7b82 */ /* 0x000ea20000000a00 */
[----:B0-----:R-:W-:-:S05]  /*01f0*/  IMAD.WIDE R14, R0, 0x4, R14 ;  /* 0x00000004000e7825 */ /* 0x001fca00078e020e */
[----:B------:R0:W5:Y:S01]  /*0200*/  LDG.E R9, desc[UR8][R14.64] ;  /* 0x000000080e097981 */ /* 0x000162000c1e1900 */
[----:B------:R-:W-:Y:S02]  /*0210*/  IMAD.MOV.U32 R22, RZ, RZ, RZ ;  /* 0x000000ffff167224 */ /* 0x000fe400078e00ff */
[----:B-1----:R-:W-:-:S04]  /*0220*/  IMAD.WIDE R10, R0, 0x8, R10 ;  /* 0x00000008000a7825 */ /* 0x002fc800078e020a */
[----:B0-2---:R-:W-:-:S07]  /*0230*/  IMAD.WIDE R12, R0, 0x8, R12 ;  /* 0x00000008000c7825 */ /* 0x005fce00078e020c */
.L_x_205:
[----:B0-----:R-:W0:Y:S01]  /*0240*/  LDCU UR6, c[0x0][0x3ac] ;  /* 0x00007580ff0677ac */ /* 0x001e220008000800 */
[----:B-----5:R-:W-:Y:S01]  /*0250*/  IADD3 R23, PT, PT, R9, R22, RZ ;  /* 0x0000001609177210 */ /* 0x020fe20007ffe0ff */
[----:B------:R-:W-:Y:S02]  /*0260*/  VIADD R22, R22, 0x1 ;  /* 0x0000000116167836 */ /* 0x000fe40000000000 */
[----:B------:R-:W-:Y:S02]  /*0270*/  IMAD.MOV.U32 R24, RZ, RZ, RZ ;  /* 0x000000ffff187224 */ /* 0x000fe400078e00ff */
[----:B------:R-:W-:Y:S01]  /*0280*/  IMAD R23, R23, 0x3, RZ ;  /* 0x0000000317177824 */ /* 0x000fe200078e02ff */
[----:B------:R-:W-:Y:S01]  /*0290*/  ISETP.NE.AND P0, PT, R22, R8, PT ;  /* 0x000000081600720c */ /* 0x000fe20003f05270 */
[----:B0-----:R-:W-:-:S09]  /*02a0*/  UISETP.GE.U32.AND UP0, UPT, UR6, 0x10, UPT ;  /* 0x000000100600788c */ /* 0x001fd2000bf06070 */
[----:B-123--:R-:W-:Y:S05]  /*02b0*/  BRA.U !UP0, `(.L_x_200) ;  /* 0x0000000508a87547 */ /* 0x00efea000b800000 */
[----:B------:R-:W-:Y:S01]  /*02c0*/  MOV R24, R23 ;  /* 0x0000001700187202 */ /* 0x000fe20000000f00 */
[----:B------:R-:W-:-:S07]  /*02d0*/  IMAD.MOV.U32 R25, RZ, RZ, R6 ;  /* 0x000000ffff197224 */ /* 0x000fce00078e0006 */
.L_x_201:
[----:B-1----:R-:W-:Y:S01]  /*02e0*/  MOV R15, UR5 ;  /* 0x00000005000f7c02 */ /* 0x002fe20008000f00 */
[----:B------:R-:W-:Y:S01]  /*02f0*/  IMAD.U32 R14, RZ, RZ, UR4 ;  /* 0x00000004ff0e7e24 */ /* 0x000fe2000f8e00ff */
[----:B------:R-:W2:Y:S04]  /*0300*/  LDG.E.64 R20, desc[UR8][R10.64] ;  /* 0x000000080a147981 */ /* 0x000ea8000c1e1b00 */
[----:B------:R-:W2:Y:S01]  /*0310*/  LDG.E.64 R18, desc[UR8][R12.64] ;  /* 0x000000080c127981 */ /* 0x000ea2000c1e1b00 */
[----:B------:R-:W-:-:S05]  /*0320*/  IMAD.WIDE R14, R24, 0x8, R14 ;  /* 0x00000008180e7825 */ /* 0x000fca00078e020e */
[----:B------:R-:W3:Y:S01]  /*0330*/  LDG.E.64 R16, desc[UR8][R14.64+-0x40] ;  /* 0xffffc0080e107981 */ /* 0x000ee2000c1e1b00 */
[----:B--2---:R-:W-:-:S08]  /*0340*/  DMUL R18, R20, R18 ;  /* 0x0000001214127228 */ /* 0x004fd00000000000 */
[----:B---3--:R-:W-:Y:S01]  /*0350*/  DMUL R26, R18, R16 ;  /* 0x00000010121a7228 */ /* 0x008fe20000000000 */
[----:B------:R-:W2:Y:S06]  /*0360*/  LDG.E.64 R16, desc[UR8][R14.64+-0x38] ;  /* 0xffffc8080e107981 */ /* 0x000eac000c1e1b00 */
[----:B------:R0:W-:Y:S04]  /*0370*/  STG.E.64 desc[UR8][R14.64+-0x40], R26 ;  /* 0xffffc01a0e007986 */ /* 0x0001e8000c101b08 */
[----:B------:R-:W3:Y:S04]  /*0380*/  LDG.E.64 R20, desc[UR8][R10.64] ;  /* 0x000000080a147981 */ /* 0x000ee8000c1e1b00 */
[----:B------:R-:W3:Y:S02]  /*0390*/  LDG.E.64 R18, desc[UR8][R12.64] ;  /* 0x000000080c127981 */ /* 0x000ee4000c1e1b00 */
[----:B---3--:R-:W-:-:S08]  /*03a0*/  DMUL R18, R20, R18 ;  /* 0x0000001214127228 */ /* 0x008fd00000000000 */
[----:B--2---:R-:W-:Y:S01]  /*03b0*/  DMUL R28, R18, R16 ;  /* 0x00000010121c7228 */ /* 0x004fe20000000000 */
[----:B------:R-:W0:Y:S06]  /*03c0*/  LDG.E.64 R16, desc[UR8][R14.64+-0x30] ;  /* 0xffffd0080e107981 */ /* 0x000e2c000c1e1b00 */
[----:B------:R1:W-:Y:S04]  /*03d0*/  STG.E.64 desc[UR8][R14.64+-0x38], R28 ;  /* 0xffffc81c0e007986 */ /* 0x0003e8000c101b08 */
[----:B------:R-:W2:Y:S04]  /*03e0*/  LDG.E.64 R20, desc[UR8][R10.64] ;  /* 0x000000080a147981 */ /* 0x000ea8000c1e1b00 */
[----:B------:R-:W2:Y:S02]  /*03f0*/  LDG.E.64 R18, desc[UR8][R12.64] ;  /* 0x000000080c127981 */ /* 0x000ea4000c1e1b00 */
[----:B--2---:R-:W-:-:S08]  /*0400*/  DMUL R18, R20, R18 ;  /* 0x0000001214127228 */ /* 0x004fd00000000000 */
[----:B0-----:R-:W-:Y:S01]  /*0410*/  DMUL R26, R18, R16 ;  /* 0x00000010121a7228 */ /* 0x001fe20000000000 */
[----:B------:R-:W1:Y:S06]  /*0420*/  LDG.E.64 R16, desc[UR8][R14.64+-0x28] ;  /* 0xffffd8080e107981 */ /* 0x000e6c000c1e1b00 */
[----:B------:R0:W-:Y:S04]  /*0430*/  STG.E.64 desc[UR8][R14.64+-0x30], R26 ;  /* 0xffffd01a0e007986 */ /* 0x0001e8000c101b08 */
[----:B------:R-:W2:Y:S04]  /*0440*/  LDG.E.64 R20, desc[UR8][R10.64] ;  /* 0x000000080a147981 */ /* 0x000ea8000c1e1b00 */
[----:B------:R-:W2:Y:S02]  /*0450*/  LDG.E.64 R18, desc[UR8][R12.64] ;  /* 0x000000080c127981 */ /* 0x000ea4000c1e1b00 */
[----:B--2---:R-:W-:-:S08]  /*0460*/  DMUL R18, R20, R18 ;  /* 0x0000001214127228 */ /* 0x004fd00000000000 */
[----:B-1----:R-:W-:Y:S01]  /*0470*/  DMUL R28, R18, R16 ;  /* 0x00000010121c7228 */ /* 0x002fe20000000000 */
        /* <DEDUP_REMOVED lines=59> */
[----:B-1----:R-:W-:Y:S02]  /*0830*/  DMUL R28, R18, R16 ;  /* 0x00000010121c7228 */ /* 0x002fe40000000000 */
[----:B------:R-:W0:Y:S05]  /*0840*/  LDG.E.64 R18, desc[UR8][R14.64+0x30] ;  /* 0x000030080e127981 */ /* 0x000e2a000c1e1b00 */
[----:B------:R1:W-:Y:S04]  /*0850*/  STG.E.64 desc[UR8][R14.64+0x28], R28 ;  /* 0x0000281c0e007986 */ /* 0x0003e8000c101b08 */
[----:B------:R-:W2:Y:S04]  /*0860*/  LDG.E.64 R20, desc[UR8][R10.64] ;  /* 0x000000080a147981 */ /* 0x000ea8000c1e1b00 */
[----:B------:R-:W2:Y:S02]  /*0870*/  LDG.E.64 R16, desc[UR8][R12.64] ;  /* 0x000000080c107981 */ /* 0x000ea4000c1e1b00 */
[----:B--2---:R-:W-:-:S02]  /*0880*/  DMUL R16, R20, R16 ;  /* 0x0000001014107228 */ /* 0x004fc40000000000 */
[----:B------:R-:W2:Y:S06]  /*0890*/  LDG.E.64 R20, desc[UR8][R14.64+0x38] ;  /* 0x000038080e147981 */ /* 0x000eac000c1e1b00 */
[----:B0-----:R-:W-:-:S07]  /*08a0*/  DMUL R26, R16, R18 ;  /* 0x00000012101a7228 */ /* 0x001fce0000000000 */
[----:B------:R1:W-:Y:S04]  /*08b0*/  STG.E.64 desc[UR8][R14.64+0x30], R26 ;  /* 0x0000301a0e007986 */ /* 0x0003e8000c101b08 */
[----:B------:R-:W3:Y:S04]  /*08c0*/  LDG.E.64 R16, desc[UR8][R10.64] ;  /* 0x000000080a107981 */ /* 0x000ee8000c1e1b00 */
[----:B------:R-:W3:Y:S01]  /*08d0*/  LDG.E.64 R18, desc[UR8][R12.64] ;  /* 0x000000080c127981 */ /* 0x000ee2000c1e1b00 */
[----:B------:R-:W-:-:S05]  /*08e0*/  VIADD R25, R25, 0x10 ;  /* 0x0000001019197836 */ /* 0x000fca0000000000 */
[----:B------:R-:W-:Y:S01]  /*08f0*/  ISETP.NE.AND P1, PT, R25, RZ, PT ;  /* 0x000000ff1900720c */ /* 0x000fe20003f25270 */
[----:B------:R-:W-:Y:S01]  /*0900*/  VIADD R24, R24, 0x10 ;  /* 0x0000001018187836 */ /* 0x000fe20000000000 */
[----:B---3--:R-:W-:-:S08]  /*0910*/  DMUL R16, R16, R18 ;  /* 0x0000001210107228 */ /* 0x008fd00000000000 */
[----:B--2---:R-:W-:-:S07]  /*0920*/  DMUL R16, R16, R20 ;  /* 0x0000001410107228 */ /* 0x004fce0000000000 */
[----:B------:R1:W-:Y:S01]  /*0930*/  STG.E.64 desc[UR8][R14.64+0x38], R16 ;  /* 0x000038100e007986 */ /* 0x0003e2000c101b08 */
[----:B------:R-:W-:Y:S05]  /*0940*/  @P1 BRA `(.L_x_201) ;  /* 0xfffffff800641947 */ /* 0x000fea000383ffff */
[----:B------:R-:W-:-:S07]  /*0950*/  MOV R24, R3 ;  /* 0x0000000300187202 */ /* 0x000fce0000000f00 */
.L_x_200:
[----:B------:R-:W-:-:S13]  /*0960*/  ISETP.NE.AND P1, PT, R2, RZ, PT ;  /* 0x000000ff0200720c */ /* 0x000fda0003f25270 */
[----:B------:R-:W-:Y:S05]  /*0970*/  @!P1 BRA `(.L_x_202) ;  /* 0x0000000400cc9947 */ /* 0x000fea0003800000 */
[----:B-1----:R-:W-:Y:S01]  /*0980*/  VIADD R14, R2, 0xffffffff ;  /* 0xffffffff020e7836 */ /* 0x002fe20000000000 */
[----:B------:R-:W-:-:S04]  /*0990*/  ISETP.NE.AND P2, PT, R4, RZ, PT ;  /* 0x000000ff0400720c */ /* 0x000fc80003f45270 */
[----:B------:R-:W-:-:S13]  /*09a0*/  ISETP.GE.U32.AND P1, PT, R14, 0x7, PT ;  /* 0x000000070e00780c */ /* 0x000fda0003f26070 */
[----:B------:R-:W-:Y:S05]  /*09b0*/  @!P1 BRA `(.L_x_203) ;  /* 0x0000000000d09947 */ /* 0x000fea0003800000 */
[----:B------:R-:W0:Y:S01]  /*09c0*/  LDC.64 R20, c[0x0][0x380] ;  /* 0x0000e000ff147b82 */ /* 0x000e220000000a00 */
[----:B------:R-:W-:Y:S01]  /*09d0*/  IADD3 R15, PT, PT, R23, R24, RZ ;  /* 0x00000018170f7210 */ /* 0x000fe20007ffe0ff */
[----:B------:R-:W2:Y:S04]  /*09e0*/  LDG.E.64 R18, desc[UR8][R10.64] ;  /* 0x000000080a127981 */ /* 0x000ea8000c1e1b00 */
[----:B------:R-:W2:Y:S01]  /*09f0*/  LDG.E.64 R16, desc[UR8][R12.64] ;  /* 0x000000080c107981 */ /* 0x000ea2000c1e1b00 */
[----:B0-----:R-:W-:-:S05]  /*0a00*/  IMAD.WIDE R20, R15, 0x8, R20 ;  /* 0x000000080f147825 */ /* 0x001fca00078e0214 */
        /* <DEDUP_REMOVED lines=39> */
[----:B------:R-:W2:Y:S06]  /*0c80*/  LDG.E.64 R14, desc[UR8][R20.64+0x38] ;  /* 0x00003808140e7981 */ /* 0x000eac000c1e1b00 */
[----:B------:R1:W-:Y:S04]  /*0c90*/  STG.E.64 desc[UR8][R20.64+0x30], R26 ;  /* 0x0000301a14007986 */ /* 0x0003e8000c101b08 */
[----:B------:R-:W3:Y:S04]  /*0ca0*/  LDG.E.64 R18, desc[UR8][R10.64] ;  /* 0x000000080a127981 */ /* 0x000ee8000c1e1b00 */
[----:B------:R-:W3:Y:S01]  /*0cb0*/  LDG.E.64 R16, desc[UR8][R12.64] ;  /* 0x000000080c107981 */ /* 0x000ee2000c1e1b00 */
[----:B------:R-:W-:Y:S01]  /*0cc0*/  VIADD R24, R24, 0x8 ;  /* 0x0000000818187836 */ /* 0x000fe20000000000 */
[----:B---3--:R-:W-:-:S08]  /*0cd0*/  DMUL R16, R18, R16 ;  /* 0x0000001012107228 */ /* 0x008fd00000000000 */
[----:B--2---:R-:W-:-:S07]  /*0ce0*/  DMUL R14, R16, R14 ;  /* 0x0000000e100e7228 */ /* 0x004fce0000000000 */
[----:B------:R1:W-:Y:S04]  /*0cf0*/  STG.E.64 desc[UR8][R20.64+0x38], R14 ;  /* 0x0000380e14007986 */ /* 0x0003e8000c101b08 */
.L_x_203:
[----:B------:R-:W-:Y:S05]  /*0d00*/  @!P2 BRA `(.L_x_202) ;  /* 0x0000000000e8a947 */ /* 0x000fea0003800000 */
[----:B-1----:R-:W-:Y:S02]  /*0d10*/  IADD3 R14, PT, PT, R4, -0x1, RZ ;  /* 0xffffffff040e7810 */ /* 0x002fe40007ffe0ff */
[----:B------:R-:W-:Y:S02]  /*0d20*/  ISETP.NE.AND P2, PT, R5, RZ, PT ;  /* 0x000000ff0500720c */ /* 0x000fe40003f45270 */
[----:B------:R-:W-:-:S13]  /*0d30*/  ISETP.GE.U32.AND P1, PT, R14, 0x3, PT ;  /* 0x000000030e00780c */ /* 0x000fda0003f26070 */
[----:B------:R-:W-:Y:S05]  /*0d40*/  @!P1 BRA `(.L_x_204) ;  /* 0x0000000000709947 */ /* 0x000fea0003800000 */
[----:B------:R-:W0:Y:S01]  /*0d50*/  LDC.64 R14, c[0x0][0x380] ;  /* 0x0000e000ff0e7b82 */ /* 0x000e220000000a00 */
[----:B------:R-:W-:Y:S01]  /*0d60*/  IMAD.IADD R17, R23, 0x1, R24 ;  /* 0x0000000117117824 */ /* 0x000fe200078e0218 */
        /* <DEDUP_REMOVED lines=22> */
[----:B------:R-:W-:Y:S01]  /*0ed0*/  IADD3 R24, PT, PT, R24, 0x4, RZ ;  /* 0x0000000418187810 */ /* 0x000fe20007ffe0ff */
[----:B---3--:R-:W-:-:S08]  /*0ee0*/  DMUL R18, R20, R18 ;  /* 0x0000001214127228 */ /* 0x008fd00000000000 */
[----:B--2---:R-:W-:-:S07]  /*0ef0*/  DMUL R16, R18, R16 ;  /* 0x0000001012107228 */ /* 0x004fce0000000000 */
[----:B------:R1:W-:Y:S04]  /*0f00*/  STG.E.64 desc[UR8][R14.64+0x18], R16 ;  /* 0x000018100e007986 */ /* 0x0003e8000c101b08 */
.L_x_204:
[----:B------:R-:W-:Y:S05]  /*0f10*/  @!P2 BRA `(.L_x_202) ;  /* 0x000000000064a947 */ /* 0x000fea0003800000 */
[----:B-1----:R-:W0:Y:S01]  /*0f20*/  LDC.64 R14, c[0x0][0x380] ;  /* 0x0000e000ff0e7b82 */ /* 0x002e220000000a00 */
[----:B------:R-:W-:Y:S01]  /*0f30*/  IMAD.IADD R23, R23, 0x1, R24 ;  /* 0x0000000117177824 */ /* 0x000fe200078e0218 */
[----:B------:R-:W2:Y:S04]  /*0f40*/  LDG.E.64 R18, desc[UR8][R10.64] ;  /* 0x000000080a127981 */ /* 0x000ea8000c1e1b00 */
[----:B------:R-:W2:Y:S01]  /*0f50*/  LDG.E.64 R16, desc[UR8][R12.64] ;  /* 0x000000080c107981 */ /* 0x000ea2000c1e1b00 */
[----:B0-----:R-:W-:-:S05]  /*0f60*/  IMAD.WIDE R14, R23, 0x8, R14 ;  /* 0x00000008170e7825 */ /* 0x001fca00078e020e */
[----:B------:R-:W3:Y:S01]  /*0f70*/  LDG.E.64 R20, desc[UR8][R14.64] ;  /* 0x000000080e147981 */ /* 0x000ee2000c1e1b00 */
[----:B------:R-:W-:Y:S01]  /*0f80*/  ISETP.NE.AND P1, PT, R5, 0x1, PT ;  /* 0x000000010500780c */ /* 0x000fe20003f25270 */
[----:B--2---:R-:W-:-:S08]  /*0f90*/  DMUL R16, R18, R16 ;  /* 0x0000001012107228 */ /* 0x004fd00000000000 */
[----:B---3--:R-:W-:-:S07]  /*0fa0*/  DMUL R16, R16, R20 ;  /* 0x0000001410107228 */ /* 0x008fce0000000000 */
[----:B------:R0:W-:Y:S01]  /*0fb0*/  STG.E.64 desc[UR8][R14.64], R16 ;  /* 0x000000100e007986 */ /* 0x0001e2000c101b08 */
[----:B------:R-:W-:Y:S05]  /*0fc0*/  @!P1 BRA `(.L_x_202) ;  /* 0x0000000000389947 */ /* 0x000fea0003800000 */
[----:B------:R-:W2:Y:S04]  /*0fd0*/  LDG.E.64 R20, desc[UR8][R10.64] ;  /* 0x000000080a147981 */ /* 0x000ea8000c1e1b00 */
[----:B------:R-:W2:Y:S04]  /*0fe0*/  LDG.E.64 R18, desc[UR8][R12.64] ;  /* 0x000000080c127981 */ /* 0x000ea8000c1e1b00 */
[----:B0-----:R-:W3:Y:S01]  /*0ff0*/  LDG.E.64 R16, desc[UR8][R14.64+0x8] ;  /* 0x000008080e107981 */ /* 0x001ee2000c1e1b00 */
[----:B------:R-:W-:Y:S01]  /*1000*/  ISETP.NE.AND P1, PT, R5, 0x2, PT ;  /* 0x000000020500780c */ /* 0x000fe20003f25270 */
[----:B--2---:R-:W-:-:S08]  /*1010*/  DMUL R18, R20, R18 ;  /* 0x0000001214127228 */ /* 0x004fd00000000000 */
[----:B---3--:R-:W-:-:S07]  /*1020*/  DMUL R16, R18, R16 ;  /* 0x0000001012107228 */ /* 0x008fce0000000000 */
[----:B------:R2:W-:Y:S01]  /*1030*/  STG.E.64 desc[UR8][R14.64+0x8], R16 ;  /* 0x000008100e007986 */ /* 0x0005e2000c101b08 */
[----:B------:R-:W-:Y:S05]  /*1040*/  @!P1 BRA `(.L_x_202) ;  /* 0x0000000000189947 */ /* 0x000fea0003800000 */
[----:B------:R-:W3:Y:S04]  /*1050*/  LDG.E.64 R20, desc[UR8][R10.64] ;  /* 0x000000080a147981 */ /* 0x000ee8000c1e1b00 */
[----:B------:R-:W3:Y:S04]  /*1060*/  LDG.E.64 R18, desc[UR8][R12.64] ;  /* 0x000000080c127981 */ /* 0x000ee8000c1e1b00 */
[----:B--2---:R-:W2:Y:S01]  /*1070*/  LDG.E.64 R16, desc[UR8][R14.64+0x10] ;  /* 0x000010080e107981 */ /* 0x004ea2000c1e1b00 */
[----:B---3--:R-:W-:-:S08]  /*1080*/  DMUL R18, R20, R18 ;  /* 0x0000001214127228 */ /* 0x008fd00000000000 */
[----:B--2---:R-:W-:-:S07]  /*1090*/  DMUL R16, R18, R16 ;  /* 0x0000001012107228 */ /* 0x004fce0000000000 */
[----:B------:R3:W-:Y:S04]  /*10a0*/  STG.E.64 desc[UR8][R14.64+0x10], R16 ;  /* 0x000010100e007986 */ /* 0x0007e8000c101b08 */
.L_x_202:
[----:B------:R-:W-:Y:S05]  /*10b0*/  @P0 BRA `(.L_x_205) ;  /* 0xfffffff000600947 */ /* 0x000fea000383ffff */
.L_x_199:
[----:B------:R-:W-:Y:S05]  /*10c0*/  BSYNC.RECONVERGENT B0 ;  /* 0x0000000000007941 */ /* 0x000fea0003800200 */
.L_x_198:
[----:B------:R-:W4:Y:S01]  /*10d0*/  LDCU UR6, c[0x0][0x3a8] ;  /* 0x00007500ff0677ac */ /* 0x000f220008000800 */
[----:B------:R-:W-:-:S04]  /*10e0*/  IADD3 R0, PT, PT, R7, R0, RZ ;  /* 0x0000000007007210 */ /* 0x000fc80007ffe0ff */
[----:B----4-:R-:W-:-:S13]  /*10f0*/  ISETP.GE.AND P0, PT, R0, UR6, PT ;  /* 0x0000000600007c0c */ /* 0x010fda000bf06270 */
[----:B------:R-:W-:Y:S05]  /*1100*/  @!P0 BRA `(.L_x_206) ;  /* 0xfffffff000148947 */ /* 0x000fea000383ffff */
[----:B------:R-:W-:Y:S05]  /*1110*/  EXIT ;  /* 0x000000000000794d */ /* 0x000fea0003800000 */
.L_x_207:
        /* <DEDUP_REMOVED lines=14> */
.L_x_853:


//--------------------- .text._Z44gpuKernelNeighborAtomQuadrupletDecompositionIfEvPT_S1_S1_S1_PiS2_S2_ii --------------------------
	.section	.text._Z44gpuKernelNeighborAtomQuadrupletDecompositionIfEvPT_S1_S1_S1_PiS2_S2_ii,"ax",@progbits
	.align	128
        .global         _Z44gpuKernelNeighborAtomQuadrupletDecompositionIfEvPT_S1_S1_S1_PiS2_S2_ii
        .type           _Z44gpuKernelNeighborAtomQuadrupletDecompositionIfEvPT_S1_S1_S1_PiS2_S2_ii,@function
        .size           _Z44gpuKernelNeighborAtomQuadrupletDecompositionIfEvPT_S1_S1_S1_PiS2_S2_ii,(.L_x_854 - _Z44gpuKernelNeighborAtomQuadrupletDecompositionIfEvPT_S1_S1_S1_PiS2_S2_ii)
        .other          _Z44gpuKernelNeighborAtomQuadrupletDecompositionIfEvPT_S1_S1_S1_PiS2_S2_ii,@"STO_CUDA_ENTRY STV_DEFAULT"
_Z44gpuKernelNeighborAtomQuadrupletDecompositionIfEvPT_S1_S1_S1_PiS2_S2_ii:
.text._Z44gpuKernelNeighborAtomQuadrupletDecompositionIfEvPT_S1_S1_S1_PiS2_S2_ii:
        /* <DEDUP_REMOVED lines=9> */
[----:B------:R-:W1:Y:S01]  /*0090*/  LDCU UR5, c[0x0][0x370] ;  /* 0x00006e00ff0577ac */ /* 0x000e620008000800 */
[----:B------:R-:W2:Y:S01]  /*00a0*/  LDCU.64 UR12, c[0x0][0x358] ;  /* 0x00006b00ff0c77ac */ /* 0x000ea20008000a00 */
[----:B0-----:R-:W-:Y:S01]  /*00b0*/  UISETP.GT.AND UP0, UPT, UR4, URZ, UPT ;  /* 0x000000ff0400728c */ /* 0x001fe2000bf04270 */
[----:B-1----:R-:W-:-:S08]  /*00c0*/  IMAD R0, R0, UR5, RZ ;  /* 0x0000000500007c24 */ /* 0x002fd0000f8e02ff */
[----:B--2---:R-:W-:Y:S05]  /*00d0*/  BRA.U UP0, `(.L_x_208) ;  /* 0x0000000500a87547 */ /* 0x004fea000b800000 */
.L_x_214:
[----:B01234-:R-:W0:Y:S01]  /*00e0*/  LDC.64 R4, c[0x0][0x3a8] ;  /* 0x0000ea00ff047b82 */ /* 0x01fe220000000a00 */
[----:B------:R-:W1:Y:S01]  /*00f0*/  LDCU UR4, c[0x0][0x3b8] ;  /* 0x00007700ff0477ac */ /* 0x000e620008000800 */
[----:B0-----:R-:W-:-:S05]  /*0100*/  IMAD.WIDE R4, R3, 0x4, R4 ;  /* 0x0000000403047825 */ /* 0x001fca00078e0204 */
[----:B------:R-:W2:Y:S04]  /*0110*/  LDG.E R12, desc[UR12][R4.64] ;  /* 0x0000000c040c7981 */ /* 0x000ea8000c1e1900 */
[----:B------:R-:W2:Y:S01]  /*0120*/  LDG.E R9, desc[UR12][R4.64+0x4] ;  /* 0x0000040c04097981 */ /* 0x000ea2000c1e1900 */
[-C--:B------:R-:W-:Y:S01]  /*0130*/  MOV R2, R3.reuse ;  /* 0x0000000300027202 */ /* 0x080fe20000000f00 */
[----:B------:R-:W-:Y:S01]  /*0140*/  BSSY.RECONVERGENT B0, `(.L_x_209) ;  /* 0x0000061000007945 */ /* 0x000fe20003800200 */
[----:B------:R-:W-:-:S04]  /*0150*/  IADD3 R3, PT, PT, R0, R3, RZ ;  /* 0x0000000300037210 */ /* 0x000fc80007ffe0ff */
[----:B-1----:R-:W-:Y:S02]  /*0160*/  ISETP.GE.AND P0, PT, R3, UR4, PT ;  /* 0x0000000403007c0c */ /* 0x002fe4000bf06270 */
[----:B--2---:R-:W-:-:S04]  /*0170*/  IADD3 R10, PT, PT, -R12, R9, RZ ;  /* 0x000000090c0a7210 */ /* 0x004fc80007ffe1ff */
[----:B------:R-:W-:-:S13]  /*0180*/  ISETP.GE.AND P1, PT, R10, 0x1, PT ;  /* 0x000000010a00780c */ /* 0x000fda0003f26270 */
[----:B------:R-:W-:Y:S05]  /*0190*/  @!P1 BRA `(.L_x_210) ;  /* 0x00000004006c9947 */ /* 0x000fea0003800000 */
[----:B------:R-:W0:Y:S01]  /*01a0*/  LDCU.64 UR4, c[0x0][0x3a0] ;  /* 0x00007400ff0477ac */ /* 0x000e220008000a00 */
[----:B------:R-:W-:Y:S02]  /*01b0*/  SHF.R.S32.HI R5, RZ, 0x1f, R2 ;  /* 0x0000001fff057819 */ /* 0x000fe40000011402 */
[----:B0-----:R-:W-:-:S04]  /*01c0*/  LEA R6, P1, R2, UR4, 0x2 ;  /* 0x0000000402067c11 */ /* 0x001fc8000f8210ff */
[----:B------:R-:W-:Y:S02]  /*01d0*/  LEA.HI.X R7, R2, UR5, R5, 0x2, P1 ;  /* 0x0000000502077c11 */ /* 0x000fe400088f1405 */
[----:B------:R-:W0:Y:S04]  /*01e0*/  LDC.64 R4, c[0x0][0x380] ;  /* 0x0000e000ff047b82 */ /* 0x000e280000000a00 */
[----:B------:R-:W0:Y:S01]  /*01f0*/  LDG.E R7, desc[UR12][R6.64] ;  /* 0x0000000c06077981 */ /* 0x000e22000c1e1900 */
[----:B------:R-:W-:Y:S01]  /*0200*/  IADD3 R8, PT, PT, R12, -R9, RZ ;  /* 0x800000090c087210 */ /* 0x000fe20007ffe0ff */
[----:B------:R-:W-:Y:S01]  /*0210*/  BSSY.RECONVERGENT B1, `(.L_x_211) ;  /* 0x0000031000017945 */ /* 0x000fe20003800200 */
[----:B------:R-:W-:Y:S01]  /*0220*/  LOP3.LUT R2, R10, 0x3, RZ, 0xc0, !PT ;  /* 0x000000030a027812 */ /* 0x000fe200078ec0ff */
[----:B------:R-:W-:Y:S01]  /*0230*/  HFMA2 R13, -RZ, RZ, 0, 0 ;  /* 0x00000000ff0d7431 */ /* 0x000fe200000001ff */
[----:B------:R-:W-:-:S02]  /*0240*/  ISETP.GT.U32.AND P2, PT, R8, -0x4, PT ;  /* 0xfffffffc0800780c */ /* 0x000fc40003f44070 */
[----:B------:R-:W-:Y:S01]  /*0250*/  ISETP.NE.AND P1, PT, R2, RZ, PT ;  /* 0x000000ff0200720c */ /* 0x000fe20003f25270 */
[----:B0-----:R-:W-:-:S10]  /*0260*/  IMAD.WIDE R4, R7, 0x4, R4 ;  /* 0x0000000407047825 */ /* 0x001fd400078e0204 */
[----:B------:R-:W-:Y:S05]  /*0270*/  @P2 BRA `(.L_x_212) ;  /* 0x0000000000a82947 */ /* 0x000fea0003800000 */
[----:B------:R0:W5:Y:S01]  /*0280*/  LDG.E R15, desc[UR12][R4.64] ;  /* 0x0000000c040f7981 */ /* 0x000162000c1e1900 */
[----:B------:R-:W1:Y:S01]  /*0290*/  LDC.64 R6, c[0x0][0x3b0] ;  /* 0x0000ec00ff067b82 */ /* 0x000e620000000a00 */
[----:B------:R-:W-:Y:S02]  /*02a0*/  LOP3.LUT R13, R10, 0x7ffffffc, RZ, 0xc0, !PT ;  /* 0x7ffffffc0a0d7812 */ /* 0x000fe400078ec0ff */
[----:B------:R-:W-:-:S05]  /*02b0*/  MOV R14, RZ ;  /* 0x000000ff000e7202 */ /* 0x000fca0000000f00 */
[----:B------:R-:W2:Y:S02]  /*02c0*/  LDC.64 R8, c[0x0][0x390] ;  /* 0x0000e400ff087b82 */ /* 0x000ea40000000a00 */
.L_x_213:
[----:B------:R-:W-:-:S05]  /*02d0*/  IADD3 R11, PT, PT, R12, R14, RZ ;  /* 0x0000000e0c0b7210 */ /* 0x000fca0007ffe0ff */
[----:B-1----:R-:W-:-:S05]  /*02e0*/  IMAD.WIDE R10, R11, 0x4, R6 ;  /* 0x000000040b0a7825 */ /* 0x002fca00078e0206 */
[----:B------:R-:W2:Y:S02]  /*02f0*/  LDG.E R17, desc[UR12][R10.64] ;  /* 0x0000000c0a117981 */ /* 0x000ea4000c1e1900 */
[----:B--2---:R-:W-:-:S06]  /*0300*/  IMAD.WIDE R16, R17, 0x4, R8 ;  /* 0x0000000411107825 */ /* 0x004fcc00078e0208 */
[----:B------:R-:W2:Y:S01]  /*0310*/  LDG.E R16, desc[UR12][R16.64] ;  /* 0x0000000c10107981 */ /* 0x000ea2000c1e1900 */
[----:B-----5:R-:W-:Y:S08]  /*0320*/  F2F.F64.F32 R20, R15 ;  /* 0x0000000f00147310 */ /* 0x020ff00000201800 */
[----:B--23--:R-:W1:Y:S02]  /*0330*/  F2F.F64.F32 R18, R16 ;  /* 0x0000001000127310 */ /* 0x00ce640000201800 */
[----:B-1----:R-:W-:-:S06]  /*0340*/  DFMA R18, R18, 0.25, R20 ;  /* 0x3fd000001212782b */ /* 0x002fcc0000000014 */
[----:B------:R-:W1:Y:S02]  /*0350*/  F2F.F32.F64 R27, R18 ;  /* 0x00000012001b7310 */ /* 0x000e640000301000 */
[----:B-1----:R-:W-:Y:S04]  /*0360*/  STG.E desc[UR12][R4.64], R27 ;  /* 0x0000001b04007986 */ /* 0x002fe8000c10190c */
[----:B------:R-:W2:Y:S02]  /*0370*/  LDG.E R21, desc[UR12][R10.64+0x4] ;  /* 0x0000040c0a157981 */ /* 0x000ea4000c1e1900 */
[----:B--2---:R-:W-:-:S06]  /*0380*/  IMAD.WIDE R20, R21, 0x4, R8 ;  /* 0x0000000415147825 */ /* 0x004fcc00078e0208 */
[----:B------:R-:W2:Y:S01]  /*0390*/  LDG.E R20, desc[UR12][R20.64] ;  /* 0x0000000c14147981 */ /* 0x000ea2000c1e1900 */
[----:B------:R-:W-:Y:S08]  /*03a0*/  F2F.F64.F32 R24, R27 ;  /* 0x0000001b00187310 */ /* 0x000ff00000201800 */
[----:B--2---:R-:W1:Y:S02]  /*03b0*/  F2F.F64.F32 R22, R20 ;  /* 0x0000001400167310 */ /* 0x004e640000201800 */
[----:B-1----:R-:W-:-:S06]  /*03c0*/  DFMA R22, R22, 0.25, R24 ;  /* 0x3fd000001616782b */ /* 0x002fcc0000000018 */
[----:B------:R-:W1:Y:S02]  /*03d0*/  F2F.F32.F64 R15, R22 ;  /* 0x00000016000f7310 */ /* 0x000e640000301000 */
[----:B-1----:R1:W-:Y:S04]  /*03e0*/  STG.E desc[UR12][R4.64], R15 ;  /* 0x0000000f04007986 */ /* 0x0023e8000c10190c */
[----:B------:R-:W2:Y:S02]  /*03f0*/  LDG.E R17, desc[UR12][R10.64+0x8] ;  /* 0x0000080c0a117981 */ /* 0x000ea4000c1e1900 */
[----:B--2---:R-:W-:-:S06]  /*0400*/  IMAD.WIDE R16, R17, 0x4, R8 ;  /* 0x0000000411107825 */ /* 0x004fcc00078e0208 */
[----:B------:R-:W2:Y:S01]  /*0410*/  LDG.E R16, desc[UR12][R16.64] ;  /* 0x0000000c10107981 */ /* 0x000ea2000c1e1900 */
[----:B------:R-:W-:Y:S08]  /*0420*/  F2F.F64.F32 R24, R15 ;  /* 0x0000000f00187310 */ /* 0x000ff00000201800 */
[----:B--2---:R-:W2:Y:S02]  /*0430*/  F2F.F64.F32 R18, R16 ;  /* 0x0000001000127310 */ /* 0x004ea40000201800 */
[----:B--2---:R-:W-:-:S10]  /*0440*/  DFMA R18, R18, 0.25, R24 ;  /* 0x3fd000001212782b */ /* 0x004fd40000000018 */
[----:B------:R-:W2:Y:S02]  /*0450*/  F2F.F32.F64 R19, R18 ;  /* 0x0000001200137310 */ /* 0x000ea40000301000 */
[----:B--2---:R3:W-:Y:S04]  /*0460*/  STG.E desc[UR12][R4.64], R19 ;  /* 0x0000001304007986 */ /* 0x0047e8000c10190c */
[----:B------:R-:W2:Y:S02]  /*0470*/  LDG.E R21, desc[UR12][R10.64+0xc] ;  /* 0x00000c0c0a157981 */ /* 0x000ea4000c1e1900 */
[----:B--2---:R-:W-:-:S06]  /*0480*/  IMAD.WIDE R20, R21, 0x4, R8 ;  /* 0x0000000415147825 */ /* 0x004fcc00078e0208 */
[----:B------:R-:W2:Y:S01]  /*0490*/  LDG.E R20, desc[UR12][R20.64] ;  /* 0x0000000c14147981 */ /* 0x000ea2000c1e1900 */
[----:B------:R-:W-:Y:S01]  /*04a0*/  F2F.F64.F32 R24, R19 ;  /* 0x0000001300187310 */ /* 0x000fe20000201800 */
[----:B------:R-:W-:-:S04]  /*04b0*/  IADD3 R14, PT, PT, R14, 0x4, RZ ;  /* 0x000000040e0e7810 */ /* 0x000fc80007ffe0ff */
[----:B------:R-:W-:-:S03]  /*04c0*/  ISETP.NE.AND P2, PT, R14, R13, PT ;  /* 0x0000000d0e00720c */ /* 0x000fc60003f45270 */
[----:B--2---:R-:W2:Y:S02]  /*04d0*/  F2F.F64.F32 R22, R20 ;  /* 0x0000001400167310 */ /* 0x004ea40000201800 */
[----:B--2---:R-:W-:-:S06]  /*04e0*/  DFMA R22, R22, 0.25, R24 ;  /* 0x3fd000001616782b */ /* 0x004fcc0000000018 */
[----:B-1----:R-:W1:Y:S02]  /*04f0*/  F2F.F32.F64 R15, R22 ;  /* 0x00000016000f7310 */ /* 0x002e640000301000 */
[----:B-1----:R3:W-:Y:S01]  /*0500*/  STG.E desc[UR12][R4.64], R15 ;  /* 0x0000000f04007986 */ /* 0x0027e2000c10190c */
[----:B------:R-:W-:Y:S05]  /*0510*/  @P2 BRA `(.L_x_213) ;  /* 0xfffffffc006c2947 */ /* 0x000fea000383ffff */
.L_x_212:
[----:B------:R-:W-:Y:S05]  /*0520*/  BSYNC.RECONVERGENT B1 ;  /* 0x0000000000017941 */ /* 0x000fea0003800200 */
.L_x_211:
[----:B------:R-:W-:Y:S05]  /*0530*/  @!P1 BRA `(.L_x_210) ;  /* 0x0000000000849947 */ /* 0x000fea0003800000 */
[----:B------:R-:W1:Y:S01]  /*0540*/  LDC.64 R8, c[0x0][0x3b0] ;  /* 0x0000ec00ff087b82 */ /* 0x000e620000000a00 */
[----:B------:R-:W-:Y:S01]  /*0550*/  IADD3 R13, PT, PT, R12, R13, RZ ;  /* 0x0000000d0c0d7210 */ /* 0x000fe20007ffe0ff */
[----:B------:R-:W3:Y:S06]  /*0560*/  LDG.E R14, desc[UR12][R4.64] ;  /* 0x0000000c040e7981 */ /* 0x000eec000c1e1900 */
[----:B------:R-:W2:Y:S01]  /*0570*/  LDC.64 R6, c[0x0][0x390] ;  /* 0x0000e400ff067b82 */ /* 0x000ea20000000a00 */
[----:B-1----:R-:W-:-:S05]  /*0580*/  IMAD.WIDE R8, R13, 0x4, R8 ;  /* 0x000000040d087825 */ /* 0x002fca00078e0208 */
[----:B------:R-:W2:Y:S02]  /*0590*/  LDG.E R11, desc[UR12][R8.64] ;  /* 0x0000000c080b7981 */ /* 0x000ea4000c1e1900 */
[----:B--2---:R-:W-:-:S06]  /*05a0*/  IMAD.WIDE R10, R11, 0x4, R6 ;  /* 0x000000040b0a7825 */ /* 0x004fcc00078e0206 */
[----:B------:R-:W2:Y:S01]  /*05b0*/  LDG.E R10, desc[UR12][R10.64] ;  /* 0x0000000c0a0a7981 */ /* 0x000ea2000c1e1900 */
[----:B---3--:R-:W-:Y:S01]  /*05c0*/  F2F.F64.F32 R14, R14 ;  /* 0x0000000e000e7310 */ /* 0x008fe20000201800 */
[----:B------:R-:W-:-:S07]  /*05d0*/  ISETP.NE.AND P1, PT, R2, 0x1, PT ;  /* 0x000000010200780c */ /* 0x000fce0003f25270 */
[----:B--2---:R-:W1:Y:S02]  /*05e0*/  F2F.F64.F32 R12, R10 ;  /* 0x0000000a000c7310 */ /* 0x004e640000201800 */
[----:B-1----:R-:W-:-:S06]  /*05f0*/  DFMA R12, R12, 0.25, R14 ;  /* 0x3fd000000c0c782b */ /* 0x002fcc000000000e */
[----:B------:R-:W1:Y:S02]  /*0600*/  F2F.F32.F64 R15, R12 ;  /* 0x0000000c000f7310 */ /* 0x000e640000301000 */
[----:B-1----:R1:W-:Y:S01]  /*0610*/  STG.E desc[UR12][R4.64], R15 ;  /* 0x0000000f04007986 */ /* 0x0023e2000c10190c */
[----:B------:R-:W-:Y:S05]  /*0620*/  @!P1 BRA `(.L_x_210) ;  /* 0x0000000000489947 */ /* 0x000fea0003800000 */
[----:B------:R-:W2:Y:S02]  /*0630*/  LDG.E R11, desc[UR12][R8.64+0x4] ;  /* 0x0000040c080b7981 */ /* 0x000ea4000c1e1900 */
[----:B--2---:R-:W-:-:S06]  /*0640*/  IMAD.WIDE R10, R11, 0x4, R6 ;  /* 0x000000040b0a7825 */ /* 0x004fcc00078e0206 */
[----:B------:R-:W2:Y:S01]  /*0650*/  LDG.E R10, desc[UR12][R10.64] ;  /* 0x0000000c0a0a7981 */ /* 0x000ea2000c1e1900 */
[----:B-1----:R-:W-:Y:S01]  /*0660*/  F2F.F64.F32 R14, R15 ;  /* 0x0000000f000e7310 */ /* 0x002fe20000201800 */
[----:B------:R-:W-:-:S07]  /*0670*/  ISETP.NE.AND P1, PT, R2, 0x2, PT ;  /* 0x000000020200780c */ /* 0x000fce0003f25270 */
[----:B--2---:R-:W1:Y:S02]  /*0680*/  F2F.F64.F32 R12, R10 ;  /* 0x0000000a000c7310 */ /* 0x004e640000201800 */
[----:B-1----:R-:W-:-:S10]  /*0690*/  DFMA R12, R12, 0.25, R14 ;  /* 0x3fd000000c0c782b */ /* 0x002fd4000000000e */
[----:B------:R-:W1:Y:S02]  /*06a0*/  F2F.F32.F64 R13, R12 ;  /* 0x0000000c000d7310 */ /* 0x000e640000301000 */
[----:B-1----:R2:W-:Y:S01]  /*06b0*/  STG.E desc[UR12][R4.64], R13 ;  /* 0x0000000d04007986 */ /* 0x0025e2000c10190c */
[----:B------:R-:W-:Y:S05]  /*06c0*/  @!P1 BRA `(.L_x_210) ;  /* 0x0000000000209947 */ /* 0x000fea0003800000 */
[----:B------:R-:W3:Y:S02]  /*06d0*/  LDG.E R9, desc[UR12][R8.64+0x8] ;  /* 0x0000080c08097981 */ /* 0x000ee4000c1e1900 */
[----:B---3--:R-:W-:-:S06]  /*06e0*/  IMAD.WIDE R6, R9, 0x4, R6 ;  /* 0x0000000409067825 */ /* 0x008fcc00078e0206 */
[----:B------:R-:W3:Y:S01]  /*06f0*/  LDG.E R6, desc[UR12][R6.64] ;  /* 0x0000000c06067981 */ /* 0x000ee2000c1e1900 */
[----:B--2---:R-:W-:Y:S08]  /*0700*/  F2F.F64.F32 R12, R13 ;  /* 0x0000000d000c7310 */ /* 0x004ff00000201800 */
[----:B---3--:R-:W1:Y:S02]  /*0710*/  F2F.F64.F32 R10, R6 ;  /* 0x00000006000a7310 */ /* 0x008e640000201800 */
[----:B-1----:R-:W-:-:S10]  /*0720*/  DFMA R10, R10, 0.25, R12 ;  /* 0x3fd000000a0a782b */ /* 0x002fd4000000000c */
[----:B------:R-:W1:Y:S02]  /*0730*/  F2F.F32.F64 R11, R10 ;  /* 0x0000000a000b7310 */ /* 0x000e640000301000 */
[----:B-1----:R4:W-:Y:S02]  /*0740*/  STG.E desc[UR12][R4.64], R11 ;  /* 0x0000000b04007986 */ /* 0x0029e4000c10190c */
.L_x_210:
[----:B------:R-:W-:Y:S05]  /*0750*/  BSYNC.RECONVERGENT B0 ;  /* 0x0000000000007941 */ /* 0x000fea0003800200 */
.L_x_209:
[----:B------:R-:W-:Y:S05]  /*0760*/  @!P0 BRA `(.L_x_214) ;  /* 0xfffffff8005c8947 */ /* 0x000fea000383ffff */
[----:B------:R-:W-:Y:S05]  /*0770*/  EXIT ;  /* 0x000000000000794d */ /* 0x000fea0003800000 */
.L_x_208:
[----:B------:R-:W0:Y:S01]  /*0780*/  LDCU.64 UR8, c[0x0][0x398] ;  /* 0x00007300ff0877ac */ /* 0x000e220008000a00 */
[----:B------:R-:W1:Y:S01]  /*0790*/  LDCU.64 UR10, c[0x0][0x388] ;  /* 0x00007100ff0a77ac */ /* 0x000e620008000a00 */
[----:B0-----:R-:W-:Y:S02]  /*07a0*/  UIADD3 UR7, UP0, UPT, UR8, 0x20, URZ ;  /* 0x0000002008077890 */ /* 0x001fe4000ff1e0ff */
[----:B-1----:R-:W-:Y:S02]  /*07b0*/  UIADD3 UR5, UP1, UPT, UR10, 0x20, URZ ;  /* 0x000000200a057890 */ /* 0x002fe4000ff3e0ff */
[----:B------:R-:W-:Y:S02]  /*07c0*/  UIADD3.X UR8, UPT, UPT, URZ, UR9, URZ, UP0, !UPT ;  /* 0x00000009ff087290 */ /* 0x000fe400087fe4ff */
[----:B------:R-:W-:Y:S02]  /*07d0*/  ULOP3.LUT UR10, UR4, 0xf, URZ, 0xc0, !UPT ;  /* 0x0000000f040a7892 */ /* 0x000fe4000f8ec0ff */
[----:B------:R-:W-:-:S02]  /*07e0*/  ULOP3.LUT UR9, UR4, 0x7, URZ, 0xc0, !UPT ;  /* 0x0000000704097892 */ /* 0x000fc4000f8ec0ff */
[----:B------:R-:W-:Y:S02]  /*07f0*/  UIADD3.X UR6, UPT, UPT, URZ, UR11, URZ, UP1, !UPT ;  /* 0x0000000bff067290 */ /* 0x000fe40008ffe4ff */
[----:B------:R-:W-:-:S12]  /*0800*/  ULOP3.LUT UR4, UR4, 0x3, URZ, 0xc0, !UPT ;  /* 0x0000000304047892 */ /* 0x000fd8000f8ec0ff */
.L_x_223:
[----:B0--34-:R-:W0:Y:S08]  /*0810*/  LDC.64 R10, c[0x0][0x3a8] ;  /* 0x0000ea00ff0a7b82 */ /* 0x019e300000000a00 */
[----:B-1----:R-:W1:Y:S08]  /*0820*/  LDC.64 R4, c[0x0][0x3a0] ;  /* 0x0000e800ff047b82 */ /* 0x002e700000000a00 */
[----:B--2---:R-:W2:Y:S01]  /*0830*/  LDC.64 R12, c[0x0][0x3b8] ;  /* 0x0000ee00ff0c7b82 */ /* 0x004ea20000000a00 */
[----:B0-----:R-:W-:-:S05]  /*0840*/  IMAD.WIDE R10, R3, 0x4, R10 ;  /* 0x00000004030a7825 */ /* 0x001fca00078e020a */
[----:B------:R-:W3:Y:S04]  /*0850*/  LDG.E R9, desc[UR12][R10.64] ;  /* 0x0000000c0a097981 */ /* 0x000ee8000c1e1900 */
[----:B------:R-:W3:Y:S01]  /*0860*/  LDG.E R2, desc[UR12][R10.64+0x4] ;  /* 0x0000040c0a027981 */ /* 0x000ee2000c1e1900 */
[----:B-1----:R-:W-:Y:S01]  /*0870*/  IMAD.WIDE R4, R3, 0x4, R4 ;  /* 0x0000000403047825 */ /* 0x002fe200078e0204 */
[----:B------:R-:W-:Y:S01]  /*0880*/  IADD3 R3, PT, PT, R0, R3, RZ ;  /* 0x0000000300037210 */ /* 0x000fe20007ffe0ff */
[----:B------:R-:W-:Y:S03]  /*0890*/  BSSY.RECONVERGENT B0, `(.L_x_215) ;  /* 0x00000cf000007945 */ /* 0x000fe60003800200 */
[----:B--2---:R-:W-:-:S02]  /*08a0*/  ISETP.GE.AND P0, PT, R3, R12, PT ;  /* 0x0000000c0300720c */ /* 0x004fc40003f06270 */
[----:B---3--:R-:W-:-:S04]  /*08b0*/  IADD3 R7, PT, PT, -R9, R2, RZ ;  /* 0x0000000209077210 */ /* 0x008fc80007ffe1ff */
[----:B------:R-:W-:-:S13]  /*08c0*/  ISETP.GT.AND P1, PT, R7, RZ, PT ;  /* 0x000000ff0700720c */ /* 0x000fda0003f24270 */
[----:B------:R-:W-:Y:S05]  /*08d0*/  @!P1 BRA `(.L_x_216) ;  /* 0x0000000c00289947 */ /* 0x000fea0003800000 */
[----:B------:R-:W2:Y:S01]  /*08e0*/  LDG.E R8, desc[UR12][R4.64] ;  /* 0x0000000c04087981 */ /* 0x000ea2000c1e1900 */
[----:B------:R-:W-:Y:S01]  /*08f0*/  MOV R6, RZ ;  /* 0x000000ff00067202 */ /* 0x000fe20000000f00 */
[----:B--2---:R-:W-:-:S07]  /*0900*/  IMAD R2, R8, R13, RZ ;  /* 0x0000000d08027224 */ /* 0x004fce00078e02ff */
.L_x_222:
[----:B0-----:R-:W0:Y:S01]  /*0910*/  LDC.64 R4, c[0x0][0x3b0] ;  /* 0x0000ec00ff047b82 */ /* 0x001e220000000a00 */
[----:B---34-:R-:W-:-:S07]  /*0920*/  IADD3 R11, PT, PT, R9, R6, RZ ;  /* 0x00000006090b7210 */ /* 0x018fce0007ffe0ff */
[----:B-12---:R-:W1:Y:S01]  /*0930*/  LDC.64 R12, c[0x0][0x390] ;  /* 0x0000e400ff0c7b82 */ /* 0x006e620000000a00 */
[----:B0-----:R-:W-:-:S07]  /*0940*/  IMAD.WIDE R4, R11, 0x4, R4 ;  /* 0x000000040b047825 */ /* 0x001fce00078e0204 */
[----:B------:R-:W0:Y:S01]  /*0950*/  LDC.64 R10, c[0x0][0x380] ;  /* 0x0000e000ff0a7b82 */ /* 0x000e220000000a00 */
[----:B------:R2:W1:Y:S07]  /*0960*/  LDG.E R19, desc[UR12][R4.64] ;  /* 0x0000000c04137981 */ /* 0x00046e000c1e1900 */
[----:B--2---:R-:W2:Y:S01]  /*0970*/  LDC R4, c[0x0][0x3bc] ;  /* 0x0000ef00ff047b82 */ /* 0x004ea20000000800 */
[----:B0-----:R-:W-:-:S05]  /*0980*/  IMAD.WIDE R10, R8, 0x4, R10 ;  /* 0x00000004080a7825 */ /* 0x001fca00078e020a */
[----:B------:R-:W3:Y:S01]  /*0990*/  LDG.E R16, desc[UR12][R10.64] ;  /* 0x0000000c0a107981 */ /* 0x000ee2000c1e1900 */
[----:B-1----:R-:W-:-:S06]  /*09a0*/  IMAD.WIDE R12, R19, 0x4, R12 ;  /* 0x00000004130c7825 */ /* 0x002fcc00078e020c */
[----:B------:R0:W4:Y:S01]  /*09b0*/  LDG.E R13, desc[UR12][R12.64] ;  /* 0x0000000c0c0d7981 */ /* 0x000122000c1e1900 */
[----:B---3--:R-:W-:Y:S01]  /*09c0*/  F2F.F64.F32 R16, R16 ;  /* 0x0000001000107310 */ /* 0x008fe20000201800 */
[----:B--2---:R-:W-:Y:S02]  /*09d0*/  ISETP.GE.U32.AND P2, PT, R4, 0x10, PT ;  /* 0x000000100400780c */ /* 0x004fe40003f46070 */
[----:B------:R-:W-:Y:S01]  /*09e0*/  IADD3 R6, PT, PT, R6, 0x1, RZ ;  /* 0x0000000106067810 */ /* 0x000fe20007ffe0ff */
[----:B0-----:R-:W-:Y:S01]  /*09f0*/  IMAD R12, R19, R4, RZ ;  /* 0x00000004130c7224 */ /* 0x001fe200078e02ff */
[----:B------:R-:W-:Y:S02]  /*0a00*/  MOV R5, RZ ;  /* 0x000000ff00057202 */ /* 0x000fe40000000f00 */
[----:B------:R-:W-:Y:S01]  /*0a10*/  ISETP.NE.AND P1, PT, R6, R7, PT ;  /* 0x000000070600720c */ /* 0x000fe20003f25270 */
[----:B----4-:R-:W0:Y:S02]  /*0a20*/  F2F.F64.F32 R14, R13 ;  /* 0x0000000d000e7310 */ /* 0x010e240000201800 */
[----:B0-----:R-:W-:-:S10]  /*0a30*/  DFMA R14, R14, 0.25, R16 ;  /* 0x3fd000000e0e782b */ /* 0x001fd40000000010 */
[----:B------:R-:W0:Y:S02]  /*0a40*/  F2F.F32.F64 R15, R14 ;  /* 0x0000000e000f7310 */ /* 0x000e240000301000 */
[----:B0-----:R0:W-:Y:S01]  /*0a50*/  STG.E desc[UR12][R10.64], R15 ;  /* 0x0000000f0a007986 */ /* 0x0011e2000c10190c */
[----:B------:R-:W-:Y:S05]  /*0a60*/  @!P2 BRA `(.L_x_217) ;  /* 0x000000040040a947 */ /* 0x000fea0003800000 */
[----:B------:R-:W-:Y:S02]  /*0a70*/  LOP3.LUT R13, R4, 0x7ffffff0, RZ, 0xc0, !PT ;  /* 0x7ffffff0040d7812 */ /* 0x000fe400078ec0ff */
[----:B0-----:R-:W-:Y:S02]  /*0a80*/  MOV R15, R2 ;  /* 0x00000002000f7202 */ /* 0x001fe40000000f00 */
[----:B------:R-:W-:Y:S02]  /*0a90*/  MOV R14, R12 ;  /* 0x0000000c000e7202 */ /* 0x000fe40000000f00 */
[----:B------:R-:W-:-:S07]  /*0aa0*/  IADD3 R16, PT, PT, -R13, RZ, RZ ;  /* 0x000000ff0d107210 */ /* 0x000fce0007ffe1ff */
.L_x_218:
[----:B------:R-:W-:Y:S02]  /*0ab0*/  MOV R4, UR7 ;  /* 0x0000000700047c02 */ /* 0x000fe40008000f00 */
[----:B------:R-:W-:Y:S02]  /*0ac0*/  MOV R5, UR8 ;  /* 0x0000000800057c02 */ /* 0x000fe40008000f00 */
[----:B0-----:R-:W-:Y:S02]  /*0ad0*/  MOV R10, UR5 ;  /* 0x00000005000a7c02 */ /* 0x001fe40008000f00 */
[----:B------:R-:W-:Y:S01]  /*0ae0*/  MOV R11, UR6 ;  /* 0x00000006000b7c02 */ /* 0x000fe20008000f00 */
[----:B------:R-:W-:-:S04]  /*0af0*/  IMAD.WIDE R4, R14, 0x4, R4 ;  /* 0x000000040e047825 */ /* 0x000fc800078e0204 */
[----:B------:R-:W-:Y:S01]  /*0b00*/  IMAD.WIDE R10, R15, 0x4, R10 ;  /* 0x000000040f0a7825 */ /* 0x000fe200078e020a */
[----:B------:R-:W2:Y:S04]  /*0b10*/  LDG.E R17, desc[UR12][R4.64+-0x20] ;  /* 0xffffe00c04117981 */ /* 0x000ea8000c1e1900 */
[----:B------:R-:W2:Y:S04]  /*0b20*/  LDG.E R18, desc[UR12][R10.64+-0x20] ;  /* 0xffffe00c0a127981 */ /* 0x000ea8000c1e1900 */
[----:B------:R-:W3:Y:S04]  /*0b30*/  LDG.E R19, desc[UR12][R10.64+-0x1c] ;  /* 0xffffe40c0a137981 */ /* 0x000ee8000c1e1900 */
[----:B------:R-:W4:Y:S04]  /*0b40*/  LDG.E R21, desc[UR12][R10.64+-0x18] ;  /* 0xffffe80c0a157981 */ /* 0x000f28000c1e1900 */
[----:B------:R-:W5:Y:S01]  /*0b50*/  LDG.E R23, desc[UR12][R10.64+-0x14] ;  /* 0xffffec0c0a177981 */ /* 0x000f62000c1e1900 */
[----:B--2---:R-:W-:-:S05]  /*0b60*/  FADD R17, R17, R18 ;  /* 0x0000001211117221 */ /* 0x004fca0000000000 */
[----:B------:R-:W-:Y:S04]  /*0b70*/  STG.E desc[UR12][R10.64+-0x20], R17 ;  /* 0xffffe0110a007986 */ /* 0x000fe8000c10190c */
[----:B------:R-:W3:Y:S02]  /*0b80*/  LDG.E R18, desc[UR12][R4.64+-0x1c] ;  /* 0xffffe40c04127981 */ /* 0x000ee4000c1e1900 */
[----:B---3--:R-:W-:-:S05]  /*0b90*/  FADD R19, R18, R19 ;  /* 0x0000001312137221 */ /* 0x008fca0000000000 */
[----:B------:R0:W-:Y:S04]  /*0ba0*/  STG.E desc[UR12][R10.64+-0x1c], R19 ;  /* 0xffffe4130a007986 */ /* 0x0001e8000c10190c */
[----:B------:R-:W4:Y:S04]  /*0bb0*/  LDG.E R18, desc[UR12][R4.64+-0x18] ;  /* 0xffffe80c04127981 */ /* 0x000f28000c1e1900 */
[----:B0-----:R-:W2:Y:S01]  /*0bc0*/  LDG.E R19, desc[UR12][R10.64+-0xc] ;  /* 0xfffff40c0a137981 */ /* 0x001ea2000c1e1900 */
[----:B----4-:R-:W-:-:S05]  /*0bd0*/  FADD R21, R18, R21 ;  /* 0x0000001512157221 */ /* 0x010fca0000000000 */
[----:B------:R0:W-:Y:S04]  /*0be0*/  STG.E desc[UR12][R10.64+-0x18], R21 ;  /* 0xffffe8150a007986 */ /* 0x0001e8000c10190c */
[----:B------:R-:W5:Y:S04]  /*0bf0*/  LDG.E R18, desc[UR12][R4.64+-0x14] ;  /* 0xffffec0c04127981 */ /* 0x000f68000c1e1900 */
[----:B0-----:R-:W3:Y:S01]  /*0c00*/  LDG.E R21, desc[UR12][R10.64+-0x8] ;  /* 0xfffff80c0a157981 */ /* 0x001ee2000c1e1900 */
[----:B-----5:R-:W-:-:S03]  /*0c10*/  FADD R23, R18, R23 ;  /* 0x0000001712177221 */ /* 0x020fc60000000000 */
[----:B------:R-:W4:Y:S04]  /*0c20*/  LDG.E R18, desc[UR12][R10.64+-0x10] ;  /* 0xfffff00c0a127981 */ /* 0x000f28000c1e1900 */
[----:B------:R0:W-:Y:S04]  /*0c30*/  STG.E desc[UR12][R10.64+-0x14], R23 ;  /* 0xffffec170a007986 */ /* 0x0001e8000c10190c */
[----:B------:R-:W4:Y:S04]  /*0c40*/  LDG.E R17, desc[UR12][R4.64+-0x10] ;  /* 0xfffff00c04117981 */ /* 0x000f28000c1e1900 */
[----:B0-----:R-:W5:Y:S01]  /*0c50*/  LDG.E R23, desc[UR12][R10.64+-0x4] ;  /* 0xfffffc0c0a177981 */ /* 0x001f62000c1e1900 */
[----:B----4-:R-:W-:-:S05]  /*0c60*/  FADD R17, R17, R18 ;  /* 0x0000001211117221 */ /* 0x010fca0000000000 */
[----:B------:R-:W-:Y:S04]  /*0c70*/  STG.E desc[UR12][R10.64+-0x10], R17 ;  /* 0xfffff0110a007986 */ /* 0x000fe8000c10190c */
[----:B------:R-:W2:Y:S02]  /*0c80*/  LDG.E R18, desc[UR12][R4.64+-0xc] ;  /* 0xfffff40c04127981 */ /* 0x000ea4000c1e1900 */
[----:B--2---:R-:W-:-:S05]  /*0c90*/  FADD R19, R18, R19 ;  /* 0x0000001312137221 */ /* 0x004fca0000000000 */
[----:B------:R0:W-:Y:S04]  /*0ca0*/  STG.E desc[UR12][R10.64+-0xc], R19 ;  /* 0xfffff4130a007986 */ /* 0x0001e8000c10190c */
[----:B------:R-:W3:Y:S04]  /*0cb0*/  LDG.E R18, desc[UR12][R4.64+-0x8] ;  /* 0xfffff80c04127981 */ /* 0x000ee8000c1e1900 */
[----:B0-----:R-:W2:Y:S01]  /*0cc0*/  LDG.E R19, desc[UR12][R10.64+0x4] ;  /* 0x0000040c0a137981 */ /* 0x001ea2000c1e1900 */
[----:B---3--:R-:W-:-:S05]  /*0cd0*/  FADD R21, R18, R21 ;  /* 0x0000001512157221 */ /* 0x008fca0000000000 */
        /* <DEDUP_REMOVED lines=25> */
[----:B------:R0:W-:Y:S04]  /*0e70*/  STG.E desc[UR12][R10.64+0x10], R17 ;  /* 0x000010110a007986 */ /* 0x0001e8000c10190c */
[----:B------:R-:W2:Y:S02]  /*0e80*/  LDG.E R18, desc[UR12][R4.64+0x14] ;  /* 0x0000140c04127981 */ /* 0x000ea4000c1e1900 */
[----:B--2---:R-:W-:-:S05]  /*0e90*/  FADD R19, R18, R19 ;  /* 0x0000001312137221 */ /* 0x004fca0000000000 */
[----:B------:R0:W-:Y:S04]  /*0ea0*/  STG.E desc[UR12][R10.64+0x14], R19 ;  /* 0x000014130a007986 */ /* 0x0001e8000c10190c */
[----:B------:R-:W3:Y:S02]  /*0eb0*/  LDG.E R18, desc[UR12][R4.64+0x18] ;  /* 0x0000180c04127981 */ /* 0x000ee4000c1e1900 */
[----:B---3--:R-:W-:-:S05]  /*0ec0*/  FADD R21, R18, R21 ;  /* 0x0000001512157221 */ /* 0x008fca0000000000 */
[----:B------:R0:W-:Y:S04]  /*0ed0*/  STG.E desc[UR12][R10.64+0x18], R21 ;  /* 0x000018150a007986 */ /* 0x0001e8000c10190c */
[----:B------:R-:W5:Y:S01]  /*0ee0*/  LDG.E R18, desc[UR12][R4.64+0x1c] ;  /* 0x00001c0c04127981 */ /* 0x000f62000c1e1900 */
[----:B------:R-:W-:-:S04]  /*0ef0*/  IADD3 R16, PT, PT, R16, 0x10, RZ ;  /* 0x0000001010107810 */ /* 0x000fc80007ffe0ff */
[----:B------:R-:W-:Y:S02]  /*0f00*/  ISETP.NE.AND P2, PT, R16, RZ, PT ;  /* 0x000000ff1000720c */ /* 0x000fe40003f45270 */
[----:B------:R-:W-:Y:S02]  /*0f10*/  IADD3 R14, PT, PT, R14, 0x10, RZ ;  /* 0x000000100e0e7810 */ /* 0x000fe40007ffe0ff */
[----:B------:R-:W-:Y:S01]  /*0f20*/  IADD3 R15, PT, PT, R15, 0x10, RZ ;  /* 0x000000100f0f7810 */ /* 0x000fe20007ffe0ff */
[----:B-----5:R-:W-:-:S05]  /*0f30*/  FADD R23, R18, R23 ;  /* 0x0000001712177221 */ /* 0x020fca0000000000 */
[----:B------:R0:W-:Y:S03]  /*0f40*/  STG.E desc[UR12][R10.64+0x1c], R23 ;  /* 0x00001c170a007986 */ /* 0x0001e6000c10190c */
[----:B------:R-:W-:Y:S05]  /*0f50*/  @P2 BRA `(.L_x_218) ;  /* 0xfffffff800d42947 */ /* 0x000fea000383ffff */
[----:B------:R-:W-:-:S07]  /*0f60*/  MOV R5, R13 ;  /* 0x0000000d00057202 */ /* 0x000fce0000000f00 */
.L_x_217:
[----:B------:R-:W-:-:S09]  /*0f70*/  UISETP.NE.AND UP0, UPT, UR10, URZ, UPT ;  /* 0x000000ff0a00728c */ /* 0x000fd2000bf05270 */
[----:B------:R-:W-:Y:S05]  /*0f80*/  BRA.U !UP0, `(.L_x_219) ;  /* 0x0000000508787547 */ /* 0x000fea000b800000 */
[----:B------:R-:W-:Y:S02]  /*0f90*/  UIADD3 UR11, UPT, UPT, UR10, -0x1, URZ ;  /* 0xffffffff0a0b7890 */ /* 0x000fe4000fffe0ff */
[----:B------:R-:W-:Y:S02]  /*0fa0*/  UISETP.NE.AND UP1, UPT, UR9, URZ, UPT ;  /* 0x000000ff0900728c */ /* 0x000fe4000bf25270 */
[----:B------:R-:W-:-:S09]  /*0fb0*/  UISETP.GE.U32.AND UP0, UPT, UR11, 0x7, UPT ;  /* 0x000000070b00788c */ /* 0x000fd2000bf06070 */
[----:B------:R-:W-:Y:S05]  /*0fc0*/  BRA.U !UP0, `(.L_x_220) ;  /* 0x00000001089c7547 */ /* 0x000fea000b800000 */
[----:B0-----:R-:W0:Y:S01]  /*0fd0*/  LDC.64 R10, c[0x0][0x398] ;  /* 0x0000e600ff0a7b82 */ /* 0x001e220000000a00 */
[-C--:B------:R-:W-:Y:S02]  /*0fe0*/  IADD3 R13, PT, PT, R12, R5.reuse, RZ ;  /* 0x000000050c0d7210 */ /* 0x080fe40007ffe0ff */
[----:B------:R-:W-:-:S05]  /*0ff0*/  IADD3 R17, PT, PT, R2, R5, RZ ;  /* 0x0000000502117210 */ /* 0x000fca0007ffe0ff */
[----:B------:R-:W1:Y:S01]  /*1000*/  LDC.64 R14, c[0x0][0x388] ;  /* 0x0000e200ff0e7b82 */ /* 0x000e620000000a00 */
[----:B0-----:R-:W-:-:S05]  /*1010*/  IMAD.WIDE R10, R13, 0x4, R10 ;  /* 0x000000040d0a7825 */ /* 0x001fca00078e020a */
[----:B------:R-:W2:Y:S01]  /*1020*/  LDG.E R4, desc[UR12][R10.64] ;  /* 0x0000000c0a047981 */ /* 0x000ea2000c1e1900 */
[----:B-1----:R-:W-:-:S05]  /*1030*/  IMAD.WIDE R14, R17, 0x4, R14 ;  /* 0x00000004110e7825 */ /* 0x002fca00078e020e */
[----:B------:R-:W2:Y:S04]  /*1040*/  LDG.E R13, desc[UR12][R14.64] ;  /* 0x0000000c0e0d7981 */ /* 0x000ea8000c1e1900 */
[----:B------:R-:W3:Y:S04]  /*1050*/  LDG.E R17, desc[UR12][R14.64+0x4] ;  /* 0x0000040c0e117981 */ /* 0x000ee8000c1e1900 */
[----:B------:R-:W4:Y:S04]  /*1060*/  LDG.E R19, desc[UR12][R14.64+0x8] ;  /* 0x0000080c0e137981 */ /* 0x000f28000c1e1900 */
[----:B------:R-:W5:Y:S01]  /*1070*/  LDG.E R21, desc[UR12][R14.64+0xc] ;  /* 0x00000c0c0e157981 */ /* 0x000f62000c1e1900 */
[----:B--2---:R-:W-:-:S05]  /*1080*/  FADD R13, R4, R13 ;  /* 0x0000000d040d7221 */ /* 0x004fca0000000000 */
[----:B------:R0:W-:Y:S04]  /*1090*/  STG.E desc[UR12][R14.64], R13 ;  /* 0x0000000d0e007986 */ /* 0x0001e8000c10190c */
[----:B------:R-:W3:Y:S04]  /*10a0*/  LDG.E R4, desc[UR12][R10.64+0x4] ;  /* 0x0000040c0a047981 */ /* 0x000ee8000c1e1900 */
[----:B0-----:R-:W2:Y:S01]  /*10b0*/  LDG.E R13, desc[UR12][R14.64+0x10] ;  /* 0x0000100c0e0d7981 */ /* 0x001ea2000c1e1900 */
[----:B---3--:R-:W-:-:S05]  /*10c0*/  FADD R17, R4, R17 ;  /* 0x0000001104117221 */ /* 0x008fca0000000000 */
[----:B------:R0:W-:Y:S04]  /*10d0*/  STG.E desc[UR12][R14.64+0x4], R17 ;  /* 0x000004110e007986 */ /* 0x0001e8000c10190c */
[----:B------:R-:W4:Y:S04]  /*10e0*/  LDG.E R4, desc[UR12][R10.64+0x8] ;  /* 0x0000080c0a047981 */ /* 0x000f28000c1e1900 */
[----:B0-----:R-:W3:Y:S01]  /*10f0*/  LDG.E R17, desc[UR12][R14.64+0x14] ;  /* 0x0000140c0e117981 */ /* 0x001ee2000c1e1900 */
[----:B----4-:R-:W-:-:S05]  /*1100*/  FADD R19, R4, R19 ;  /* 0x0000001304137221 */ /* 0x010fca0000000000 */
[----:B------:R0:W-:Y:S04]  /*1110*/  STG.E desc[UR12][R14.64+0x8], R19 ;  /* 0x000008130e007986 */ /* 0x0001e8000c10190c */
[----:B------:R-:W5:Y:S04]  /*1120*/  LDG.E R4, desc[UR12][R10.64+0xc] ;  /* 0x00000c0c0a047981 */ /* 0x000f68000c1e1900 */
[----:B0-----:R-:W4:Y:S01]  /*1130*/  LDG.E R19, desc[UR12][R14.64+0x18] ;  /* 0x0000180c0e137981 */ /* 0x001f22000c1e1900 */
[----:B-----5:R-:W-:-:S05]  /*1140*/  FADD R21, R4, R21 ;  /* 0x0000001504157221 */ /* 0x020fca0000000000 */
[----:B------:R0:W-:Y:S04]  /*1150*/  STG.E desc[UR12][R14.64+0xc], R21 ;  /* 0x00000c150e007986 */ /* 0x0001e8000c10190c */
[----:B------:R-:W2:Y:S04]  /*1160*/  LDG.E R4, desc[UR12][R10.64+0x10] ;  /* 0x0000100c0a047981 */ /* 0x000ea8000c1e1900 */
[----:B0-----:R-:W5:Y:S01]  /*1170*/  LDG.E R21, desc[UR12][R14.64+0x1c] ;  /* 0x00001c0c0e157981 */ /* 0x001f62000c1e1900 */
[----:B--2---:R-:W-:-:S05]  /*1180*/  FADD R13, R4, R13 ;  /* 0x0000000d040d7221 */ /* 0x004fca0000000000 */
[----:B------:R1:W-:Y:S04]  /*1190*/  STG.E desc[UR12][R14.64+0x10], R13 ;  /* 0x0000100d0e007986 */ /* 0x0003e8000c10190c */
[----:B------:R-:W3:Y:S02]  /*11a0*/  LDG.E R4, desc[UR12][R10.64+0x14] ;  /* 0x0000140c0a047981 */ /* 0x000ee4000c1e1900 */
[----:B---3--:R-:W-:-:S05]  /*11b0*/  FADD R17, R4, R17 ;  /* 0x0000001104117221 */ /* 0x008fca0000000000 */
[----:B------:R1:W-:Y:S04]  /*11c0*/  STG.E desc[UR12][R14.64+0x14], R17 ;  /* 0x000014110e007986 */ /* 0x0003e8000c10190c */
[----:B------:R-:W4:Y:S02]  /*11d0*/  LDG.E R4, desc[UR12][R10.64+0x18] ;  /* 0x0000180c0a047981 */ /* 0x000f24000c1e1900 */
[----:B----4-:R-:W-:-:S05]  /*11e0*/  FADD R19, R4, R19 ;  /* 0x0000001304137221 */ /* 0x010fca0000000000 */
[----:B------:R1:W-:Y:S04]  /*11f0*/  STG.E desc[UR12][R14.64+0x18], R19 ;  /* 0x000018130e007986 */ /* 0x0003e8000c10190c */
[----:B------:R-:W5:Y:S01]  /*1200*/  LDG.E R4, desc[UR12][R10.64+0x1c] ;  /* 0x00001c0c0a047981 */ /* 0x000f62000c1e1900 */
[----:B------:R-:W-:Y:S01]  /*1210*/  IADD3 R5, PT, PT, R5, 0x8, RZ ;  /* 0x0000000805057810 */ /* 0x000fe20007ffe0ff */
[----:B-----5:R-:W-:-:S05]  /*1220*/  FADD R21, R4, R21 ;  /* 0x0000001504157221 */ /* 0x020fca0000000000 */
[----:B------:R1:W-:Y:S02]  /*1230*/  STG.E desc[UR12][R14.64+0x1c], R21 ;  /* 0x00001c150e007986 */ /* 0x0003e4000c10190c */
.L_x_220:
[----:B------:R-:W-:Y:S05]  /*1240*/  BRA.U !UP1, `(.L_x_219) ;  /* 0x0000000109c87547 */ /* 0x000fea000b800000 */
[----:B------:R-:W-:Y:S02]  /*1250*/  UIADD3 UR11, UPT, UPT, UR9, -0x1, URZ ;  /* 0xffffffff090b7890 */ /* 0x000fe4000fffe0ff */
[----:B------:R-:W-:Y:S02]  /*1260*/  UISETP.NE.AND UP1, UPT, UR4, URZ, UPT ;  /* 0x000000ff0400728c */ /* 0x000fe4000bf25270 */
[----:B------:R-:W-:-:S09]  /*1270*/  UISETP.GE.U32.AND UP0, UPT, UR11, 0x3, UPT ;  /* 0x000000030b00788c */ /* 0x000fd2000bf06070 */
[----:B------:R-:W-:Y:S05]  /*1280*/  BRA.U !UP0, `(.L_x_221) ;  /* 0x00000001085c7547 */ /* 0x000fea000b800000 */
[----:B0-----:R-:W0:Y:S01]  /*1290*/  LDC.64 R10, c[0x0][0x398] ;  /* 0x0000e600ff0a7b82 */ /* 0x001e220000000a00 */
[-C--:B-1----:R-:W-:Y:S02]  /*12a0*/  IADD3 R13, PT, PT, R12, R5.reuse, RZ ;  /* 0x000000050c0d7210 */ /* 0x082fe40007ffe0ff */
        /* <DEDUP_REMOVED lines=21> */
.L_x_221:
[----:B------:R-:W-:Y:S05]  /*1400*/  BRA.U !UP1, `(.L_x_219) ;  /* 0x0000000109587547 */ /* 0x000fea000b800000 */
[----:B0-----:R-:W0:Y:S01]  /*1410*/  LDC.64 R10, c[0x0][0x398] ;  /* 0x0000e600ff0a7b82 */ /* 0x001e220000000a00 */
[-C--:B-12---:R-:W-:Y:S02]  /*1420*/  IADD3 R13, PT, PT, R12, R5.reuse, RZ ;  /* 0x000000050c0d7210 */ /* 0x086fe40007ffe0ff */
[----:B------:R-:W-:-:S05]  /*1430*/  IADD3 R17, PT, PT, R2, R5, RZ ;  /* 0x0000000502117210 */ /* 0x000fca0007ffe0ff */
[----:B------:R-:W1:Y:S01]  /*1440*/  LDC.64 R14, c[0x0][0x388] ;  /* 0x0000e200ff0e7b82 */ /* 0x000e620000000a00 */
[----:B0-----:R-:W-:-:S05]  /*1450*/  IMAD.WIDE R4, R13, 0x4, R10 ;  /* 0x000000040d047825 */ /* 0x001fca00078e020a */
[----:B------:R-:W2:Y:S01]  /*1460*/  LDG.E R12, desc[UR12][R4.64] ;  /* 0x0000000c040c7981 */ /* 0x000ea2000c1e1900 */
[----:B-1----:R-:W-:-:S05]  /*1470*/  IMAD.WIDE R10, R17, 0x4, R14 ;  /* 0x00000004110a7825 */ /* 0x002fca00078e020e */
[----:B------:R-:W2:Y:S01]  /*1480*/  LDG.E R13, desc[UR12][R10.64] ;  /* 0x0000000c0a0d7981 */ /* 0x000ea2000c1e1900 */
[----:B------:R-:W-:Y:S01]  /*1490*/  UISETP.NE.AND UP0, UPT, UR4, 0x1, UPT ;  /* 0x000000010400788c */ /* 0x000fe2000bf05270 */
[----:B--2---:R-:W-:-:S05]  /*14a0*/  FADD R13, R12, R13 ;  /* 0x0000000d0c0d7221 */ /* 0x004fca0000000000 */
[----:B------:R3:W-:Y:S03]  /*14b0*/  STG.E desc[UR12][R10.64], R13 ;  /* 0x0000000d0a007986 */ /* 0x0007e6000c10190c */
[----:B------:R-:W-:Y:S05]  /*14c0*/  BRA.U !UP0, `(.L_x_219) ;  /* 0x0000000108287547 */ /* 0x000fea000b800000 */
[----:B------:R-:W2:Y:S04]  /*14d0*/  LDG.E R12, desc[UR12][R4.64+0x4] ;  /* 0x0000040c040c7981 */ /* 0x000ea8000c1e1900 */
[----:B---3--:R-:W2:Y:S01]  /*14e0*/  LDG.E R13, desc[UR12][R10.64+0x4] ;  /* 0x0000040c0a0d7981 */ /* 0x008ea2000c1e1900 */
[----:B------:R-:W-:Y:S01]  /*14f0*/  UISETP.NE.AND UP0, UPT, UR4, 0x2, UPT ;  /* 0x000000020400788c */ /* 0x000fe2000bf05270 */
[----:B--2---:R-:W-:-:S05]  /*1500*/  FADD R13, R12, R13 ;  /* 0x0000000d0c0d7221 */ /* 0x004fca0000000000 */
[----:B------:R4:W-:Y:S03]  /*1510*/  STG.E desc[UR12][R10.64+0x4], R13 ;  /* 0x0000040d0a007986 */ /* 0x0009e6000c10190c */
[----:B------:R-:W-:Y:S05]  /*1520*/  BRA.U !UP0, `(.L_x_219) ;  /* 0x0000000108107547 */ /* 0x000fea000b800000 */
[----:B------:R-:W2:Y:S04]  /*1530*/  LDG.E R4, desc[UR12][R4.64+0x8] ;  /* 0x0000080c04047981 */ /* 0x000ea8000c1e1900 */
[----:B----4-:R-:W2:Y:S02]  /*1540*/  LDG.E R13, desc[UR12][R10.64+0x8] ;  /* 0x0000080c0a0d7981 */ /* 0x010ea4000c1e1900 */
[----:B--2---:R-:W-:-:S05]  /*1550*/  FADD R13, R4, R13 ;  /* 0x0000000d040d7221 */ /* 0x004fca0000000000 */
[----:B------:R0:W-:Y:S02]  /*1560*/  STG.E desc[UR12][R10.64+0x8], R13 ;  /* 0x0000080d0a007986 */ /* 0x0001e4000c10190c */
.L_x_219:
[----:B------:R-:W-:Y:S05]  /*1570*/  @P1 BRA `(.L_x_222) ;  /* 0xfffffff000e41947 */ /* 0x000fea000383ffff */
.L_x_216:
[----:B------:R-:W-:Y:S05]  /*1580*/  BSYNC.RECONVERGENT B0 ;  /* 0x0000000000007941 */ /* 0x000fea0003800200 */
.L_x_215:
[----:B------:R-:W-:Y:S05]  /*1590*/  @!P0 BRA `(.L_x_223) ;  /* 0xfffffff0009c8947 */ /* 0x000fea000383ffff */
[----:B------:R-:W-:Y:S05]  /*15a0*/  EXIT ;  /* 0x000000000000794d */ /* 0x000fea0003800000 */
.L_x_224:
        /* <DEDUP_REMOVED lines=13> */
.L_x_854:


//--------------------- .text._Z44gpuKernelNeighborAtomQuadrupletDecompositionIdEvPT_S1_S1_S1_PiS2_S2_ii --------------------------
	.section	.text._Z44gpuKernelNeighborAtomQuadrupletDecompositionIdEvPT_S1_S1_S1_PiS2_S2_ii,"ax",@progbits
	.align	128
        .global         _Z44gpuKernelNeighborAtomQuadrupletDecompositionIdEvPT_S1_S1_S1_PiS2_S2_ii
        .type           _Z44gpuKernelNeighborAtomQuadrupletDecompositionIdEvPT_S1_S1_S1_PiS2_S2_ii,@function
        .size           _Z44gpuKernelNeighborAtomQuadrupletDecompositionIdEvPT_S1_S1_S1_PiS2_S2_ii,(.L_x_855 - _Z44gpuKernelNeighborAtomQuadrupletDecompositionIdEvPT_S1_S1_S1_PiS2_S2_ii)
        .other          _Z44gpuKernelNeighborAtomQuadrupletDecompositionIdEvPT_S1_S1_S1_PiS2_S2_ii,@"STO_CUDA_ENTRY STV_DEFAULT"
_Z44gpuKernelNeighborAtomQuadrupletDecompositionIdEvPT_S1_S1_S1_PiS2_S2_ii:
.text._Z44gpuKernelNeighborAtomQuadrupletDecompositionIdEvPT_S1_S1_S1_PiS2_S2_ii:
        /* <DEDUP_REMOVED lines=14> */
.L_x_231:
        /* <DEDUP_REMOVED lines=8> */
[----:B-1----:R-:W-:Y:S01]  /*0160*/  ISETP.GE.AND P0, PT, R3, UR4, PT ;  /* 0x0000000403007c0c */ /* 0x002fe2000bf06270 */
[----:B--2---:R-:W-:-:S05]  /*0170*/  IMAD.IADD R12, R9, 0x1, -R10 ;  /* 0x00000001090c7824 */ /* 0x004fca00078e0a0a */
        /* <DEDUP_REMOVED lines=11> */
[----:B------:R-:W-:Y:S01]  /*0230*/  IMAD.MOV.U32 R11, RZ, RZ, RZ ;  /* 0x000000ffff0b7224 */ /* 0x000fe200078e00ff */
[----:B------:R-:W-:-:S02]  /*0240*/  ISETP.GT.U32.AND P2, PT, R8, -0x4, PT ;  /* 0xfffffffc0800780c */ /* 0x000fc40003f44070 */
[----:B------:R-:W-:Y:S01]  /*0250*/  ISETP.NE.AND P1, PT, R2, RZ, PT ;  /* 0x000000ff0200720c */ /* 0x000fe20003f25270 */
[----:B0-----:R-:W-:-:S10]  /*0260*/  IMAD.WIDE R4, R7, 0x8, R4 ;  /* 0x0000000807047825 */ /* 0x001fd400078e0204 */
[----:B------:R-:W-:Y:S05]  /*0270*/  @P2 BRA `(.L_x_229) ;  /* 0x0000000000782947 */ /* 0x000fea0003800000 */
[----:B------:R0:W5:Y:S01]  /*0280*/  LDG.E.64 R14, desc[UR14][R4.64] ;  /* 0x0000000e040e7981 */ /* 0x000162000c1e1b00 */
[----:B------:R-:W-:Y:S01]  /*0290*/  LOP3.LUT R11, R12, 0x7ffffffc, RZ, 0xc0, !PT ;  /* 0x7ffffffc0c0b7812 */ /* 0x000fe200078ec0ff */
[----:B------:R-:W-:-:S07]  /*02a0*/  HFMA2 R12, -RZ, RZ, 0, 0 ;  /* 0x00000000ff0c7431 */ /* 0x000fce00000001ff */
.L_x_230:
[----:B------:R-:W1:Y:S01]  /*02b0*/  LDC.64 R6, c[0x0][0x3b0] ;  /* 0x0000ec00ff067b82 */ /* 0x000e620000000a00 */
[----:B------:R-:W-:-:S05]  /*02c0*/  IADD3 R9, PT, PT, R10, R12, RZ ;  /* 0x0000000c0a097210 */ /* 0x000fca0007ffe0ff */
[----:B-1----:R-:W-:Y:S02]  /*02d0*/  IMAD.WIDE R6, R9, 0x4, R6 ;  /* 0x0000000409067825 */ /* 0x002fe400078e0206 */
[----:B------:R-:W1:Y:S03]  /*02e0*/  LDC.64 R8, c[0x0][0x390] ;  /* 0x0000e400ff087b82 */ /* 0x000e660000000a00 */
[----:B--2---:R-:W1:Y:S02]  /*02f0*/  LDG.E R17, desc[UR14][R6.64] ;  /* 0x0000000e06117981 */ /* 0x004e64000c1e1900 */
[----:B-1----:R-:W-:-:S06]  /*0300*/  IMAD.WIDE R16, R17, 0x8, R8 ;  /* 0x0000000811107825 */ /* 0x002fcc00078e0208 */
[----:B------:R-:W2:Y:S02]  /*0310*/  LDG.E.64 R16, desc[UR14][R16.64] ;  /* 0x0000000e10107981 */ /* 0x000ea4000c1e1b00 */
[----:B--2--5:R-:W-:-:S07]  /*0320*/  DFMA R14, R16, 0.25, R14 ;  /* 0x3fd00000100e782b */ /* 0x024fce000000000e */
[----:B------:R1:W-:Y:S04]  /*0330*/  STG.E.64 desc[UR14][R4.64], R14 ;  /* 0x0000000e04007986 */ /* 0x0003e8000c101b0e */
[----:B------:R-:W2:Y:S02]  /*0340*/  LDG.E R19, desc[UR14][R6.64+0x4] ;  /* 0x0000040e06137981 */ /* 0x000ea4000c1e1900 */
[----:B--2---:R-:W-:-:S06]  /*0350*/  IMAD.WIDE R18, R19, 0x8, R8 ;  /* 0x0000000813127825 */ /* 0x004fcc00078e0208 */
[----:B------:R-:W2:Y:S02]  /*0360*/  LDG.E.64 R18, desc[UR14][R18.64] ;  /* 0x0000000e12127981 */ /* 0x000ea4000c1e1b00 */
[----:B--2---:R-:W-:-:S07]  /*0370*/  DFMA R20, R18, 0.25, R14 ;  /* 0x3fd000001214782b */ /* 0x004fce000000000e */
[----:B------:R2:W-:Y:S04]  /*0380*/  STG.E.64 desc[UR14][R4.64], R20 ;  /* 0x0000001404007986 */ /* 0x0005e8000c101b0e */
[----:B------:R-:W3:Y:S02]  /*0390*/  LDG.E R23, desc[UR14][R6.64+0x8] ;  /* 0x0000080e06177981 */ /* 0x000ee4000c1e1900 */
[----:B---3--:R-:W-:-:S06]  /*03a0*/  IMAD.WIDE R22, R23, 0x8, R8 ;  /* 0x0000000817167825 */ /* 0x008fcc00078e0208 */
[----:B------:R-:W3:Y:S02]  /*03b0*/  LDG.E.64 R22, desc[UR14][R22.64] ;  /* 0x0000000e16167981 */ /* 0x000ee4000c1e1b00 */
[----:B---3--:R-:W-:-:S07]  /*03c0*/  DFMA R16, R22, 0.25, R20 ;  /* 0x3fd000001610782b */ /* 0x008fce0000000014 */
[----:B------:R2:W-:Y:S04]  /*03d0*/  STG.E.64 desc[UR14][R4.64], R16 ;  /* 0x0000001004007986 */ /* 0x0005e8000c101b0e */
[----:B------:R-:W3:Y:S02]  /*03e0*/  LDG.E R13, desc[UR14][R6.64+0xc] ;  /* 0x00000c0e060d7981 */ /* 0x000ee4000c1e1900 */
[----:B---3--:R-:W-:-:S06]  /*03f0*/  IMAD.WIDE R8, R13, 0x8, R8 ;  /* 0x000000080d087825 */ /* 0x008fcc00078e0208 */
[----:B------:R-:W1:Y:S01]  /*0400*/  LDG.E.64 R8, desc[UR14][R8.64] ;  /* 0x0000000e08087981 */ /* 0x000e62000c1e1b00 */
[----:B------:R-:W-:-:S05]  /*0410*/  VIADD R12, R12, 0x4 ;  /* 0x000000040c0c7836 */ /* 0x000fca0000000000 */
[----:B------:R-:W-:Y:S01]  /*0420*/  ISETP.NE.AND P2, PT, R12, R11, PT ;  /* 0x0000000b0c00720c */ /* 0x000fe20003f45270 */
[----:B-1----:R-:W-:-:S07]  /*0430*/  DFMA R14, R8, 0.25, R16 ;  /* 0x3fd00000080e782b */ /* 0x002fce0000000010 */
[----:B------:R2:W-:Y:S05]  /*0440*/  STG.E.64 desc[UR14][R4.64], R14 ;  /* 0x0000000e04007986 */ /* 0x0005ea000c101b0e */
[----:B------:R-:W-:Y:S05]  /*0450*/  @P2 BRA `(.L_x_230) ;  /* 0xfffffffc00942947 */ /* 0x000fea000383ffff */
.L_x_229:
[----:B------:R-:W-:Y:S05]  /*0460*/  BSYNC.RECONVERGENT B1 ;  /* 0x0000000000017941 */ /* 0x000fea0003800200 */
.L_x_228:
[----:B------:R-:W-:Y:S05]  /*0470*/  @!P1 BRA `(.L_x_227) ;  /* 0x0000000000609947 */ /* 0x000fea0003800000 */
[----:B------:R-:W1:Y:S01]  /*0480*/  LDC.64 R6, c[0x0][0x3b0] ;  /* 0x0000ec00ff067b82 */ /* 0x000e620000000a00 */
[----:B------:R-:W-:Y:S01]  /*0490*/  IADD3 R11, PT, PT, R10, R11, RZ ;  /* 0x0000000b0a0b7210 */ /* 0x000fe20007ffe0ff */
[----:B------:R-:W3:Y:S06]  /*04a0*/  LDG.E.64 R12, desc[UR14][R4.64] ;  /* 0x0000000e040c7981 */ /* 0x000eec000c1e1b00 */
[----:B------:R-:W4:Y:S01]  /*04b0*/  LDC.64 R8, c[0x0][0x390] ;  /* 0x0000e400ff087b82 */ /* 0x000f220000000a00 */
[----:B-1----:R-:W-:-:S05]  /*04c0*/  IMAD.WIDE R6, R11, 0x4, R6 ;  /* 0x000000040b067825 */ /* 0x002fca00078e0206 */
[----:B------:R-:W4:Y:S02]  /*04d0*/  LDG.E R11, desc[UR14][R6.64] ;  /* 0x0000000e060b7981 */ /* 0x000f24000c1e1900 */
[----:B----4-:R-:W-:-:S06]  /*04e0*/  IMAD.WIDE R10, R11, 0x8, R8 ;  /* 0x000000080b0a7825 */ /* 0x010fcc00078e0208 */
[----:B------:R-:W3:Y:S01]  /*04f0*/  LDG.E.64 R10, desc[UR14][R10.64] ;  /* 0x0000000e0a0a7981 */ /* 0x000ee2000c1e1b00 */
[----:B------:R-:W-:Y:S01]  /*0500*/  ISETP.NE.AND P1, PT, R2, 0x1, PT ;  /* 0x000000010200780c */ /* 0x000fe20003f25270 */
[----:B---3--:R-:W-:-:S07]  /*0510*/  DFMA R12, R10, 0.25, R12 ;  /* 0x3fd000000a0c782b */ /* 0x008fce000000000c */
[----:B------:R1:W-:Y:S05]  /*0520*/  STG.E.64 desc[UR14][R4.64], R12 ;  /* 0x0000000c04007986 */ /* 0x0003ea000c101b0e */
[----:B------:R-:W-:Y:S05]  /*0530*/  @!P1 BRA `(.L_x_227) ;  /* 0x0000000000309947 */ /* 0x000fea0003800000 */
[----:B------:R-:W3:Y:S02]  /*0540*/  LDG.E R11, desc[UR14][R6.64+0x4] ;  /* 0x0000040e060b7981 */ /* 0x000ee4000c1e1900 */
[----:B---3--:R-:W-:-:S06]  /*0550*/  IMAD.WIDE R10, R11, 0x8, R8 ;  /* 0x000000080b0a7825 */ /* 0x008fcc00078e0208 */
[----:B------:R-:W1:Y:S01]  /*0560*/  LDG.E.64 R10, desc[UR14][R10.64] ;  /* 0x0000000e0a0a7981 */ /* 0x000e62000c1e1b00 */
[----:B------:R-:W-:Y:S01]  /*0570*/  ISETP.NE.AND P1, PT, R2, 0x2, PT ;  /* 0x000000020200780c */ /* 0x000fe20003f25270 */
[----:B-1----:R-:W-:-:S07]  /*0580*/  DFMA R12, R10, 0.25, R12 ;  /* 0x3fd000000a0c782b */ /* 0x002fce000000000c */
[----:B------:R3:W-:Y:S05]  /*0590*/  STG.E.64 desc[UR14][R4.64], R12 ;  /* 0x0000000c04007986 */ /* 0x0007ea000c101b0e */
[----:B------:R-:W-:Y:S05]  /*05a0*/  @!P1 BRA `(.L_x_227) ;  /* 0x0000000000149947 */ /* 0x000fea0003800000 */
[----:B------:R-:W4:Y:S02]  /*05b0*/  LDG.E R7, desc[UR14][R6.64+0x8] ;  /* 0x0000080e06077981 */ /* 0x000f24000c1e1900 */
[----:B----4-:R-:W-:-:S06]  /*05c0*/  IMAD.WIDE R8, R7, 0x8, R8 ;  /* 0x0000000807087825 */ /* 0x010fcc00078e0208 */
[----:B------:R-:W4:Y:S02]  /*05d0*/  LDG.E.64 R8, desc[UR14][R8.64] ;  /* 0x0000000e08087981 */ /* 0x000f24000c1e1b00 */
[----:B----4-:R-:W-:-:S07]  /*05e0*/  DFMA R10, R8, 0.25, R12 ;  /* 0x3fd00000080a782b */ /* 0x010fce000000000c */
[----:B------:R4:W-:Y:S04]  /*05f0*/  STG.E.64 desc[UR14][R4.64], R10 ;  /* 0x0000000a04007986 */ /* 0x0009e8000c101b0e */
.L_x_227:
[----:B------:R-:W-:Y:S05]  /*0600*/  BSYNC.RECONVERGENT B0 ;  /* 0x0000000000007941 */ /* 0x000fea0003800200 */
.L_x_226:
[----:B------:R-:W-:Y:S05]  /*0610*/  @!P0 BRA `(.L_x_231) ;  /* 0xfffffff800b08947 */ /* 0x000fea000383ffff */
[----:B------:R-:W-:Y:S05]  /*0620*/  EXIT ;  /* 0x000000000000794d */ /* 0x000fea0003800000 */
.L_x_225:
[----:B------:R-:W0:Y:S01]  /*0630*/  LDCU.64 UR10, c[0x0][0x388] ;  /* 0x00007100ff0a77ac */ /* 0x000e220008000a00 */
[----:B------:R-:W1:Y:S01]  /*0640*/  LDCU.64 UR8, c[0x0][0x398] ;  /* 0x00007300ff0877ac */ /* 0x000e620008000a00 */
[----:B0-----:R-:W-:Y:S02]  /*0650*/  UIADD3 UR5, UP1, UPT, UR10, 0x40, URZ ;  /* 0x000000400a057890 */ /* 0x001fe4000ff3e0ff */
[----:B------:R-:W-:Y:S02]  /*0660*/  ULOP3.LUT UR10, UR4, 0xf, URZ, 0xc0, !UPT ;  /* 0x0000000f040a7892 */ /* 0x000fe4000f8ec0ff */
[----:B-1----:R-:W-:Y:S02]  /*0670*/  UIADD3 UR7, UP0, UPT, UR8, 0x40, URZ ;  /* 0x0000004008077890 */ /* 0x002fe4000ff1e0ff */
[----:B------:R-:W-:Y:S02]  /*0680*/  UIADD3.X UR6, UPT, UPT, URZ, UR11, URZ, UP1, !UPT ;  /* 0x0000000bff067290 */ /* 0x000fe40008ffe4ff */
[----:B------:R-:W-:-:S02]  /*0690*/  ULOP3.LUT UR11, UR4, 0x7ffffff0, URZ, 0xc0, !UPT ;  /* 0x7ffffff0040b7892 */ /* 0x000fc4000f8ec0ff */
[----:B------:R-:W-:Y:S02]  /*06a0*/  UIADD3.X UR8, UPT, UPT, URZ, UR9, URZ, UP0, !UPT ;  /* 0x00000009ff087290 */ /* 0x000fe400087fe4ff */
[----:B------:R-:W-:Y:S02]  /*06b0*/  ULOP3.LUT UR9, UR4, 0x7, URZ, 0xc0, !UPT ;  /* 0x0000000704097892 */ /* 0x000fe4000f8ec0ff */
[----:B------:R-:W-:Y:S02]  /*06c0*/  ULOP3.LUT UR4, UR4, 0x3, URZ, 0xc0, !UPT ;  /* 0x0000000304047892 */ /* 0x000fe4000f8ec0ff */
[----:B------:R-:W-:-:S12]  /*06d0*/  UIADD3 UR13, UPT, UPT, -UR11, URZ, URZ ;  /* 0x000000ff0b0d7290 */ /* 0x000fd8000fffe1ff */
.L_x_240:
[----:B0-----:R-:W0:Y:S08]  /*06e0*/  LDC.64 R6, c[0x0][0x3a8] ;  /* 0x0000ea00ff067b82 */ /* 0x001e300000000a00 */
[----:B-1----:R-:W1:Y:S08]  /*06f0*/  LDC.64 R8, c[0x0][0x3a0] ;  /* 0x0000e800ff087b82 */ /* 0x002e700000000a00 */
[----:B--23--:R-:W2:Y:S01]  /*0700*/  LDC.64 R10, c[0x0][0x3b8] ;  /* 0x0000ee00ff0a7b82 */ /* 0x00cea20000000a00 */
[----:B0-----:R-:W-:-:S05]  /*0710*/  IMAD.WIDE R6, R3, 0x4, R6 ;  /* 0x0000000403067825 */ /* 0x001fca00078e0206 */
[----:B------:R-:W3:Y:S04]  /*0720*/  LDG.E R2, desc[UR14][R6.64] ;  /* 0x0000000e06027981 */ /* 0x000ee8000c1e1900 */
[----:B------:R-:W3:Y:S01]  /*0730*/  LDG.E R5, desc[UR14][R6.64+0x4] ;  /* 0x0000040e06057981 */ /* 0x000ee2000c1e1900 */
[----:B-1----:R-:W-:Y:S01]  /*0740*/  IMAD.WIDE R8, R3, 0x4, R8 ;  /* 0x0000000403087825 */ /* 0x002fe200078e0208 */
[----:B------:R-:W-:Y:S01]  /*0750*/  IADD3 R3, PT, PT, R0, R3, RZ ;  /* 0x0000000300037210 */ /* 0x000fe20007ffe0ff */
[----:B------:R-:W-:Y:S03]  /*0760*/  BSSY.RECONVERGENT B0, `(.L_x_232) ;  /* 0x00000cb000007945 */ /* 0x000fe60003800200 */
[----:B--2---:R-:W-:Y:S01]  /*0770*/  ISETP.GE.AND P0, PT, R3, R10, PT ;  /* 0x0000000a0300720c */ /* 0x004fe20003f06270 */
[----:B---3--:R-:W-:-:S05]  /*0780*/  IMAD.IADD R4, R5, 0x1, -R2 ;  /* 0x0000000105047824 */ /* 0x008fca00078e0a02 */
[----:B------:R-:W-:-:S13]  /*0790*/  ISETP.GT.AND P1, PT, R4, RZ, PT ;  /* 0x000000ff0400720c */ /* 0x000fda0003f24270 */
[----:B----4-:R-:W-:Y:S05]  /*07a0*/  @!P1 BRA `(.L_x_233) ;  /* 0x0000000c00189947 */ /* 0x010fea0003800000 */
[----:B------:R-:W2:Y:S01]  /*07b0*/  LDG.E R6, desc[UR14][R8.64] ;  /* 0x0000000e08067981 */ /* 0x000ea2000c1e1900 */
[----:B------:R-:W-:Y:S01]  /*07c0*/  MOV R5, RZ ;  /* 0x000000ff00057202 */ /* 0x000fe20000000f00 */
[----:B--2---:R-:W-:-:S07]  /*07d0*/  IMAD R7, R6, R11, RZ ;  /* 0x0000000b06077224 */ /* 0x004fce00078e02ff */
.L_x_239:
[----:B0-----:R-:W0:Y:S01]  /*07e0*/  LDC.64 R8, c[0x0][0x3b0] ;  /* 0x0000ec00ff087b82 */ /* 0x001e220000000a00 */
[----:B-123--:R-:W-:Y:S01]  /*07f0*/  IADD3 R11, PT, PT, R2, R5, RZ ;  /* 0x00000005020b7210 */ /* 0x00efe20007ffe0ff */
[----:B------:R-:W1:Y:S06]  /*0800*/  LDCU UR12, c[0x0][0x3bc] ;  /* 0x00007780ff0c77ac */ /* 0x000e6c0008000800 */
[----:B----4-:R-:W2:Y:S01]  /*0810*/  LDC.64 R12, c[0x0][0x380] ;  /* 0x0000e000ff0c7b82 */ /* 0x010ea20000000a00 */
[----:B0-----:R-:W-:-:S07]  /*0820*/  IMAD.WIDE R8, R11, 0x4, R8 ;  /* 0x000000040b087825 */ /* 0x001fce00078e0208 */
[----:B------:R-:W0:Y:S01]  /*0830*/  LDC.64 R10, c[0x0][0x390] ;  /* 0x0000e400ff0a7b82 */ /* 0x000e220000000a00 */
[----:B------:R-:W0:Y:S01]  /*0840*/  LDG.E R17, desc[UR14][R8.64] ;  /* 0x0000000e08117981 */ /* 0x000e22000c1e1900 */
[----:B--2---:R-:W-:-:S05]  /*0850*/  IMAD.WIDE R12, R6, 0x8, R12 ;  /* 0x00000008060c7825 */ /* 0x004fca00078e020c */
[----:B------:R-:W2:Y:S01]  /*0860*/  LDG.E.64 R14, desc[UR14][R12.64] ;  /* 0x0000000e0c0e7981 */ /* 0x000ea2000c1e1b00 */
[----:B0-----:R-:W-:-:S06]  /*0870*/  IMAD.WIDE R10, R17, 0x8, R10 ;  /* 0x00000008110a7825 */ /* 0x001fcc00078e020a */
[----:B------:R-:W2:Y:S01]  /*0880*/  LDG.E.64 R10, desc[UR14][R10.64] ;  /* 0x0000000e0a0a7981 */ /* 0x000ea2000c1e1b00 */
[----:B-1----:R-:W-:Y:S01]  /*0890*/  UISETP.GE.U32.AND UP0, UPT, UR12, 0x10, UPT ;  /* 0x000000100c00788c */ /* 0x002fe2000bf06070 */
[----:B------:R-:W-:Y:S01]  /*08a0*/  VIADD R5, R5, 0x1 ;  /* 0x0000000105057836 */ /* 0x000fe20000000000 */
[----:B------:R-:W-:Y:S01]  /*08b0*/  MOV R9, RZ ;  /* 0x000000ff00097202 */ /* 0x000fe20000000f00 */
[----:B------:R-:W-:-:S03]  /*08c0*/  IMAD R8, R17, UR12, RZ ;  /* 0x0000000c11087c24 */ /* 0x000fc6000f8e02ff */
[----:B------:R-:W-:Y:S01]  /*08d0*/  ISETP.NE.AND P2, PT, R5, R4, PT ;  /* 0x000000040500720c */ /* 0x000fe20003f45270 */
[----:B--2---:R-:W-:-:S07]  /*08e0*/  DFMA R14, R10, 0.25, R14 ;  /* 0x3fd000000a0e782b */ /* 0x004fce000000000e */
[----:B------:R0:W-:Y:S01]  /*08f0*/  STG.E.64 desc[UR14][R12.64], R14 ;  /* 0x0000000e0c007986 */ /* 0x0001e2000c101b0e */
[----:B------:R-:W-:Y:S05]  /*0900*/  BRA.U !UP0, `(.L_x_234) ;  /* 0x00000005083c7547 */ /* 0x000fea000b800000 */
[----:B------:R-:W-:Y:S01]  /*0910*/  MOV R10, R7 ;  /* 0x00000007000a7202 */ /* 0x000fe20000000f00 */
[----:B------:R-:W-:Y:S01]  /*0920*/  IMAD.MOV.U32 R9, RZ, RZ, R8 ;  /* 0x000000ffff097224 */ /* 0x000fe200078e0008 */
[----:B------:R-:W-:-:S07]  /*0930*/  MOV R11, UR13 ;  /* 0x0000000d000b7c02 */ /* 0x000fce0008000f00 */
.L_x_235:
[----:B0-----:R-:W-:Y:S01]  /*0940*/  MOV R14, UR7 ;  /* 0x00000007000e7c02 */ /* 0x001fe20008000f00 */
[----:B------:R-:W-:Y:S01]  /*0950*/  IMAD.U32 R15, RZ, RZ, UR8 ;  /* 0x00000008ff0f7e24 */ /* 0x000fe2000f8e00ff */
[----:B----4-:R-:W-:Y:S02]  /*0960*/  MOV R12, UR5 ;  /* 0x00000005000c7c02 */ /* 0x010fe40008000f00 */
[----:B------:R-:W-:Y:S01]  /*0970*/  MOV R13, UR6 ;  /* 0x00000006000d7c02 */ /* 0x000fe20008000f00 */
[----:B------:R-:W-:-:S04]  /*0980*/  IMAD.WIDE R14, R9, 0x8, R14 ;  /* 0x00000008090e7825 */ /* 0x000fc800078e020e */
[----:B------:R-:W-:Y:S01]  /*0990*/  IMAD.WIDE R12, R10, 0x8, R12 ;  /* 0x000000080a0c7825 */ /* 0x000fe200078e020c */
[----:B------:R-:W2:Y:S04]  /*09a0*/  LDG.E.64 R16, desc[UR14][R14.64+-0x40] ;  /* 0xffffc00e0e107981 */ /* 0x000ea8000c1e1b00 */
[----:B------:R-:W2:Y:S04]  /*09b0*/  LDG.E.64 R22, desc[UR14][R12.64+-0x40] ;  /* 0xffffc00e0c167981 */ /* 0x000ea8000c1e1b00 */
[----:B------:R-:W3:Y:S04]  /*09c0*/  LDG.E.64 R18, desc[UR14][R12.64+-0x38] ;  /* 0xffffc80e0c127981 */ /* 0x000ee8000c1e1b00 */
[----:B------:R-:W4:Y:S04]  /*09d0*/  LDG.E.64 R20, desc[UR14][R12.64+-0x30] ;  /* 0xffffd00e0c147981 */ /* 0x000f28000c1e1b00 */
[----:B------:R-:W5:Y:S01]  /*09e0*/  LDG.E.64 R24, desc[UR14][R12.64+-0x28] ;  /* 0xffffd80e0c187981 */ /* 0x000f62000c1e1b00 */
[----:B--2---:R-:W-:-:S07]  /*09f0*/  DADD R22, R16, R22 ;  /* 0x0000000010167229 */ /* 0x004fce0000000016 */
[----:B------:R0:W-:Y:S04]  /*0a00*/  STG.E.64 desc[UR14][R12.64+-0x40], R22 ;  /* 0xffffc0160c007986 */ /* 0x0001e8000c101b0e */
[----:B------:R-:W3:Y:S04]  /*0a10*/  LDG.E.64 R16, desc[UR14][R14.64+-0x38] ;  /* 0xffffc80e0e107981 */ /* 0x000ee8000c1e1b00 */
[----:B0-----:R-:W2:Y:S01]  /*0a20*/  LDG.E.64 R22, desc[UR14][R12.64+-0x20] ;  /* 0xffffe00e0c167981 */ /* 0x001ea2000c1e1b00 */
[----:B---3--:R-:W-:-:S07]  /*0a30*/  DADD R18, R16, R18 ;  /* 0x0000000010127229 */ /* 0x008fce0000000012 */
[----:B------:R0:W-:Y:S04]  /*0a40*/  STG.E.64 desc[UR14][R12.64+-0x38], R18 ;  /* 0xffffc8120c007986 */ /* 0x0001e8000c101b0e */
[----:B------:R-:W4:Y:S04]  /*0a50*/  LDG.E.64 R16, desc[UR14][R14.64+-0x30] ;  /* 0xffffd00e0e107981 */ /* 0x000f28000c1e1b00 */
[----:B0-----:R-:W3:Y:S01]  /*0a60*/  LDG.E.64 R18, desc[UR14][R12.64+-0x18] ;  /* 0xffffe80e0c127981 */ /* 0x001ee2000c1e1b00 */
[----:B----4-:R-:W-:-:S07]  /*0a70*/  DADD R20, R16, R20 ;  /* 0x0000000010147229 */ /* 0x010fce0000000014 */
[----:B------:R0:W-:Y:S04]  /*0a80*/  STG.E.64 desc[UR14][R12.64+-0x30], R20 ;  /* 0xffffd0140c007986 */ /* 0x0001e8000c101b0e */
[----:B------:R-:W5:Y:S04]  /*0a90*/  LDG.E.64 R16, desc[UR14][R14.64+-0x28] ;  /* 0xffffd80e0e107981 */ /* 0x000f68000c1e1b00 */
[----:B0-----:R-:W4:Y:S01]  /*0aa0*/  LDG.E.64 R20, desc[UR14][R12.64+-0x10] ;  /* 0xfffff00e0c147981 */ /* 0x001f22000c1e1b00 */
[----:B-----5:R-:W-:-:S07]  /*0ab0*/  DADD R24, R16, R24 ;  /* 0x0000000010187229 */ /* 0x020fce0000000018 */
[----:B------:R0:W-:Y:S04]  /*0ac0*/  STG.E.64 desc[UR14][R12.64+-0x28], R24 ;  /* 0xffffd8180c007986 */ /* 0x0001e8000c101b0e */
[----:B------:R-:W2:Y:S04]  /*0ad0*/  LDG.E.64 R16, desc[UR14][R14.64+-0x20] ;  /* 0xffffe00e0e107981 */ /* 0x000ea8000c1e1b00 */
[----:B0-----:R-:W5:Y:S01]  /*0ae0*/  LDG.E.64 R24, desc[UR14][R12.64+-0x8] ;  /* 0xfffff80e0c187981 */ /* 0x001f62000c1e1b00 */
        /* <DEDUP_REMOVED lines=22> */
[----:B------:R-:W4:Y:S02]  /*0c50*/  LDG.E.64 R16, desc[UR14][R14.64+0x10] ;  /* 0x0000100e0e107981 */ /* 0x000f24000c1e1b00 */
[----:B----4-:R-:W-:-:S07]  /*0c60*/  DADD R20, R16, R20 ;  /* 0x0000000010147229 */ /* 0x010fce0000000014 */
[----:B------:R1:W-:Y:S04]  /*0c70*/  STG.E.64 desc[UR14][R12.64+0x10], R20 ;  /* 0x000010140c007986 */ /* 0x0003e8000c101b0e */
[----:B------:R-:W5:Y:S02]  /*0c80*/  LDG.E.64 R16, desc[UR14][R14.64+0x18] ;  /* 0x0000180e0e107981 */ /* 0x000f64000c1e1b00 */
[----:B-----5:R-:W-:-:S07]  /*0c90*/  DADD R24, R16, R24 ;  /* 0x0000000010187229 */ /* 0x020fce0000000018 */
[----:B------:R3:W-:Y:S04]  /*0ca0*/  STG.E.64 desc[UR14][R12.64+0x18], R24 ;  /* 0x000018180c007986 */ /* 0x0007e8000c101b0e */
[----:B------:R-:W2:Y:S02]  /*0cb0*/  LDG.E.64 R16, desc[UR14][R14.64+0x20] ;  /* 0x0000200e0e107981 */ /* 0x000ea4000c1e1b00 */
[----:B--2---:R-:W-:Y:S02]  /*0cc0*/  DADD R22, R16, R22 ;  /* 0x0000000010167229 */ /* 0x004fe40000000016 */
[----:B------:R-:W2:Y:S05]  /*0cd0*/  LDG.E.64 R16, desc[UR14][R12.64+0x28] ;  /* 0x0000280e0c107981 */ /* 0x000eaa000c1e1b00 */
[----:B------:R4:W-:Y:S04]  /*0ce0*/  STG.E.64 desc[UR14][R12.64+0x20], R22 ;  /* 0x000020160c007986 */ /* 0x0009e8000c101b0e */
[----:B0-----:R-:W2:Y:S02]  /*0cf0*/  LDG.E.64 R18, desc[UR14][R14.64+0x28] ;  /* 0x0000280e0e127981 */ /* 0x001ea4000c1e1b00 */
[----:B--2---:R-:W-:-:S02]  /*0d00*/  DADD R18, R18, R16 ;  /* 0x0000000012127229 */ /* 0x004fc40000000010 */
[----:B------:R-:W2:Y:S05]  /*0d10*/  LDG.E.64 R16, desc[UR14][R12.64+0x30] ;  /* 0x0000300e0c107981 */ /* 0x000eaa000c1e1b00 */
[----:B------:R4:W-:Y:S04]  /*0d20*/  STG.E.64 desc[UR14][R12.64+0x28], R18 ;  /* 0x000028120c007986 */ /* 0x0009e8000c101b0e */
[----:B-1----:R-:W2:Y:S02]  /*0d30*/  LDG.E.64 R20, desc[UR14][R14.64+0x30] ;  /* 0x0000300e0e147981 */ /* 0x002ea4000c1e1b00 */
[----:B--2---:R-:W-:-:S02]  /*0d40*/  DADD R16, R20, R16 ;  /* 0x0000000014107229 */ /* 0x004fc40000000010 */
[----:B------:R-:W2:Y:S05]  /*0d50*/  LDG.E.64 R20, desc[UR14][R12.64+0x38] ;  /* 0x0000380e0c147981 */ /* 0x000eaa000c1e1b00 */
[----:B------:R4:W-:Y:S04]  /*0d60*/  STG.E.64 desc[UR14][R12.64+0x30], R16 ;  /* 0x000030100c007986 */ /* 0x0009e8000c101b0e */
[----:B---3--:R-:W2:Y:S01]  /*0d70*/  LDG.E.64 R24, desc[UR14][R14.64+0x38] ;  /* 0x0000380e0e187981 */ /* 0x008ea2000c1e1b00 */
[----:B------:R-:W-:-:S05]  /*0d80*/  VIADD R11, R11, 0x10 ;  /* 0x000000100b0b7836 */ /* 0x000fca0000000000 */
[----:B------:R-:W-:Y:S02]  /*0d90*/  ISETP.NE.AND P1, PT, R11, RZ, PT ;  /* 0x000000ff0b00720c */ /* 0x000fe40003f25270 */
[----:B------:R-:W-:Y:S02]  /*0da0*/  IADD3 R9, PT, PT, R9, 0x10, RZ ;  /* 0x0000001009097810 */ /* 0x000fe40007ffe0ff */
[----:B------:R-:W-:Y:S01]  /*0db0*/  IADD3 R10, PT, PT, R10, 0x10, RZ ;  /* 0x000000100a0a7810 */ /* 0x000fe20007ffe0ff */
[----:B--2---:R-:W-:-:S07]  /*0dc0*/  DADD R20, R24, R20 ;  /* 0x0000000018147229 */ /* 0x004fce0000000014 */
[----:B------:R4:W-:Y:S01]  /*0dd0*/  STG.E.64 desc[UR14][R12.64+0x38], R20 ;  /* 0x000038140c007986 */ /* 0x0009e2000c101b0e */
[----:B------:R-:W-:Y:S05]  /*0de0*/  @P1 BRA `(.L_x_235) ;  /* 0xfffffff800d41947 */ /* 0x000fea000383ffff */
[----:B------:R-:W-:-:S07]  /*0df0*/  IMAD.U32 R9, RZ, RZ, UR11 ;  /* 0x0000000bff097e24 */ /* 0x000fce000f8e00ff */
.L_x_234:
[----:B------:R-:W-:-:S09]  /*0e00*/  UISETP.NE.AND UP0, UPT, UR10, URZ, UPT ;  /* 0x000000ff0a00728c */ /* 0x000fd2000bf05270 */
[----:B------:R-:W-:Y:S05]  /*0e10*/  BRA.U !UP0, `(.L_x_236) ;  /* 0x0000000508787547 */ /* 0x000fea000b800000 */
[----:B------:R-:W-:Y:S02]  /*0e20*/  UIADD3 UR12, UPT, UPT, UR10, -0x1, URZ ;  /* 0xffffffff0a0c7890 */ /* 0x000fe4000fffe0ff */
[----:B------:R-:W-:Y:S02]  /*0e30*/  UISETP.NE.AND UP1, UPT, UR9, URZ, UPT ;  /* 0x000000ff0900728c */ /* 0x000fe4000bf25270 */
[----:B------:R-:W-:-:S09]  /*0e40*/  UISETP.GE.U32.AND UP0, UPT, UR12, 0x7, UPT ;  /* 0x000000070c00788c */ /* 0x000fd2000bf06070 */
[----:B------:R-:W-:Y:S05]  /*0e50*/  BRA.U !UP0, `(.L_x_237) ;  /* 0x00000001089c7547 */ /* 0x000fea000b800000 */
[----:B0---4-:R-:W0:Y:S01]  /*0e60*/  LDC.64 R12, c[0x0][0x398] ;  /* 0x0000e600ff0c7b82 */ /* 0x011e220000000a00 */
[-C--:B------:R-:W-:Y:S02]  /*0e70*/  IADD3 R15, PT, PT, R8, R9.reuse, RZ ;  /* 0x00000009080f7210 */ /* 0x080fe40007ffe0ff */
[----:B------:R-:W-:-:S05]  /*0e80*/  IADD3 R17, PT, PT, R7, R9, RZ ;  /* 0x0000000907117210 */ /* 0x000fca0007ffe0ff */
[----:B------:R-:W1:Y:S01]  /*0e90*/  LDC.64 R10, c[0x0][0x388] ;  /* 0x0000e200ff0a7b82 */ /* 0x000e620000000a00 */
[----:B0-----:R-:W-:-:S05]  /*0ea0*/  IMAD.WIDE R12, R15, 0x8, R12 ;  /* 0x000000080f0c7825 */ /* 0x001fca00078e020c */
[----:B------:R-:W2:Y:S01]  /*0eb0*/  LDG.E.64 R14, desc[UR14][R12.64] ;  /* 0x0000000e0c0e7981 */ /* 0x000ea2000c1e1b00 */
[----:B-1----:R-:W-:-:S05]  /*0ec0*/  IMAD.WIDE R10, R17, 0x8, R10 ;  /* 0x00000008110a7825 */ /* 0x002fca00078e020a */
[----:B------:R-:W2:Y:S04]  /*0ed0*/  LDG.E.64 R16, desc[UR14][R10.64] ;  /* 0x0000000e0a107981 */ /* 0x000ea8000c1e1b00 */
[----:B------:R-:W3:Y:S04]  /*0ee0*/  LDG.E.64 R18, desc[UR14][R10.64+0x8] ;  /* 0x0000080e0a127981 */ /* 0x000ee8000c1e1b00 */
[----:B------:R-:W4:Y:S04]  /*0ef0*/  LDG.E.64 R20, desc[UR14][R10.64+0x10] ;  /* 0x0000100e0a147981 */ /* 0x000f28000c1e1b00 */
[----:B------:R-:W5:Y:S01]  /*0f00*/  LDG.E.64 R22, desc[UR14][R10.64+0x18] ;  /* 0x0000180e0a167981 */ /* 0x000f62000c1e1b00 */
[----:B--2---:R-:W-:-:S07]  /*0f10*/  DADD R14, R14, R16 ;  /* 0x000000000e0e7229 */ /* 0x004fce0000000010 */
[----:B------:R0:W-:Y:S04]  /*0f20*/  STG.E.64 desc[UR14][R10.64], R14 ;  /* 0x0000000e0a007986 */ /* 0x0001e8000c101b0e */
[----:B------:R-:W3:Y:S02]  /*0f30*/  LDG.E.64 R16, desc[UR14][R12.64+0x8] ;  /* 0x0000080e0c107981 */ /* 0x000ee4000c1e1b00 */
[----:B---3--:R-:W-:-:S07]  /*0f40*/  DADD R16, R16, R18 ;  /* 0x0000000010107229 */ /* 0x008fce0000000012 */
[----:B------:R1:W-:Y:S04]  /*0f50*/  STG.E.64 desc[UR14][R10.64+0x8], R16 ;  /* 0x000008100a007986 */ /* 0x0003e8000c101b0e */
[----:B------:R-:W4:Y:S02]  /*0f60*/  LDG.E.64 R18, desc[UR14][R12.64+0x10] ;  /* 0x0000100e0c127981 */ /* 0x000f24000c1e1b00 */
[----:B----4-:R-:W-:-:S07]  /*0f70*/  DADD R18, R18, R20 ;  /* 0x0000000012127229 */ /* 0x010fce0000000014 */
[----:B------:R2:W-:Y:S04]  /*0f80*/  STG.E.64 desc[UR14][R10.64+0x10], R18 ;  /* 0x000010120a007986 */ /* 0x0005e8000c101b0e */
[----:B------:R-:W5:Y:S02]  /*0f90*/  LDG.E.64 R20, desc[UR14][R12.64+0x18] ;  /* 0x0000180e0c147981 */ /* 0x000f64000c1e1b00 */
[----:B-----5:R-:W-:Y:S02]  /*0fa0*/  DADD R20, R20, R22 ;  /* 0x0000000014147229 */ /* 0x020fe40000000016 */
[----:B------:R-:W3:Y:S05]  /*0fb0*/  LDG.E.64 R22, desc[UR14][R10.64+0x20] ;  /* 0x0000200e0a167981 */ /* 0x000eea000c1e1b00 */
[----:B------:R4:W-:Y:S04]  /*0fc0*/  STG.E.64 desc[UR14][R10.64+0x18], R20 ;  /* 0x000018140a007986 */ /* 0x0009e8000c101b0e */
[----:B0-----:R-:W3:Y:S02]  /*0fd0*/  LDG.E.64 R14, desc[UR14][R12.64+0x20] ;  /* 0x0000200e0c0e7981 */ /* 0x001ee4000c1e1b00 */
[----:B---3--:R-:W-:-:S02]  /*0fe0*/  DADD R14, R14, R22 ;  /* 0x000000000e0e7229 */ /* 0x008fc40000000016 */
[----:B------:R-:W3:Y:S05]  /*0ff0*/  LDG.E.64 R22, desc[UR14][R10.64+0x28] ;  /* 0x0000280e0a167981 */ /* 0x000eea000c1e1b00 */
[----:B------:R0:W-:Y:S04]  /*1000*/  STG.E.64 desc[UR14][R10.64+0x20], R14 ;  /* 0x0000200e0a007986 */ /* 0x0001e8000c101b0e */
[----:B-1----:R-:W3:Y:S02]  /*1010*/  LDG.E.64 R16, desc[UR14][R12.64+0x28] ;  /* 0x0000280e0c107981 */ /* 0x002ee4000c1e1b00 */
[----:B---3--:R-:W-:-:S02]  /*1020*/  DADD R16, R16, R22 ;  /* 0x0000000010107229 */ /* 0x008fc40000000016 */
[----:B------:R-:W3:Y:S05]  /*1030*/  LDG.E.64 R22, desc[UR14][R10.64+0x30] ;  /* 0x0000300e0a167981 */ /* 0x000eea000c1e1b00 */
[----:B------:R0:W-:Y:S04]  /*1040*/  STG.E.64 desc[UR14][R10.64+0x28], R16 ;  /* 0x000028100a007986 */ /* 0x0001e8000c101b0e */
[----:B--2---:R-:W3:Y:S02]  /*1050*/  LDG.E.64 R18, desc[UR14][R12.64+0x30] ;  /* 0x0000300e0c127981 */ /* 0x004ee4000c1e1b00 */
[----:B---3--:R-:W-:-:S02]  /*1060*/  DADD R18, R18, R22 ;  /* 0x0000000012127229 */ /* 0x008fc40000000016 */
[----:B------:R-:W2:Y:S05]  /*1070*/  LDG.E.64 R22, desc[UR14][R10.64+0x38] ;  /* 0x0000380e0a167981 */ /* 0x000eaa000c1e1b00 */
[----:B------:R0:W-:Y:S04]  /*1080*/  STG.E.64 desc[UR14][R10.64+0x30], R18 ;  /* 0x000030120a007986 */ /* 0x0001e8000c101b0e */
[----:B----4-:R-:W2:Y:S01]  /*1090*/  LDG.E.64 R20, desc[UR14][R12.64+0x38] ;  /* 0x0000380e0c147981 */ /* 0x010ea2000c1e1b00 */
[----:B------:R-:W-:Y:S01]  /*10a0*/  VIADD R9, R9, 0x8 ;  /* 0x0000000809097836 */ /* 0x000fe20000000000 */
[----:B--2---:R-:W-:-:S07]  /*10b0*/  DADD R20, R20, R22 ;  /* 0x0000000014147229 */ /* 0x004fce0000000016 */
[----:B------:R0:W-:Y:S04]  /*10c0*/  STG.E.64 desc[UR14][R10.64+0x38], R20 ;  /* 0x000038140a007986 */ /* 0x0001e8000c101b0e */
.L_x_237:
        /* <DEDUP_REMOVED lines=24> */
[----:B------:R-:W5:Y:S01]  /*1250*/  LDG.E.64 R20, desc[UR14][R12.64+0x18] ;  /* 0x0000180e0c147981 */ /* 0x000f62000c1e1b00 */
[----:B------:R-:W-:Y:S01]  /*1260*/  VIADD R9, R9, 0x4 ;  /* 0x0000000409097836 */ /* 0x000fe20000000000 */
[----:B-----5:R-:W-:-:S07]  /*1270*/  DADD R20, R20, R22 ;  /* 0x0000000014147229 */ /* 0x020fce0000000016 */
[----:B------:R1:W-:Y:S04]  /*1280*/  STG.E.64 desc[UR14][R10.64+0x18], R20 ;  /* 0x000018140a007986 */ /* 0x0003e8000c101b0e */
.L_x_238:
[----:B------:R-:W-:Y:S05]  /*1290*/  BRA.U !UP1, `(.L_x_236) ;  /* 0x0000000109587547 */ /* 0x000fea000b800000 */
[----:B01----:R-:W0:Y:S01]  /*12a0*/  LDC.64 R10, c[0x0][0x398] ;  /* 0x0000e600ff0a7b82 */ /* 0x003e220000000a00 */
[-C--:B------:R-:W-:Y:S02]  /*12b0*/  IADD3 R15, PT, PT, R8, R9.reuse, RZ ;  /* 0x00000009080f7210 */ /* 0x080fe40007ffe0ff */
[----:B----4-:R-:W-:-:S05]  /*12c0*/  IADD3 R17, PT, PT, R7, R9, RZ ;  /* 0x0000000907117210 */ /* 0x010fca0007ffe0ff */
[----:B------:R-:W1:Y:S01]  /*12d0*/  LDC.64 R12, c[0x0][0x388] ;  /* 0x0000e200ff0c7b82 */ /* 0x000e620000000a00 */
[----:B0-----:R-:W-:-:S04]  /*12e0*/  IMAD.WIDE R8, R15, 0x8, R10 ;  /* 0x000000080f087825 */ /* 0x001fc800078e020a */
[----:B-1----:R-:W-:Y:S02]  /*12f0*/  IMAD.WIDE R10, R17, 0x8, R12 ;  /* 0x00000008110a7825 */ /* 0x002fe400078e020c */
[----:B------:R-:W2:Y:S04]  /*1300*/  LDG.E.64 R12, desc[UR14][R8.64] ;  /* 0x0000000e080c7981 */ /* 0x000ea8000c1e1b00 */
[----:B------:R-:W2:Y:S01]  /*1310*/  LDG.E.64 R14, desc[UR14][R10.64] ;  /* 0x0000000e0a0e7981 */ /* 0x000ea2000c1e1b00 */
[----:B------:R-:W-:Y:S01]  /*1320*/  UISETP.NE.AND UP0, UPT, UR4, 0x1, UPT ;  /* 0x000000010400788c */ /* 0x000fe2000bf05270 */
[----:B--2---:R-:W-:-:S07]  /*1330*/  DADD R12, R12, R14 ;  /* 0x000000000c0c7229 */ /* 0x004fce000000000e */
[----:B------:R2:W-:Y:S01]  /*1340*/  STG.E.64 desc[UR14][R10.64], R12 ;  /* 0x0000000c0a007986 */ /* 0x0005e2000c101b0e */
[----:B------:R-:W-:Y:S05]  /*1350*/  BRA.U !UP0, `(.L_x_236) ;  /* 0x0000000108287547 */ /* 0x000fea000b800000 */
[----:B--2---:R-:W2:Y:S04]  /*1360*/  LDG.E.64 R12, desc[UR14][R8.64+0x8] ;  /* 0x0000080e080c7981 */ /* 0x004ea8000c1e1b00 */
[----:B------:R-:W2:Y:S01]  /*1370*/  LDG.E.64 R14, desc[UR14][R10.64+0x8] ;  /* 0x0000080e0a0e7981 */ /* 0x000ea2000c1e1b00 */
[----:B------:R-:W-:Y:S01]  /*1380*/  UISETP.NE.AND UP0, UPT, UR4, 0x2, UPT ;  /* 0x000000020400788c */ /* 0x000fe2000bf05270 */
[----:B--2---:R-:W-:-:S07]  /*1390*/  DADD R12, R12, R14 ;  /* 0x000000000c0c7229 */ /* 0x004fce000000000e */
[----:B------:R3:W-:Y:S01]  /*13a0*/  STG.E.64 desc[UR14][R10.64+0x8], R12 ;  /* 0x0000080c0a007986 */ /* 0x0007e2000c101b0e */
[----:B------:R-:W-:Y:S05]  /*13b0*/  BRA.U !UP0, `(.L_x_236) ;  /* 0x0000000108107547 */ /* 0x000fea000b800000 */
[----:B------:R-:W2:Y:S04]  /*13c0*/  LDG.E.64 R8, desc[UR14][R8.64+0x10] ;  /* 0x0000100e08087981 */ /* 0x000ea8000c1e1b00 */
[----:B---3--:R-:W2:Y:S02]  /*13d0*/  LDG.E.64 R12, desc[UR14][R10.64+0x10] ;  /* 0x0000100e0a0c7981 */ /* 0x008ea4000c1e1b00 */
[----:B--2---:R-:W-:-:S07]  /*13e0*/  DADD R12, R8, R12 ;  /* 0x00000000080c7229 */ /* 0x004fce000000000c */
[----:B------:R0:W-:Y:S04]  /*13f0*/  STG.E.64 desc[UR14][R10.64+0x10], R12 ;  /* 0x0000100c0a007986 */ /* 0x0001e8000c101b0e */
.L_x_236:
[----:B------:R-:W-:Y:S05]  /*1400*/  @P2 BRA `(.L_x_239) ;  /* 0xfffffff000f42947 */ /* 0x000fea000383ffff */
.L_x_233:
[----:B------:R-:W-:Y:S05]  /*1410*/  BSYNC.RECONVERGENT B0 ;  /* 0x0000000000007941 */ /* 0x000fea0003800200 */
.L_x_232:
[----:B------:R-:W-:Y:S05]  /*1420*/  @!P0 BRA `(.L_x_240) ;  /* 0xfffffff000ac8947 */ /* 0x000fea000383ffff */
[----:B------:R-:W-:Y:S05]  /*1430*/  EXIT ;  /* 0x000000000000794d */ /* 0x000fea0003800000 */
.L_x_241:
        /* <DEDUP_REMOVED lines=12> */
.L_x_855:


//--------------------- .text._Z42gpuKernelCenterAtomQuadrupletDecompositionIfEvPT_S1_S1_S1_S1_S1_PiS2_ii --------------------------
	.section	.text._Z42gpuKernelCenterAtomQuadrupletDecompositionIfEvPT_S1_S1_S1_S1_S1_PiS2_ii,"ax",@progbits
	.align	128
        .global         _Z42gpuKernelCenterAtomQuadrupletDecompositionIfEvPT_S1_S1_S1_S1_S1_PiS2_ii
        .type           _Z42gpuKernelCenterAtomQuadrupletDecompositionIfEvPT_S1_S1_S1_S1_S1_PiS2_ii,@function
        .size           _Z42gpuKernelCenterAtomQuadrupletDecompositionIfEvPT_S1_S1_S1_S1_S1_PiS2_ii,(.L_x_856 - _Z42gpuKernelCenterAtomQuadrupletDecompositionIfEvPT_S1_S1_S1_S1_S1_PiS2_ii)
        .other          _Z42gpuKernelCenterAtomQuadrupletDecompositionIfEvPT_S1_S1_S1_S1_S1_PiS2_ii,@"STO_CUDA_ENTRY STV_DEFAULT"
_Z42gpuKernelCenterAtomQuadrupletDecompositionIfEvPT_S1_S1_S1_S1_S1_PiS2_ii:
.text._Z42gpuKernelCenterAtomQuadrupletDecompositionIfEvPT_S1_S1_S1_S1_S1_PiS2_ii:
        /* <DEDUP_REMOVED lines=14> */
.L_x_248:
        /* <DEDUP_REMOVED lines=29> */
[----:B------:R-:W-:-:S07]  /*02b0*/  MOV R12, RZ ;  /* 0x000000ff000c7202 */ /* 0x000fce0000000f00 */
.L_x_247:
[----:B------:R-:W-:-:S05]  /*02c0*/  IADD3 R9, PT, PT, R2, R12, RZ ;  /* 0x0000000c02097210 */ /* 0x000fca0007ffe0ff */
[----:B-1----:R-:W-:-:S05]  /*02d0*/  IMAD.WIDE R8, R9, 0x4, R6 ;  /* 0x0000000409087825 */ /* 0x002fca00078e0206 */
[----:B--2---:R-:W2:Y:S01]  /*02e0*/  LDG.E R20, desc[UR20][R8.64] ;  /* 0x0000001408147981 */ /* 0x004ea2000c1e1900 */
[----:B-----5:R-:W-:Y:S08]  /*02f0*/  F2F.F64.F32 R16, R13 ;  /* 0x0000000d00107310 */ /* 0x020ff00000201800 */
[----:B--2---:R-:W1:Y:S02]  /*0300*/  F2F.F64.F32 R14, R20 ;  /* 0x00000014000e7310 */ /* 0x004e640000201800 */
[----:B-1----:R-:W-:-:S10]  /*0310*/  DFMA R14, R14, 0.25, R16 ;  /* 0x3fd000000e0e782b */ /* 0x002fd40000000010 */
[----:B------:R-:W1:Y:S02]  /*0320*/  F2F.F32.F64 R15, R14 ;  /* 0x0000000e000f7310 */ /* 0x000e640000301000 */
[----:B-1----:R1:W-:Y:S04]  /*0330*/  STG.E desc[UR20][R4.64], R15 ;  /* 0x0000000f04007986 */ /* 0x0023e8000c101914 */
[----:B------:R-:W2:Y:S02]  /*0340*/  LDG.E R22, desc[UR20][R8.64+0x4] ;  /* 0x0000041408167981 */ /* 0x000ea4000c1e1900 */
[----:B------:R-:W-:Y:S08]  /*0350*/  F2F.F64.F32 R18, R15 ;  /* 0x0000000f00127310 */ /* 0x000ff00000201800 */
[----:B--2---:R-:W2:Y:S02]  /*0360*/  F2F.F64.F32 R16, R22 ;  /* 0x0000001600107310 */ /* 0x004ea40000201800 */
[----:B--2---:R-:W-:-:S10]  /*0370*/  DFMA R16, R16, 0.25, R18 ;  /* 0x3fd000001010782b */ /* 0x004fd40000000012 */
[----:B------:R-:W2:Y:S02]  /*0380*/  F2F.F32.F64 R17, R16 ;  /* 0x0000001000117310 */ /* 0x000ea40000301000 */
[----:B--2---:R2:W-:Y:S04]  /*0390*/  STG.E desc[UR20][R4.64], R17 ;  /* 0x0000001104007986 */ /* 0x0045e8000c101914 */
[----:B------:R-:W3:Y:S02]  /*03a0*/  LDG.E R23, desc[UR20][R8.64+0x8] ;  /* 0x0000081408177981 */ /* 0x000ee4000c1e1900 */
[----:B------:R-:W-:Y:S08]  /*03b0*/  F2F.F64.F32 R20, R17 ;  /* 0x0000001100147310 */ /* 0x000ff00000201800 */
[----:B---3--:R-:W3:Y:S02]  /*03c0*/  F2F.F64.F32 R18, R23 ;  /* 0x0000001700127310 */ /* 0x008ee40000201800 */
[----:B---3--:R-:W-:-:S10]  /*03d0*/  DFMA R18, R18, 0.25, R20 ;  /* 0x3fd000001212782b */ /* 0x008fd40000000014 */
[----:B------:R-:W3:Y:S02]  /*03e0*/  F2F.F32.F64 R19, R18 ;  /* 0x0000001200137310 */ /* 0x000ee40000301000 */
[----:B---3--:R2:W-:Y:S04]  /*03f0*/  STG.E desc[UR20][R4.64], R19 ;  /* 0x0000001304007986 */ /* 0x0085e8000c101914 */
[----:B------:R-:W1:Y:S02]  /*0400*/  LDG.E R24, desc[UR20][R8.64+0xc] ;  /* 0x00000c1408187981 */ /* 0x000e64000c1e1900 */
[----:B------:R-:W-:Y:S01]  /*0410*/  F2F.F64.F32 R20, R19 ;  /* 0x0000001300147310 */ /* 0x000fe20000201800 */
[----:B------:R-:W-:-:S04]  /*0420*/  IADD3 R12, PT, PT, R12, 0x4, RZ ;  /* 0x000000040c0c7810 */ /* 0x000fc80007ffe0ff */
[----:B------:R-:W-:-:S03]  /*0430*/  ISETP.NE.AND P1, PT, R12, R11, PT ;  /* 0x0000000b0c00720c */ /* 0x000fc60003f25270 */
[----:B-1----:R-:W1:Y:S02]  /*0440*/  F2F.F64.F32 R14, R24 ;  /* 0x00000018000e7310 */ /* 0x002e640000201800 */
[----:B-1----:R-:W-:-:S06]  /*0450*/  DFMA R14, R14, 0.25, R20 ;  /* 0x3fd000000e0e782b */ /* 0x002fcc0000000014 */
[----:B------:R-:W1:Y:S02]  /*0460*/  F2F.F32.F64 R13, R14 ;  /* 0x0000000e000d7310 */ /* 0x000e640000301000 */
[----:B-1----:R2:W-:Y:S01]  /*0470*/  STG.E desc[UR20][R4.64], R13 ;  /* 0x0000000d04007986 */ /* 0x0025e2000c101914 */
[----:B------:R-:W-:Y:S05]  /*0480*/  @P1 BRA `(.L_x_247) ;  /* 0xfffffffc008c1947 */ /* 0x000fea000383ffff */
.L_x_246:
[----:B------:R-:W-:Y:S05]  /*0490*/  BSYNC.RECONVERGENT B1 ;  /* 0x0000000000017941 */ /* 0x000fea0003800200 */
.L_x_245:
[----:B------:R-:W-:Y:S05]  /*04a0*/  @!P2 BRA `(.L_x_244) ;  /* 0x000000000068a947 */ /* 0x000fea0003800000 */
[----:B------:R-:W1:Y:S01]  /*04b0*/  LDC.64 R6, c[0x0][0x390] ;  /* 0x0000e400ff067b82 */ /* 0x000e620000000a00 */
[----:B------:R-:W-:Y:S01]  /*04c0*/  IADD3 R11, PT, PT, R2, R11, RZ ;  /* 0x0000000b020b7210 */ /* 0x000fe20007ffe0ff */
[----:B------:R-:W2:Y:S04]  /*04d0*/  LDG.E R12, desc[UR20][R4.64] ;  /* 0x00000014040c7981 */ /* 0x000ea8000c1e1900 */
[----:B-1----:R-:W-:-:S05]  /*04e0*/  IMAD.WIDE R6, R11, 0x4, R6 ;  /* 0x000000040b067825 */ /* 0x002fca00078e0206 */
[----:B------:R-:W3:Y:S01]  /*04f0*/  LDG.E R2, desc[UR20][R6.64] ;  /* 0x0000001406027981 */ /* 0x000ee2000c1e1900 */
[----:B------:R-:W-:Y:S01]  /*0500*/  ISETP.NE.AND P1, PT, R10, 0x1, PT ;  /* 0x000000010a00780c */ /* 0x000fe20003f25270 */
[----:B--2---:R-:W-:Y:S08]  /*0510*/  F2F.F64.F32 R12, R12 ;  /* 0x0000000c000c7310 */ /* 0x004ff00000201800 */
[----:B---3--:R-:W1:Y:S02]  /*0520*/  F2F.F64.F32 R8, R2 ;  /* 0x0000000200087310 */ /* 0x008e640000201800 */
[----:B-1----:R-:W-:-:S06]  /*0530*/  DFMA R8, R8, 0.25, R12 ;  /* 0x3fd000000808782b */ /* 0x002fcc000000000c */
[----:B------:R-:W1:Y:S02]  /*0540*/  F2F.F32.F64 R13, R8 ;  /* 0x00000008000d7310 */ /* 0x000e640000301000 */
[----:B-1----:R1:W-:Y:S01]  /*0550*/  STG.E desc[UR20][R4.64], R13 ;  /* 0x0000000d04007986 */ /* 0x0023e2000c101914 */
[----:B------:R-:W-:Y:S05]  /*0560*/  @!P1 BRA `(.L_x_244) ;  /* 0x0000000000389947 */ /* 0x000fea0003800000 */
[----:B------:R-:W2:Y:S01]  /*0570*/  LDG.E R2, desc[UR20][R6.64+0x4] ;  /* 0x0000041406027981 */ /* 0x000ea2000c1e1900 */
[----:B-1----:R-:W-:Y:S01]  /*0580*/  F2F.F64.F32 R12, R13 ;  /* 0x0000000d000c7310 */ /* 0x002fe20000201800 */
[----:B------:R-:W-:-:S07]  /*0590*/  ISETP.NE.AND P1, PT, R10, 0x2, PT ;  /* 0x000000020a00780c */ /* 0x000fce0003f25270 */
[----:B--2---:R-:W1:Y:S02]  /*05a0*/  F2F.F64.F32 R8, R2 ;  /* 0x0000000200087310 */ /* 0x004e640000201800 */
[----:B-1----:R-:W-:-:S06]  /*05b0*/  DFMA R8, R8, 0.25, R12 ;  /* 0x3fd000000808782b */ /* 0x002fcc000000000c */
[----:B------:R-:W1:Y:S02]  /*05c0*/  F2F.F32.F64 R11, R8 ;  /* 0x00000008000b7310 */ /* 0x000e640000301000 */
[----:B-1----:R3:W-:Y:S01]  /*05d0*/  STG.E desc[UR20][R4.64], R11 ;  /* 0x0000000b04007986 */ /* 0x0027e2000c101914 */
[----:B------:R-:W-:Y:S05]  /*05e0*/  @!P1 BRA `(.L_x_244) ;  /* 0x0000000000189947 */ /* 0x000fea0003800000 */
[----:B------:R-:W2:Y:S01]  /*05f0*/  LDG.E R6, desc[UR20][R6.64+0x8] ;  /* 0x0000081406067981 */ /* 0x000ea2000c1e1900 */
[----:B---3--:R-:W-:Y:S08]  /*0600*/  F2F.F64.F32 R10, R11 ;  /* 0x0000000b000a7310 */ /* 0x008ff00000201800 */
[----:B--2---:R-:W1:Y:S02]  /*0610*/  F2F.F64.F32 R8, R6 ;  /* 0x0000000600087310 */ /* 0x004e640000201800 */
[----:B-1----:R-:W-:-:S10]  /*0620*/  DFMA R8, R8, 0.25, R10 ;  /* 0x3fd000000808782b */ /* 0x002fd4000000000a */
[----:B------:R-:W1:Y:S02]  /*0630*/  F2F.F32.F64 R9, R8 ;  /* 0x0000000800097310 */ /* 0x000e640000301000 */
[----:B-1----:R4:W-:Y:S02]  /*0640*/  STG.E desc[UR20][R4.64], R9 ;  /* 0x0000000904007986 */ /* 0x0029e4000c101914 */
.L_x_244:
[----:B------:R-:W-:Y:S05]  /*0650*/  BSYNC.RECONVERGENT B0 ;  /* 0x0000000000007941 */ /* 0x000fea0003800200 */
.L_x_243:
[----:B------:R-:W-:Y:S05]  /*0660*/  @!P0 BRA `(.L_x_248) ;  /* 0xfffffff8009c8947 */ /* 0x000fea000383ffff */
[----:B------:R-:W-:Y:S05]  /*0670*/  EXIT ;  /* 0x000000000000794d */ /* 0x000fea0003800000 */
.L_x_242:
[----:B------:R-:W0:Y:S01]  /*0680*/  LDCU.64 UR12, c[0x0][0x398] ;  /* 0x00007300ff0c77ac */ /* 0x000e220008000a00 */
[----:B------:R-:W1:Y:S01]  /*0690*/  LDCU.128 UR16, c[0x0][0x3a0] ;  /* 0x00007400ff1077ac */ /* 0x000e620008000c00 */
[----:B------:R-:W2:Y:S01]  /*06a0*/  LDCU.64 UR14, c[0x0][0x388] ;  /* 0x00007100ff0e77ac */ /* 0x000ea20008000a00 */
[----:B------:R-:W-:Y:S02]  /*06b0*/  ULOP3.LUT UR4, UR4, 0x7, URZ, 0xc0, !UPT ;  /* 0x0000000704047892 */ /* 0x000fe4000f8ec0ff */
[----:B0-----:R-:W-:Y:S02]  /*06c0*/  UIADD3 UR11, UP0, UPT, UR12, 0x10, URZ ;  /* 0x000000100c0b7890 */ /* 0x001fe4000ff1e0ff */
[----:B-1----:R-:W-:Y:S02]  /*06d0*/  UIADD3 UR9, UP1, UPT, UR16, 0x10, URZ ;  /* 0x0000001010097890 */ /* 0x002fe4000ff3e0ff */
[----:B------:R-:W-:Y:S02]  /*06e0*/  UIADD3 UR7, UP2, UPT, UR18, 0x10, URZ ;  /* 0x0000001012077890 */ /* 0x000fe4000ff5e0ff */
[----:B--2---:R-:W-:-:S02]  /*06f0*/  UIADD3 UR5, UP3, UPT, UR14, 0x10, URZ ;  /* 0x000000100e057890 */ /* 0x004fc4000ff7e0ff */
[----:B------:R-:W-:Y:S02]  /*0700*/  UIADD3.X UR10, UPT, UPT, URZ, UR17, URZ, UP1, !UPT ;  /* 0x00000011ff0a7290 */ /* 0x000fe40008ffe4ff */
[----:B------:R-:W-:Y:S02]  /*0710*/  UIADD3.X UR8, UPT, UPT, URZ, UR19, URZ, UP2, !UPT ;  /* 0x00000013ff087290 */ /* 0x000fe400097fe4ff */
[----:B------:R-:W-:Y:S02]  /*0720*/  UIADD3.X UR12, UPT, UPT, URZ, UR13, URZ, UP0, !UPT ;  /* 0x0000000dff0c7290 */ /* 0x000fe400087fe4ff */
[----:B------:R-:W-:-:S12]  /*0730*/  UIADD3.X UR6, UPT, UPT, URZ, UR15, URZ, UP3, !UPT ;  /* 0x0000000fff067290 */ /* 0x000fd80009ffe4ff */
.L_x_257:
[----:B0-----:R-:W0:Y:S08]  /*0740*/  LDC.64 R6, c[0x0][0x3b8] ;  /* 0x0000ee00ff067b82 */ /* 0x001e300000000a00 */
        /* <DEDUP_REMOVED lines=15> */
.L_x_256:
[----:B01----:R-:W0:Y:S01]  /*0840*/  LDC.64 R12, c[0x0][0x390] ;  /* 0x0000e400ff0c7b82 */ /* 0x003e220000000a00 */
[----:B--2---:R-:W-:-:S07]  /*0850*/  IADD3 R17, PT, PT, R2, R5, RZ ;  /* 0x0000000502117210 */ /* 0x004fce0007ffe0ff */
[----:B------:R-:W1:Y:S01]  /*0860*/  LDC.64 R10, c[0x0][0x380] ;  /* 0x0000e000ff0a7b82 */ /* 0x000e620000000a00 */
[----:B0-----:R-:W-:-:S06]  /*0870*/  IMAD.WIDE R12, R17, 0x4, R12 ;  /* 0x00000004110c7825 */ /* 0x001fcc00078e020c */
[----:B------:R-:W2:Y:S01]  /*0880*/  LDG.E R12, desc[UR20][R12.64] ;  /* 0x000000140c0c7981 */ /* 0x000ea2000c1e1900 */
[----:B-1----:R-:W-:-:S05]  /*0890*/  IMAD.WIDE R10, R6, 0x4, R10 ;  /* 0x00000004060a7825 */ /* 0x002fca00078e020a */
[----:B------:R-:W3:Y:S01]  /*08a0*/  LDG.E R16, desc[UR20][R10.64] ;  /* 0x000000140a107981 */ /* 0x000ee2000c1e1900 */
[----:B------:R-:W-:Y:S02]  /*08b0*/  IADD3 R5, PT, PT, R5, 0x1, RZ ;  /* 0x0000000105057810 */ /* 0x000fe40007ffe0ff */
[----:B------:R-:W-:Y:S02]  /*08c0*/  MOV R18, RZ ;  /* 0x000000ff00127202 */ /* 0x000fe40000000f00 */
[----:B------:R-:W-:Y:S01]  /*08d0*/  ISETP.NE.AND P1, PT, R5, R4, PT ;  /* 0x000000040500720c */ /* 0x000fe20003f25270 */
[----:B--2---:R-:W-:Y:S08]  /*08e0*/  F2F.F64.F32 R8, R12 ;  /* 0x0000000c00087310 */ /* 0x004ff00000201800 */
[----:B---3--:R-:W0:Y:S02]  /*08f0*/  F2F.F64.F32 R14, R16 ;  /* 0x00000010000e7310 */ /* 0x008e240000201800 */
[----:B0-----:R-:W-:Y:S01]  /*0900*/  DFMA R14, R8, 0.25, R14 ;  /* 0x3fd00000080e782b */ /* 0x001fe2000000000e */
[----:B------:R-:W0:Y:S09]  /*0910*/  LDC R8, c[0x0][0x3c4] ;  /* 0x0000f100ff087b82 */ /* 0x000e320000000800 */
[----:B------:R-:W1:Y:S02]  /*0920*/  F2F.F32.F64 R15, R14 ;  /* 0x0000000e000f7310 */ /* 0x000e640000301000 */
[----:B-1----:R1:W-:Y:S01]  /*0930*/  STG.E desc[UR20][R10.64], R15 ;  /* 0x0000000f0a007986 */ /* 0x0023e2000c101914 */
[----:B0-----:R-:W-:Y:S01]  /*0940*/  ISETP.GE.U32.AND P2, PT, R8, 0x8, PT ;  /* 0x000000080800780c */ /* 0x001fe20003f46070 */
[----:B------:R-:W-:-:S12]  /*0950*/  IMAD R9, R17, R8, RZ ;  /* 0x0000000811097224 */ /* 0x000fd800078e02ff */
[----:B-1----:R-:W-:Y:S05]  /*0960*/  @!P2 BRA `(.L_x_251) ;  /* 0x000000040054a947 */ /* 0x002fea0003800000 */
[----:B------:R-:W-:Y:S02]  /*0970*/  LOP3.LUT R18, R8, 0x7ffffff8, RZ, 0xc0, !PT ;  /* 0x7ffffff808127812 */ /* 0x000fe400078ec0ff */
[----:B------:R-:W-:Y:S02]  /*0980*/  MOV R21, R7 ;  /* 0x0000000700157202 */ /* 0x000fe40000000f00 */
[----:B------:R-:W-:Y:S02]  /*0990*/  MOV R19, R9 ;  /* 0x0000000900137202 */ /* 0x000fe40000000f00 */
[----:B------:R-:W-:-:S07]  /*09a0*/  IADD3 R20, PT, PT, -R18, RZ, RZ ;  /* 0x000000ff12147210 */ /* 0x000fce0007ffe1ff */
.L_x_252:
[----:B------:R-:W-:Y:S02]  /*09b0*/  MOV R12, UR11 ;  /* 0x0000000b000c7c02 */ /* 0x000fe40008000f00 */
[----:B------:R-:W-:Y:S02]  /*09c0*/  MOV R13, UR12 ;  /* 0x0000000c000d7c02 */ /* 0x000fe40008000f00 */
[----:B------:R-:W-:Y:S02]  /*09d0*/  MOV R16, UR9 ;  /* 0x0000000900107c02 */ /* 0x000fe40008000f00 */
[----:B------:R-:W-:Y:S01]  /*09e0*/  MOV R17, UR10 ;  /* 0x0000000a00117c02 */ /* 0x000fe20008000f00 */
[C---:B------:R-:W-:Y:S01]  /*09f0*/  IMAD.WIDE R12, R19.reuse, 0x4, R12 ;  /* 0x00000004130c7825 */ /* 0x040fe200078e020c */
[----:B------:R-:W-:Y:S02]  /*0a00*/  MOV R14, UR7 ;  /* 0x00000007000e7c02 */ /* 0x000fe40008000f00 */
[----:B------:R-:W-:Y:S01]  /*0a10*/  MOV R15, UR8 ;  /* 0x00000008000f7c02 */ /* 0x000fe20008000f00 */
[C---:B------:R-:W-:Y:S01]  /*0a20*/  IMAD.WIDE R16, R19.reuse, 0x4, R16 ;  /* 0x0000000413107825 */ /* 0x040fe200078e0210 */
[----:B0-----:R-:W-:Y:S01]  /*0a30*/  MOV R10, UR5 ;  /* 0x00000005000a7c02 */ /* 0x001fe20008000f00 */
[----:B------:R-:W2:Y:S01]  /*0a40*/  LDG.E R22, desc[UR20][R12.64+-0x10] ;  /* 0xfffff0140c167981 */ /* 0x000ea2000c1e1900 */
[----:B------:R-:W-:Y:S01]  /*0a50*/  MOV R11, UR6 ;  /* 0x00000006000b7c02 */ /* 0x000fe20008000f00 */
[----:B------:R-:W-:-:S02]  /*0a60*/  IMAD.WIDE R14, R19, 0x4, R14 ;  /* 0x00000004130e7825 */ /* 0x000fc400078e020e */
[----:B------:R-:W2:Y:S02]  /*0a70*/  LDG.E R23, desc[UR20][R16.64+-0x10] ;  /* 0xfffff01410177981 */ /* 0x000ea4000c1e1900 */
[----:B------:R-:W-:Y:S02]  /*0a80*/  IMAD.WIDE R10, R21, 0x4, R10 ;  /* 0x00000004150a7825 */ /* 0x000fe400078e020a */
[----:B------:R-:W3:Y:S04]  /*0a90*/  LDG.E R25, desc[UR20][R14.64+-0x10] ;  /* 0xfffff0140e197981 */ /* 0x000ee8000c1e1900 */
[----:B------:R-:W4:Y:S04]  /*0aa0*/  LDG.E R27, desc[UR20][R10.64+-0x10] ;  /* 0xfffff0140a1b7981 */ /* 0x000f28000c1e1900 */
[----:B------:R-:W5:Y:S01]  /*0ab0*/  LDG.E R29, desc[UR20][R10.64+-0xc] ;  /* 0xfffff4140a1d7981 */ /* 0x000f62000c1e1900 */
[----:B--2---:R-:W-:-:S04]  /*0ac0*/  FADD R22, R22, R23 ;  /* 0x0000001716167221 */ /* 0x004fc80000000000 */
[----:B---3--:R-:W-:-:S04]  /*0ad0*/  FADD R22, R22, R25 ;  /* 0x0000001916167221 */ /* 0x008fc80000000000 */
[----:B----4-:R-:W-:-:S05]  /*0ae0*/  FADD R27, -R22, R27 ;  /* 0x0000001b161b7221 */ /* 0x010fca0000000100 */
[----:B------:R0:W-:Y:S04]  /*0af0*/  STG.E desc[UR20][R10.64+-0x10], R27 ;  /* 0xfffff01b0a007986 */ /* 0x0001e8000c101914 */
[----:B------:R-:W2:Y:S04]  /*0b00*/  LDG.E R22, desc[UR20][R12.64+-0xc] ;  /* 0xfffff4140c167981 */ /* 0x000ea8000c1e1900 */
[----:B------:R-:W2:Y:S04]  /*0b10*/  LDG.E R23, desc[UR20][R16.64+-0xc] ;  /* 0xfffff41410177981 */ /* 0x000ea8000c1e1900 */
[----:B------:R-:W3:Y:S04]  /*0b20*/  LDG.E R25, desc[UR20][R14.64+-0xc] ;  /* 0xfffff4140e197981 */ /* 0x000ee8000c1e1900 */
[----:B0-----:R-:W4:Y:S01]  /*0b30*/  LDG.E R27, desc[UR20][R10.64+-0x8] ;  /* 0xfffff8140a1b7981 */ /* 0x001f22000c1e1900 */
[----:B--2---:R-:W-:-:S04]  /*0b40*/  FADD R22, R22, R23 ;  /* 0x0000001716167221 */ /* 0x004fc80000000000 */
[----:B---3--:R-:W-:-:S04]  /*0b50*/  FADD R22, R22, R25 ;  /* 0x0000001916167221 */ /* 0x008fc80000000000 */
[----:B-----5:R-:W-:-:S05]  /*0b60*/  FADD R29, -R22, R29 ;  /* 0x0000001d161d7221 */ /* 0x020fca0000000100 */
[----:B------:R0:W-:Y:S04]  /*0b70*/  STG.E desc[UR20][R10.64+-0xc], R29 ;  /* 0xfffff41d0a007986 */ /* 0x0001e8000c101914 */
[----:B------:R-:W2:Y:S04]  /*0b80*/  LDG.E R22, desc[UR20][R12.64+-0x8] ;  /* 0xfffff8140c167981 */ /* 0x000ea8000c1e1900 */
[----:B------:R-:W2:Y:S04]  /*0b90*/  LDG.E R23, desc[UR20][R16.64+-0x8] ;  /* 0xfffff81410177981 */ /* 0x000ea8000c1e1900 */
[----:B------:R-:W3:Y:S04]  /*0ba0*/  LDG.E R25, desc[UR20][R14.64+-0x8] ;  /* 0xfffff8140e197981 */ /* 0x000ee8000c1e1900 */
[----:B0-----:R-:W5:Y:S01]  /*0bb0*/  LDG.E R29, desc[UR20][R10.64+-0x4] ;  /* 0xfffffc140a1d7981 */ /* 0x001f62000c1e1900 */
        /* <DEDUP_REMOVED lines=38> */
[----:B------:R-:W3:Y:S01]  /*0e20*/  LDG.E R25, desc[UR20][R14.64+0xc] ;  /* 0x00000c140e197981 */ /* 0x000ee2000c1e1900 */
[----:B------:R-:W-:-:S04]  /*0e30*/  IADD3 R20, PT, PT, R20, 0x8, RZ ;  /* 0x0000000814147810 */ /* 0x000fc80007ffe0ff */
[----:B------:R-:W-:Y:S02]  /*0e40*/  ISETP.NE.AND P2, PT, R20, RZ, PT ;  /* 0x000000ff1400720c */ /* 0x000fe40003f45270 */
[----:B------:R-:W-:Y:S02]  /*0e50*/  IADD3 R19, PT, PT, R19, 0x8, RZ ;  /* 0x0000000813137810 */ /* 0x000fe40007ffe0ff */
[----:B------:R-:W-:Y:S01]  /*0e60*/  IADD3 R21, PT, PT, R21, 0x8, RZ ;  /* 0x0000000815157810 */ /* 0x000fe20007ffe0ff */
[----:B--2---:R-:W-:-:S04]  /*0e70*/  FADD R22, R22, R23 ;  /* 0x0000001716167221 */ /* 0x004fc80000000000 */
[----:B---3--:R-:W-:-:S04]  /*0e80*/  FADD R22, R22, R25 ;  /* 0x0000001916167221 */ /* 0x008fc80000000000 */
[----:B-----5:R-:W-:-:S05]  /*0e90*/  FADD R29, -R22, R29 ;  /* 0x0000001d161d7221 */ /* 0x020fca0000000100 */
[----:B------:R0:W-:Y:S01]  /*0ea0*/  STG.E desc[UR20][R10.64+0xc], R29 ;  /* 0x00000c1d0a007986 */ /* 0x0001e2000c101914 */
[----:B------:R-:W-:Y:S05]  /*0eb0*/  @P2 BRA `(.L_x_252) ;  /* 0xfffffff800bc2947 */ /* 0x000fea000383ffff */
.L_x_251:
[----:B------:R-:W-:-:S09]  /*0ec0*/  UISETP.NE.AND UP0, UPT, UR4, URZ, UPT ;  /* 0x000000ff0400728c */ /* 0x000fd2000bf05270 */
[----:B------:R-:W-:Y:S05]  /*0ed0*/  BRA.U !UP0, `(.L_x_253) ;  /* 0x0000000508887547 */ /* 0x000fea000b800000 */
[----:B------:R-:W-:-:S04]  /*0ee0*/  UIADD3 UR13, UPT, UPT, UR4, -0x1, URZ ;  /* 0xffffffff040d7890 */ /* 0x000fc8000fffe0ff */
[----:B------:R-:W-:-:S09]  /*0ef0*/  UISETP.GE.U32.AND UP0, UPT, UR13, 0x3, UPT ;  /* 0x000000030d00788c */ /* 0x000fd2000bf06070 */
[----:B------:R-:W-:Y:S05]  /*0f00*/  BRA.U !UP0, `(.L_x_254) ;  /* 0x0000000108ac7547 */ /* 0x000fea000b800000 */
[----:B------:R-:W1:Y:S01]  /*0f10*/  LDC.64 R14, c[0x0][0x398] ;  /* 0x0000e600ff0e7b82 */ /* 0x000e620000000a00 */
[-C--:B------:R-:W-:Y:S02]  /*0f20*/  IADD3 R19, PT, PT, R9, R18.reuse, RZ ;  /* 0x0000001209137210 */ /* 0x080fe40007ffe0ff */
[----:B------:R-:W-:-:S05]  /*0f30*/  IADD3 R21, PT, PT, R7, R18, RZ ;  /* 0x0000001207157210 */ /* 0x000fca0007ffe0ff */
[----:B------:R-:W2:Y:S08]  /*0f40*/  LDC.64 R16, c[0x0][0x3a0] ;  /* 0x0000e800ff107b82 */ /* 0x000eb00000000a00 */
[----:B0-----:R-:W0:Y:S08]  /*0f50*/  LDC.64 R10, c[0x0][0x3a8] ;  /* 0x0000ea00ff0a7b82 */ /* 0x001e300000000a00 */
[----:B------:R-:W3:Y:S01]  /*0f60*/  LDC.64 R12, c[0x0][0x388] ;  /* 0x0000e200ff0c7b82 */ /* 0x000ee20000000a00 */
[----:B-1----:R-:W-:-:S04]  /*0f70*/  IMAD.WIDE R14, R19, 0x4, R14 ;  /* 0x00000004130e7825 */ /* 0x002fc800078e020e */
[----:B--2---:R-:W-:-:S05]  /*0f80*/  IMAD.WIDE R16, R19, 0x4, R16 ;  /* 0x0000000413107825 */ /* 0x004fca00078e0210 */
[----:B------:R-:W2:Y:S01]  /*0f90*/  LDG.E R20, desc[UR20][R16.64] ;  /* 0x0000001410147981 */ /* 0x000ea2000c1e1900 */
[----:B0-----:R-:W-:-:S03]  /*0fa0*/  IMAD.WIDE R10, R19, 0x4, R10 ;  /* 0x00000004130a7825 */ /* 0x001fc600078e020a */
[----:B------:R-:W2:Y:S04]  /*0fb0*/  LDG.E R19, desc[UR20][R14.64] ;  /* 0x000000140e137981 */ /* 0x000ea8000c1e1900 */
[----:B------:R-:W4:Y:S01]  /*0fc0*/  LDG.E R22, desc[UR20][R10.64] ;  /* 0x000000140a167981 */ /* 0x000f22000c1e1900 */
[----:B---3--:R-:W-:-:S05]  /*0fd0*/  IMAD.WIDE R12, R21, 0x4, R12 ;  /* 0x00000004150c7825 */ /* 0x008fca00078e020c */
[----:B------:R-:W3:Y:S04]  /*0fe0*/  LDG.E R24, desc[UR20][R12.64] ;  /* 0x000000140c187981 */ /* 0x000ee8000c1e1900 */
[----:B------:R-:W5:Y:S01]  /*0ff0*/  LDG.E R25, desc[UR20][R12.64+0x4] ;  /* 0x000004140c197981 */ /* 0x000f62000c1e1900 */
[----:B--2---:R-:W-:-:S04]  /*1000*/  FADD R19, R19, R20 ;  /* 0x0000001413137221 */ /* 0x004fc80000000000 */
[----:B----4-:R-:W-:Y:S02]  /*1010*/  FADD R19, R19, R22 ;  /* 0x0000001613137221 */ /* 0x010fe40000000000 */
[----:B------:R-:W2:Y:S02]  /*1020*/  LDG.E R22, desc[UR20][R12.64+0x8] ;  /* 0x000008140c167981 */ /* 0x000ea4000c1e1900 */
[----:B---3--:R-:W-:-:S05]  /*1030*/  FADD R19, -R19, R24 ;  /* 0x0000001813137221 */ /* 0x008fca0000000100 */
[----:B------:R0:W-:Y:S04]  /*1040*/  STG.E desc[UR20][R12.64], R19 ;  /* 0x000000130c007986 */ /* 0x0001e8000c101914 */
[----:B------:R-:W3:Y:S04]  /*1050*/  LDG.E R20, desc[UR20][R14.64+0x4] ;  /* 0x000004140e147981 */ /* 0x000ee8000c1e1900 */
[----:B------:R-:W3:Y:S04]  /*1060*/  LDG.E R21, desc[UR20][R16.64+0x4] ;  /* 0x0000041410157981 */ /* 0x000ee8000c1e1900 */
[----:B------:R-:W4:Y:S01]  /*1070*/  LDG.E R23, desc[UR20][R10.64+0x4] ;  /* 0x000004140a177981 */ /* 0x000f22000c1e1900 */
[----:B---3--:R-:W-:-:S04]  /*1080*/  FADD R20, R20, R21 ;  /* 0x0000001514147221 */ /* 0x008fc80000000000 */
[----:B----4-:R-:W-:-:S04]  /*1090*/  FADD R20, R20, R23 ;  /* 0x0000001714147221 */ /* 0x010fc80000000000 */
[----:B-----5:R-:W-:-:S05]  /*10a0*/  FADD R25, -R20, R25 ;  /* 0x0000001914197221 */ /* 0x020fca0000000100 */
[----:B------:R1:W-:Y:S04]  /*10b0*/  STG.E desc[UR20][R12.64+0x4], R25 ;  /* 0x000004190c007986 */ /* 0x0003e8000c101914 */
[----:B------:R-:W3:Y:S04]  /*10c0*/  LDG.E R20, desc[UR20][R14.64+0x8] ;  /* 0x000008140e147981 */ /* 0x000ee8000c1e1900 */
[----:B------:R-:W3:Y:S04]  /*10d0*/  LDG.E R21, desc[UR20][R16.64+0x8] ;  /* 0x0000081410157981 */ /* 0x000ee8000c1e1900 */
[----:B0-----:R-:W4:Y:S04]  /*10e0*/  LDG.E R19, desc[UR20][R10.64+0x8] ;  /* 0x000008140a137981 */ /* 0x001f28000c1e1900 */
[----:B-1----:R-:W5:Y:S01]  /*10f0*/  LDG.E R25, desc[UR20][R12.64+0xc] ;  /* 0x00000c140c197981 */ /* 0x002f62000c1e1900 */
[----:B---3--:R-:W-:-:S04]  /*1100*/  FADD R20, R20, R21 ;  /* 0x0000001514147221 */ /* 0x008fc80000000000 */
[----:B----4-:R-:W-:-:S04]  /*1110*/  FADD R19, R20, R19 ;  /* 0x0000001314137221 */ /* 0x010fc80000000000 */
[----:B--2---:R-:W-:-:S05]  /*1120*/  FADD R19, -R19, R22 ;  /* 0x0000001613137221 */ /* 0x004fca0000000100 */
[----:B------:R1:W-:Y:S04]  /*1130*/  STG.E desc[UR20][R12.64+0x8], R19 ;  /* 0x000008130c007986 */ /* 0x0003e8000c101914 */
[----:B------:R-:W2:Y:S04]  /*1140*/  LDG.E R20, desc[UR20][R14.64+0xc] ;  /* 0x00000c140e147981 */ /* 0x000ea8000c1e1900 */
[----:B------:R-:W2:Y:S04]  /*1150*/  LDG.E R21, desc[UR20][R16.64+0xc] ;  /* 0x00000c1410157981 */ /* 0x000ea8000c1e1900 */
[----:B------:R-:W3:Y:S01]  /*1160*/  LDG.E R23, desc[UR20][R10.64+0xc] ;  /* 0x00000c140a177981 */ /* 0x000ee2000c1e1900 */
[----:B------:R-:W-:Y:S01]  /*1170*/  IADD3 R18, PT, PT, R18, 0x4, RZ ;  /* 0x0000000412127810 */ /* 0x000fe20007ffe0ff */
[----:B--2---:R-:W-:-:S04]  /*1180*/  FADD R20, R20, R21 ;  /* 0x0000001514147221 */ /* 0x004fc80000000000 */
[----:B---3--:R-:W-:-:S04]  /*1190*/  FADD R20, R20, R23 ;  /* 0x0000001714147221 */ /* 0x008fc80000000000 */
[----:B-----5:R-:W-:-:S05]  /*11a0*/  FADD R25, -R20, R25 ;  /* 0x0000001914197221 */ /* 0x020fca0000000100 */
[----:B------:R1:W-:Y:S02]  /*11b0*/  STG.E desc[UR20][R12.64+0xc], R25 ;  /* 0x00000c190c007986 */ /* 0x0003e4000c101914 */
.L_x_254:
[----:B0-----:R-:W-:-:S13]  /*11c0*/  LOP3.LUT P2, R10, R8, 0x3, RZ, 0xc0, !PT ;  /* 0x00000003080a7812 */ /* 0x001fda000784c0ff */
[----:B------:R-:W-:Y:S05]  /*11d0*/  @!P2 BRA `(.L_x_253) ;  /* 0x0000000000c8a947 */ /* 0x000fea0003800000 */
[----:B------:R-:W-:Y:S02]  /*11e0*/  ISETP.NE.AND P2, PT, R10, 0x1, PT ;  /* 0x000000010a00780c */ /* 0x000fe40003f45270 */
[----:B------:R-:W-:-:S04]  /*11f0*/  LOP3.LUT R8, R8, 0x1, RZ, 0xc0, !PT ;  /* 0x0000000108087812 */ /* 0x000fc800078ec0ff */
[----:B------:R-:W-:-:S07]  /*1200*/  ISETP.NE.U32.AND P3, PT, R8, 0x1, PT ;  /* 0x000000010800780c */ /* 0x000fce0003f65070 */
[----:B------:R-:W-:Y:S06]  /*1210*/  @!P2 BRA `(.L_x_255) ;  /* 0x00000000006ca947 */ /* 0x000fec0003800000 */
[----:B-1----:R-:W0:Y:S01]  /*1220*/  LDC.64 R12, c[0x0][0x398] ;  /* 0x0000e600ff0c7b82 */ /* 0x002e220000000a00 */
[-C--:B------:R-:W-:Y:S02]  /*1230*/  IADD3 R19, PT, PT, R9, R18.reuse, RZ ;  /* 0x0000001209137210 */ /* 0x080fe40007ffe0ff */
[----:B------:R-:W-:-:S05]  /*1240*/  IADD3 R21, PT, PT, R7, R18, RZ ;  /* 0x0000001207157210 */ /* 0x000fca0007ffe0ff */
[----:B------:R-:W1:Y:S08]  /*1250*/  LDC.64 R10, c[0x0][0x3a0] ;  /* 0x0000e800ff0a7b82 */ /* 0x000e700000000a00 */
[----:B------:R-:W2:Y:S08]  /*1260*/  LDC.64 R16, c[0x0][0x3a8] ;  /* 0x0000ea00ff107b82 */ /* 0x000eb00000000a00 */
[----:B------:R-:W3:Y:S01]  /*1270*/  LDC.64 R14, c[0x0][0x388] ;  /* 0x0000e200ff0e7b82 */ /* 0x000ee20000000a00 */
[----:B0-----:R-:W-:-:S05]  /*1280*/  IMAD.WIDE R12, R19, 0x4, R12 ;  /* 0x00000004130c7825 */ /* 0x001fca00078e020c */
[----:B------:R-:W4:Y:S01]  /*1290*/  LDG.E R8, desc[UR20][R12.64] ;  /* 0x000000140c087981 */ /* 0x000f22000c1e1900 */
[----:B-1----:R-:W-:-:S04]  /*12a0*/  IMAD.WIDE R10, R19, 0x4, R10 ;  /* 0x00000004130a7825 */ /* 0x002fc800078e020a */
[----:B--2---:R-:W-:Y:S02]  /*12b0*/  IMAD.WIDE R16, R19, 0x4, R16 ;  /* 0x0000000413107825 */ /* 0x004fe400078e0210 */
[----:B------:R-:W4:Y:S02]  /*12c0*/  LDG.E R19, desc[UR20][R10.64] ;  /* 0x000000140a137981 */ /* 0x000f24000c1e1900 */
[----:B---3--:R-:W-:Y:S02]  /*12d0*/  IMAD.WIDE R14, R21, 0x4, R14 ;  /* 0x00000004150e7825 */ /* 0x008fe400078e020e */
[----:B------:R-:W2:Y:S04]  /*12e0*/  LDG.E R21, desc[UR20][R16.64] ;  /* 0x0000001410157981 */ /* 0x000ea8000c1e1900 */
[----:B------:R-:W3:Y:S04]  /*12f0*/  LDG.E R23, desc[UR20][R14.64] ;  /* 0x000000140e177981 */ /* 0x000ee8000c1e1900 */
[----:B------:R-:W5:Y:S01]  /*1300*/  LDG.E R25, desc[UR20][R14.64+0x4] ;  /* 0x000004140e197981 */ /* 0x000f62000c1e1900 */
[----:B----4-:R-:W-:-:S04]  /*1310*/  FADD R8, R8, R19 ;  /* 0x0000001308087221 */ /* 0x010fc80000000000 */
[----:B--2---:R-:W-:-:S04]  /*1320*/  FADD R8, R8, R21 ;  /* 0x0000001508087221 */ /* 0x004fc80000000000 */
[----:B---3--:R-:W-:-:S05]  /*1330*/  FADD R23, -R8, R23 ;  /* 0x0000001708177221 */ /* 0x008fca0000000100 */
        /* <DEDUP_REMOVED lines=9> */
.L_x_255:
[----:B------:R-:W-:Y:S05]  /*13d0*/  @P3 BRA `(.L_x_253) ;  /* 0x0000000000483947 */ /* 0x000fea0003800000 */
[----:B------:R-:W2:Y:S01]  /*13e0*/  LDC.64 R16, c[0x0][0x398] ;  /* 0x0000e600ff107b82 */ /* 0x000ea20000000a00 */
[----:B-1----:R-:W-:-:S07]  /*13f0*/  IADD3 R19, PT, PT, R9, R18, RZ ;  /* 0x0000001209137210 */ /* 0x002fce0007ffe0ff */
[----:B0-----:R-:W0:Y:S08]  /*1400*/  LDC.64 R14, c[0x0][0x3a0] ;  /* 0x0000e800ff0e7b82 */ /* 0x001e300000000a00 */
[----:B------:R-:W1:Y:S08]  /*1410*/  LDC.64 R12, c[0x0][0x3a8] ;  /* 0x0000ea00ff0c7b82 */ /* 0x000e700000000a00 */
[----:B------:R-:W3:Y:S01]  /*1420*/  LDC.64 R10, c[0x0][0x388] ;  /* 0x0000e200ff0a7b82 */ /* 0x000ee20000000a00 */
[----:B--2---:R-:W-:Y:S01]  /*1430*/  IMAD.WIDE R8, R19, 0x4, R16 ;  /* 0x0000000413087825 */ /* 0x004fe200078e0210 */
[----:B------:R-:W-:-:S05]  /*1440*/  IADD3 R17, PT, PT, R7, R18, RZ ;  /* 0x0000001207117210 */ /* 0x000fca0007ffe0ff */
[----:B------:R-:W2:Y:S01]  /*1450*/  LDG.E R8, desc[UR20][R8.64] ;  /* 0x0000001408087981 */ /* 0x000ea2000c1e1900 */
[----:B0-----:R-:W-:-:S06]  /*1460*/  IMAD.WIDE R14, R19, 0x4, R14 ;  /* 0x00000004130e7825 */ /* 0x001fcc00078e020e */
[----:B------:R-:W2:Y:S01]  /*1470*/  LDG.E R15, desc[UR20][R14.64] ;  /* 0x000000140e0f7981 */ /* 0x000ea2000c1e1900 */
[----:B-1----:R-:W-:-:S06]  /*1480*/  IMAD.WIDE R12, R19, 0x4, R12 ;  /* 0x00000004130c7825 */ /* 0x002fcc00078e020c */
[----:B------:R-:W4:Y:S01]  /*1490*/  LDG.E R13, desc[UR20][R12.64] ;  /* 0x000000140c0d7981 */ /* 0x000f22000c1e1900 */
[----:B---3--:R-:W-:-:S05]  /*14a0*/  IMAD.WIDE R10, R17, 0x4, R10 ;  /* 0x00000004110a7825 */ /* 0x008fca00078e020a */
[----:B------:R-:W3:Y:S01]  /*14b0*/  LDG.E R17, desc[UR20][R10.64] ;  /* 0x000000140a117981 */ /* 0x000ee2000c1e1900 */
[----:B--2---:R-:W-:-:S04]  /*14c0*/  FADD R16, R8, R15 ;  /* 0x0000000f08107221 */ /* 0x004fc80000000000 */
[----:B----4-:R-:W-:-:S04]  /*14d0*/  FADD R16, R16, R13 ;  /* 0x0000000d10107221 */ /* 0x010fc80000000000 */
[----:B---3--:R-:W-:-:S05]  /*14e0*/  FADD R17, -R16, R17 ;  /* 0x0000001110117221 */ /* 0x008fca0000000100 */
[----:B------:R2:W-:Y:S02]  /*14f0*/  STG.E desc[UR20][R10.64], R17 ;  /* 0x000000110a007986 */ /* 0x0005e4000c101914 */
.L_x_253:
[----:B------:R-:W-:Y:S05]  /*1500*/  @P1 BRA `(.L_x_256) ;  /* 0xfffffff000cc1947 */ /* 0x000fea000383ffff */
.L_x_250:
[----:B------:R-:W-:Y:S05]  /*1510*/  BSYNC.RECONVERGENT B0 ;  /* 0x0000000000007941 */ /* 0x000fea0003800200 */
.L_x_249:
[----:B------:R-:W-:Y:S05]  /*1520*/  @!P0 BRA `(.L_x_257) ;  /* 0xfffffff000848947 */ /* 0x000fea000383ffff */
[----:B------:R-:W-:Y:S05]  /*1530*/  EXIT ;  /* 0x000000000000794d */ /* 0x000fea0003800000 */
.L_x_258:
        /* <DEDUP_REMOVED lines=12> */
.L_x_856:


//--------------------- .text._Z42gpuKernelCenterAtomQuadrupletDecompositionIdEvPT_S1_S1_S1_S1_S1_PiS2_ii --------------------------
	.section	.text._Z42gpuKernelCenterAtomQuadrupletDecompositionIdEvPT_S1_S1_S1_S1_S1_PiS2_ii,"ax",@progbits
	.align	128
        .global         _Z42gpuKernelCenterAtomQuadrupletDecompositionIdEvPT_S1_S1_S1_S1_S1_PiS2_ii
        .type           _Z42gpuKernelCenterAtomQuadrupletDecompositionIdEvPT_S1_S1_S1_S1_S1_PiS2_ii,@function
        .size           _Z42gpuKernelCenterAtomQuadrupletDecompositionIdEvPT_S1_S1_S1_S1_S1_PiS2_ii,(.L_x_857 - _Z42gpuKernelCenterAtomQuadrupletDecompositionIdEvPT_S1_S1_S1_S1_S1_PiS2_ii)
        .other          _Z42gpuKernelCenterAtomQuadrupletDecompositionIdEvPT_S1_S1_S1_S1_S1_PiS2_ii,@"STO_CUDA_ENTRY STV_DEFAULT"
_Z42gpuKernelCenterAtomQuadrupletDecompositionIdEvPT_S1_S1_S1_S1_S1_PiS2_ii:
.text._Z42gpuKernelCenterAtomQuadrupletDecompositionIdEvPT_S1_S1_S1_S1_S1_PiS2_ii:
        /* <DEDUP_REMOVED lines=14> */
.L_x_265:
[----:B01234-:R-:W0:Y:S01]  /*00e0*/  LDC.64 R2, c[0x0][0x3b8] ;  /* 0x0000ee00ff027b82 */ /* 0x01fe220000000a00 */
[----:B------:R-:W1:Y:S01]  /*00f0*/  LDCU UR4, c[0x0][0x3c0] ;  /* 0x00007800ff0477ac */ /* 0x000e620008000800 */
[----:B0-----:R-:W-:-:S05]  /*0100*/  IMAD.WIDE R2, R0, 0x4, R2 ;  /* 0x0000000400027825 */ /* 0x001fca00078e0202 */
[----:B------:R-:W2:Y:S04]  /*0110*/  LDG.E R10, desc[UR20][R2.64] ;  /* 0x00000014020a7981 */ /* 0x000ea8000c1e1900 */
[----:B------:R-:W2:Y:S01]  /*0120*/  LDG.E R7, desc[UR20][R2.64+0x4] ;  /* 0x0000041402077981 */ /* 0x000ea2000c1e1900 */
[----:B------:R-:W-:Y:S01]  /*0130*/  MOV R5, R0 ;  /* 0x0000000000057202 */ /* 0x000fe20000000f00 */
[----:B------:R-:W-:Y:S01]  /*0140*/  IMAD.IADD R0, R9, 0x1, R0 ;  /* 0x0000000109007824 */ /* 0x000fe200078e0200 */
[----:B------:R-:W-:Y:S04]  /*0150*/  BSSY.RECONVERGENT B0, `(.L_x_260) ;  /* 0x000003b000007945 */ /* 0x000fe80003800200 */
[----:B-1----:R-:W-:-:S02]  /*0160*/  ISETP.GE.AND P0, PT, R0, UR4, PT ;  /* 0x0000000400007c0c */ /* 0x002fc4000bf06270 */
        /* <DEDUP_REMOVED lines=9> */
[----:B------:R-:W-:Y:S01]  /*0200*/  IMAD.IADD R6, R10, 0x1, -R7 ;  /* 0x000000010a067824 */ /* 0x000fe200078e0a07 */
[----:B------:R-:W-:Y:S01]  /*0210*/  LOP3.LUT R8, R14, 0x3, RZ, 0xc0, !PT ;  /* 0x000000030e087812 */ /* 0x000fe200078ec0ff */
[----:B------:R-:W-:Y:S01]  /*0220*/  BSSY.RECONVERGENT B1, `(.L_x_262) ;  /* 0x000001b000017945 */ /* 0x000fe20003800200 */
[----:B------:R-:W-:-:S02]  /*0230*/  HFMA2 R11, -RZ, RZ, 0, 0 ;  /* 0x00000000ff0b7431 */ /* 0x000fc400000001ff */
[----:B------:R-:W-:Y:S02]  /*0240*/  ISETP.GT.U32.AND P2, PT, R6, -0x4, PT ;  /* 0xfffffffc0600780c */ /* 0x000fe40003f44070 */
[----:B------:R-:W-:Y:S01]  /*0250*/  ISETP.NE.AND P1, PT, R8, RZ, PT ;  /* 0x000000ff0800720c */ /* 0x000fe20003f25270 */
[----:B0-----:R-:W-:-:S10]  /*0260*/  IMAD.WIDE R2, R5, 0x8, R2 ;  /* 0x0000000805027825 */ /* 0x001fd400078e0202 */
[----:B------:R-:W-:Y:S05]  /*0270*/  @P2 BRA `(.L_x_263) ;  /* 0x0000000000542947 */ /* 0x000fea0003800000 */
[----:B------:R0:W5:Y:S01]  /*0280*/  LDG.E.64 R12, desc[UR20][R2.64] ;  /* 0x00000014020c7981 */ /* 0x000162000c1e1b00 */
[----:B------:R-:W1:Y:S01]  /*0290*/  LDC.64 R4, c[0x0][0x390] ;  /* 0x0000e400ff047b82 */ /* 0x000e620000000a00 */
[----:B------:R-:W-:Y:S01]  /*02a0*/  LOP3.LUT R11, R14, 0x7ffffffc, RZ, 0xc0, !PT ;  /* 0x7ffffffc0e0b7812 */ /* 0x000fe200078ec0ff */
[----:B------:R-:W-:-:S07]  /*02b0*/  IMAD.MOV.U32 R20, RZ, RZ, RZ ;  /* 0x000000ffff147224 */ /* 0x000fce00078e00ff */
.L_x_264:
[----:B------:R-:W-:-:S05]  /*02c0*/  IADD3 R7, PT, PT, R10, R20, RZ ;  /* 0x000000140a077210 */ /* 0x000fca0007ffe0ff */
[----:B-1----:R-:W-:-:S05]  /*02d0*/  IMAD.WIDE R6, R7, 0x8, R4 ;  /* 0x0000000807067825 */ /* 0x002fca00078e0204 */
[----:B--2---:R-:W2:Y:S02]  /*02e0*/  LDG.E.64 R14, desc[UR20][R6.64] ;  /* 0x00000014060e7981 */ /* 0x004ea4000c1e1b00 */
[----:B--2--5:R-:W-:-:S07]  /*02f0*/  DFMA R14, R14, 0.25, R12 ;  /* 0x3fd000000e0e782b */ /* 0x024fce000000000c */
[----:B------:R2:W-:Y:S04]  /*0300*/  STG.E.64 desc[UR20][R2.64], R14 ;  /* 0x0000000e02007986 */ /* 0x0005e8000c101b14 */
[----:B------:R-:W3:Y:S02]  /*0310*/  LDG.E.64 R12, desc[UR20][R6.64+0x8] ;  /* 0x00000814060c7981 */ /* 0x000ee4000c1e1b00 */
[----:B---3--:R-:W-:-:S07]  /*0320*/  DFMA R16, R12, 0.25, R14 ;  /* 0x3fd000000c10782b */ /* 0x008fce000000000e */
[----:B------:R2:W-:Y:S04]  /*0330*/  STG.E.64 desc[UR20][R2.64], R16 ;  /* 0x0000001002007986 */ /* 0x0005e8000c101b14 */
[----:B------:R-:W3:Y:S02]  /*0340*/  LDG.E.64 R12, desc[UR20][R6.64+0x10] ;  /* 0x00001014060c7981 */ /* 0x000ee4000c1e1b00 */
[----:B---3--:R-:W-:-:S07]  /*0350*/  DFMA R18, R12, 0.25, R16 ;  /* 0x3fd000000c12782b */ /* 0x008fce0000000010 */
[----:B------:R2:W-:Y:S04]  /*0360*/  STG.E.64 desc[UR20][R2.64], R18 ;  /* 0x0000001202007986 */ /* 0x0005e8000c101b14 */
[----:B------:R-:W3:Y:S01]  /*0370*/  LDG.E.64 R12, desc[UR20][R6.64+0x18] ;  /* 0x00001814060c7981 */ /* 0x000ee2000c1e1b00 */
[----:B------:R-:W-:-:S05]  /*0380*/  VIADD R20, R20, 0x4 ;  /* 0x0000000414147836 */ /* 0x000fca0000000000 */
[----:B------:R-:W-:Y:S01]  /*0390*/  ISETP.NE.AND P2, PT, R20, R11, PT ;  /* 0x0000000b1400720c */ /* 0x000fe20003f45270 */
[----:B---3--:R-:W-:-:S07]  /*03a0*/  DFMA R12, R12, 0.25, R18 ;  /* 0x3fd000000c0c782b */ /* 0x008fce0000000012 */
[----:B------:R2:W-:Y:S05]  /*03b0*/  STG.E.64 desc[UR20][R2.64], R12 ;  /* 0x0000000c02007986 */ /* 0x0005ea000c101b14 */
[----:B------:R-:W-:Y:S05]  /*03c0*/  @P2 BRA `(.L_x_264) ;  /* 0xfffffffc00bc2947 */ /* 0x000fea000383ffff */
.L_x_263:
[----:B------:R-:W-:Y:S05]  /*03d0*/  BSYNC.RECONVERGENT B1 ;  /* 0x0000000000017941 */ /* 0x000fea0003800200 */
.L_x_262:
[----:B------:R-:W-:Y:S05]  /*03e0*/  @!P1 BRA `(.L_x_261) ;  /* 0x0000000000449947 */ /* 0x000fea0003800000 */
[----:B------:R-:W1:Y:S01]  /*03f0*/  LDC.64 R4, c[0x0][0x390] ;  /* 0x0000e400ff047b82 */ /* 0x000e620000000a00 */
[----:B------:R-:W-:Y:S01]  /*0400*/  IADD3 R11, PT, PT, R10, R11, RZ ;  /* 0x0000000b0a0b7210 */ /* 0x000fe20007ffe0ff */
[----:B------:R-:W3:Y:S04]  /*0410*/  LDG.E.64 R6, desc[UR20][R2.64] ;  /* 0x0000001402067981 */ /* 0x000ee8000c1e1b00 */
[----:B-1----:R-:W-:-:S05]  /*0420*/  IMAD.WIDE R10, R11, 0x8, R4 ;  /* 0x000000080b0a7825 */ /* 0x002fca00078e0204 */
[----:B------:R-:W3:Y:S01]  /*0430*/  LDG.E.64 R4, desc[UR20][R10.64] ;  /* 0x000000140a047981 */ /* 0x000ee2000c1e1b00 */
[----:B------:R-:W-:Y:S01]  /*0440*/  ISETP.NE.AND P1, PT, R8, 0x1, PT ;  /* 0x000000010800780c */ /* 0x000fe20003f25270 */
[----:B---3--:R-:W-:-:S07]  /*0450*/  DFMA R6, R4, 0.25, R6 ;  /* 0x3fd000000406782b */ /* 0x008fce0000000006 */
[----:B------:R1:W-:Y:S05]  /*0460*/  STG.E.64 desc[UR20][R2.64], R6 ;  /* 0x0000000602007986 */ /* 0x0003ea000c101b14 */
[----:B------:R-:W-:Y:S05]  /*0470*/  @!P1 BRA `(.L_x_261) ;  /* 0x0000000000209947 */ /* 0x000fea0003800000 */
[----:B------:R-:W1:Y:S01]  /*0480*/  LDG.E.64 R4, desc[UR20][R10.64+0x8] ;  /* 0x000008140a047981 */ /* 0x000e62000c1e1b00 */
[----:B------:R-:W-:Y:S01]  /*0490*/  ISETP.NE.AND P1, PT, R8, 0x2, PT ;  /* 0x000000020800780c */ /* 0x000fe20003f25270 */
[----:B-1----:R-:W-:-:S07]  /*04a0*/  DFMA R6, R4, 0.25, R6 ;  /* 0x3fd000000406782b */ /* 0x002fce0000000006 */
[----:B------:R3:W-:Y:S05]  /*04b0*/  STG.E.64 desc[UR20][R2.64], R6 ;  /* 0x0000000602007986 */ /* 0x0007ea000c101b14 */
[----:B------:R-:W-:Y:S05]  /*04c0*/  @!P1 BRA `(.L_x_261) ;  /* 0x00000000000c9947 */ /* 0x000fea0003800000 */
[----:B------:R-:W4:Y:S02]  /*04d0*/  LDG.E.64 R4, desc[UR20][R10.64+0x10] ;  /* 0x000010140a047981 */ /* 0x000f24000c1e1b00 */
[----:B----4-:R-:W-:-:S07]  /*04e0*/  DFMA R4, R4, 0.25, R6 ;  /* 0x3fd000000404782b */ /* 0x010fce0000000006 */
[----:B------:R4:W-:Y:S04]  /*04f0*/  STG.E.64 desc[UR20][R2.64], R4 ;  /* 0x0000000402007986 */ /* 0x0009e8000c101b14 */
.L_x_261:
[----:B------:R-:W-:Y:S05]  /*0500*/  BSYNC.RECONVERGENT B0 ;  /* 0x0000000000007941 */ /* 0x000fea0003800200 */
.L_x_260:
[----:B------:R-:W-:Y:S05]  /*0510*/  @!P0 BRA `(.L_x_265) ;  /* 0xfffffff800f08947 */ /* 0x000fea000383ffff */
[----:B------:R-:W-:Y:S05]  /*0520*/  EXIT ;  /* 0x000000000000794d */ /* 0x000fea0003800000 */
.L_x_259:
        /* <DEDUP_REMOVED lines=12> */
.L_x_274:
[----:B------:R-:W0:Y:S08]  /*05f0*/  LDC.64 R4, c[0x0][0x3b8] ;  /* 0x0000ee00ff047b82 */ /* 0x000e300000000a00 */
[----:B-1--4-:R-:W1:Y:S01]  /*0600*/  LDC.64 R8, c[0x0][0x3b0] ;  /* 0x0000ec00ff087b82 */ /* 0x012e620000000a00 */
[----:B0-----:R-:W-:-:S05]  /*0610*/  IMAD.WIDE R4, R0, 0x4, R4 ;  /* 0x0000000400047825 */ /* 0x001fca00078e0204 */
[----:B--2---:R-:W2:Y:S04]  /*0620*/  LDG.E R2, desc[UR20][R4.64] ;  /* 0x0000001404027981 */ /* 0x004ea8000c1e1900 */
[----:B------:R-:W2:Y:S01]  /*0630*/  LDG.E R3, desc[UR20][R4.64+0x4] ;  /* 0x0000041404037981 */ /* 0x000ea2000c1e1900 */
[----:B------:R-:W-:Y:S01]  /*0640*/  BSSY.RECONVERGENT B0, `(.L_x_266) ;  /* 0x00000d3000007945 */ /* 0x000fe20003800200 */
[----:B--2---:R-:W-:-:S05]  /*0650*/  IMAD.IADD R3, R3, 0x1, -R2 ;  /* 0x0000000103037824 */ /* 0x004fca00078e0a02 */
[----:B------:R-:W-:-:S13]  /*0660*/  ISETP.GT.AND P0, PT, R3, RZ, PT ;  /* 0x000000ff0300720c */ /* 0x000fda0003f04270 */
[----:B-1-3--:R-:W-:Y:S05]  /*0670*/  @!P0 BRA `(.L_x_267) ;  /* 0x0000000c003c8947 */ /* 0x00afea0003800000 */
[----:B------:R-:W-:Y:S01]  /*0680*/  IMAD.WIDE R8, R0, 0x4, R8 ;  /* 0x0000000400087825 */ /* 0x000fe200078e0208 */
[----:B------:R-:W0:Y:S04]  /*0690*/  LDCU UR13, c[0x0][0x3c4] ;  /* 0x00007880ff0d77ac */ /* 0x000e280008000800 */
[----:B------:R-:W0:Y:S01]  /*06a0*/  LDG.E R4, desc[UR20][R8.64] ;  /* 0x0000001408047981 */ /* 0x000e22000c1e1900 */
[----:B------:R-:W-:Y:S01]  /*06b0*/  MOV R5, RZ ;  /* 0x000000ff00057202 */ /* 0x000fe20000000f00 */
[----:B0-----:R-:W-:-:S07]  /*06c0*/  IMAD R6, R4, UR13, RZ ;  /* 0x0000000d04067c24 */ /* 0x001fce000f8e02ff */
.L_x_273:
[----:B0---4-:R-:W0:Y:S01]  /*06d0*/  LDC.64 R8, c[0x0][0x390] ;  /* 0x0000e400ff087b82 */ /* 0x011e220000000a00 */
[----:B------:R-:W-:-:S07]  /*06e0*/  IMAD.IADD R24, R2, 0x1, R5 ;  /* 0x0000000102187824 */ /* 0x000fce00078e0205 */
[----:B-12---:R-:W1:Y:S08]  /*06f0*/  LDC.64 R10, c[0x0][0x380] ;  /* 0x0000e000ff0a7b82 */ /* 0x006e700000000a00 */
[----:B------:R-:W2:Y:S01]  /*0700*/  LDC R7, c[0x0][0x3c4] ;  /* 0x0000f100ff077b82 */ /* 0x000ea20000000800 */
[----:B0-----:R-:W-:-:S06]  /*0710*/  IMAD.WIDE R8, R24, 0x8, R8 ;  /* 0x0000000818087825 */ /* 0x001fcc00078e0208 */
[----:B---3--:R-:W3:Y:S01]  /*0720*/  LDG.E.64 R8, desc[UR20][R8.64] ;  /* 0x0000001408087981 */ /* 0x008ee2000c1e1b00 */
[----:B-1----:R-:W-:-:S05]  /*0730*/  IMAD.WIDE R10, R4, 0x8, R10 ;  /* 0x00000008040a7825 */ /* 0x002fca00078e020a */
[----:B------:R-:W3:Y:S01]  /*0740*/  LDG.E.64 R12, desc[UR20][R10.64] ;  /* 0x000000140a0c7981 */ /* 0x000ee2000c1e1b00 */
[----:B--2---:R-:W-:Y:S02]  /*0750*/  ISETP.GE.U32.AND P1, PT, R7, 0x8, PT ;  /* 0x000000080700780c */ /* 0x004fe40003f26070 */
[----:B------:R-:W-:Y:S01]  /*0760*/  IADD3 R5, PT, PT, R5, 0x1, RZ ;  /* 0x0000000105057810 */ /* 0x000fe20007ffe0ff */
[----:B------:R-:W-:Y:S02]  /*0770*/  IMAD.MOV.U32 R25, RZ, RZ, RZ ;  /* 0x000000ffff197224 */ /* 0x000fe400078e00ff */
[----:B------:R-:W-:Y:S01]  /*0780*/  IMAD R24, R24, R7, RZ ;  /* 0x0000000718187224 */ /* 0x000fe200078e02ff */
[----:B------:R-:W-:Y:S01]  /*0790*/  ISETP.NE.AND P0, PT, R5, R3, PT ;  /* 0x000000030500720c */ /* 0x000fe20003f05270 */
[----:B---3--:R-:W-:-:S07]  /*07a0*/  DFMA R12, R8, 0.25, R12 ;  /* 0x3fd00000080c782b */ /* 0x008fce000000000c */
[----:B------:R0:W-:Y:S01]  /*07b0*/  STG.E.64 desc[UR20][R10.64], R12 ;  /* 0x0000000c0a007986 */ /* 0x0001e2000c101b14 */
[----:B------:R-:W-:Y:S05]  /*07c0*/  @!P1 BRA `(.L_x_268) ;  /* 0x0000000400549947 */ /* 0x000fea0003800000 */
[----:B------:R-:W-:Y:S01]  /*07d0*/  LOP3.LUT R25, R7, 0x7ffffff8, RZ, 0xc0, !PT ;  /* 0x7ffffff807197812 */ /* 0x000fe200078ec0ff */
[----:B------:R-:W-:Y:S01]  /*07e0*/  IMAD.MOV.U32 R26, RZ, RZ, R24 ;  /* 0x000000ffff1a7224 */ /* 0x000fe200078e0018 */
[----:B------:R-:W-:Y:S02]  /*07f0*/  MOV R27, R6 ;  /* 0x00000006001b7202 */ /* 0x000fe40000000f00 */
[----:B------:R-:W-:-:S07]  /*0800*/  IADD3 R28, PT, PT, -R25, RZ, RZ ;  /* 0x000000ff191c7210 */ /* 0x000fce0007ffe1ff */
.L_x_269:
[----:B------:R-:W-:Y:S01]  /*0810*/  MOV R9, UR12 ;  /* 0x0000000c00097c02 */ /* 0x000fe20008000f00 */
[----:B------:R-:W-:Y:S01]  /*0820*/  IMAD.U32 R8, RZ, RZ, UR11 ;  /* 0x0000000bff087e24 */ /* 0x000fe2000f8e00ff */
[----:B0-----:R-:W-:Y:S01]  /*0830*/  MOV R11, UR10 ;  /* 0x0000000a000b7c02 */ /* 0x001fe20008000f00 */
[----:B------:R-:W-:Y:S01]  /*0840*/  IMAD.U32 R10, RZ, RZ, UR9 ;  /* 0x00000009ff0a7e24 */ /* 0x000fe2000f8e00ff */
[----:B------:R-:W-:Y:S01]  /*0850*/  MOV R13, UR8 ;  /* 0x00000008000d7c02 */ /* 0x000fe20008000f00 */
[----:B------:R-:W-:Y:S01]  /*0860*/  IMAD.WIDE R8, R26, 0x8, R8 ;  /* 0x000000081a087825 */ /* 0x000fe200078e0208 */
[----:B-1----:R-:W-:-:S03]  /*0870*/  MOV R14, UR5 ;  /* 0x00000005000e7c02 */ /* 0x002fc60008000f00 */
[C---:B------:R-:W-:Y:S01]  /*0880*/  IMAD.WIDE R10, R26.reuse, 0x8, R10 ;  /* 0x000000081a0a7825 */ /* 0x040fe200078e020a */
[----:B------:R-:W2:Y:S03]  /*0890*/  LDG.E.64 R22, desc[UR20][R8.64+-0x20] ;  /* 0xffffe01408167981 */ /* 0x000ea6000c1e1b00 */
[----:B------:R-:W-:Y:S01]  /*08a0*/  IMAD.U32 R12, RZ, RZ, UR7 ;  /* 0x00000007ff0c7e24 */ /* 0x000fe2000f8e00ff */
[----:B------:R-:W2:Y:S03]  /*08b0*/  LDG.E.64 R20, desc[UR20][R10.64+-0x20] ;  /* 0xffffe0140a147981 */ /* 0x000ea6000c1e1b00 */
[----:B------:R-:W-:-:S04]  /*08c0*/  IMAD.WIDE R12, R26, 0x8, R12 ;  /* 0x000000081a0c7825 */ /* 0x000fc800078e020c */
[----:B------:R-:W-:Y:S01]  /*08d0*/  IMAD.U32 R15, RZ, RZ, UR6 ;  /* 0x00000006ff0f7e24 */ /* 0x000fe2000f8e00ff */
[----:B------:R-:W3:Y:S01]  /*08e0*/  LDG.E.64 R18, desc[UR20][R12.64+-0x20] ;  /* 0xffffe0140c127981 */ /* 0x000ee2000c1e1b00 */
[----:B------:R-:W-:-:S05]  /*08f0*/  IMAD.WIDE R14, R27, 0x8, R14 ;  /* 0x000000081b0e7825 */ /* 0x000fca00078e020e */
[----:B------:R-:W4:Y:S01]  /*0900*/  LDG.E.64 R16, desc[UR20][R14.64+-0x20] ;  /* 0xffffe0140e107981 */ /* 0x000f22000c1e1b00 */
[----:B--2---:R-:W-:-:S08]  /*0910*/  DADD R20, R22, R20 ;  /* 0x0000000016147229 */ /* 0x004fd00000000014 */
[----:B---3--:R-:W-:-:S08]  /*0920*/  DADD R18, R20, R18 ;  /* 0x0000000014127229 */ /* 0x008fd00000000012 */
[----:B----4-:R-:W-:-:S07]  /*0930*/  DADD R16, -R18, R16 ;  /* 0x0000000012107229 */ /* 0x010fce0000000110 */
[----:B------:R0:W-:Y:S04]  /*0940*/  STG.E.64 desc[UR20][R14.64+-0x20], R16 ;  /* 0xffffe0100e007986 */ /* 0x0001e8000c101b14 */
[----:B------:R-:W2:Y:S04]  /*0950*/  LDG.E.64 R22, desc[UR20][R8.64+-0x18] ;  /* 0xffffe81408167981 */ /* 0x000ea8000c1e1b00 */
[----:B------:R-:W2:Y:S04]  /*0960*/  LDG.E.64 R20, desc[UR20][R10.64+-0x18] ;  /* 0xffffe8140a147981 */ /* 0x000ea8000c1e1b00 */
[----:B------:R-:W3:Y:S04]  /*0970*/  LDG.E.64 R18, desc[UR20][R12.64+-0x18] ;  /* 0xffffe8140c127981 */ /* 0x000ee8000c1e1b00 */
[----:B0-----:R-:W4:Y:S01]  /*0980*/  LDG.E.64 R16, desc[UR20][R14.64+-0x18] ;  /* 0xffffe8140e107981 */ /* 0x001f22000c1e1b00 */
        /* <DEDUP_REMOVED lines=26> */
[----:B----4-:R-:W-:Y:S01]  /*0b30*/  DADD R22, -R18, R16 ;  /* 0x0000000012167229 */ /* 0x010fe20000000110 */
[----:B------:R-:W2:Y:S06]  /*0b40*/  LDG.E.64 R16, desc[UR20][R14.64+0x8] ;  /* 0x000008140e107981 */ /* 0x000eac000c1e1b00 */
[----:B------:R0:W-:Y:S04]  /*0b50*/  STG.E.64 desc[UR20][R14.64], R22 ;  /* 0x000000160e007986 */ /* 0x0001e8000c101b14 */
[----:B------:R-:W3:Y:S04]  /*0b60*/  LDG.E.64 R20, desc[UR20][R10.64+0x8] ;  /* 0x000008140a147981 */ /* 0x000ee8000c1e1b00 */
[----:B------:R-:W4:Y:S04]  /*0b70*/  LDG.E.64 R18, desc[UR20][R12.64+0x8] ;  /* 0x000008140c127981 */ /* 0x000f28000c1e1b00 */
[----:B0-----:R-:W3:Y:S02]  /*0b80*/  LDG.E.64 R22, desc[UR20][R8.64+0x8] ;  /* 0x0000081408167981 */ /* 0x001ee4000c1e1b00 */
[----:B---3--:R-:W-:-:S02]  /*0b90*/  DADD R20, R22, R20 ;  /* 0x0000000016147229 */ /* 0x008fc40000000014 */
[----:B------:R-:W3:Y:S06]  /*0ba0*/  LDG.E.64 R22, desc[UR20][R14.64+0x10] ;  /* 0x000010140e167981 */ /* 0x000eec000c1e1b00 */
[----:B----4-:R-:W-:-:S08]  /*0bb0*/  DADD R18, R20, R18 ;  /* 0x0000000014127229 */ /* 0x010fd00000000012 */
[----:B--2---:R-:W-:-:S07]  /*0bc0*/  DADD R20, -R18, R16 ;  /* 0x0000000012147229 */ /* 0x004fce0000000110 */
[----:B------:R0:W-:Y:S04]  /*0bd0*/  STG.E.64 desc[UR20][R14.64+0x8], R20 ;  /* 0x000008140e007986 */ /* 0x0001e8000c101b14 */
[----:B------:R-:W2:Y:S04]  /*0be0*/  LDG.E.64 R16, desc[UR20][R8.64+0x10] ;  /* 0x0000101408107981 */ /* 0x000ea8000c1e1b00 */
[----:B------:R-:W2:Y:S04]  /*0bf0*/  LDG.E.64 R18, desc[UR20][R10.64+0x10] ;  /* 0x000010140a127981 */ /* 0x000ea8000c1e1b00 */
[----:B0-----:R-:W4:Y:S01]  /*0c00*/  LDG.E.64 R20, desc[UR20][R12.64+0x10] ;  /* 0x000010140c147981 */ /* 0x001f22000c1e1b00 */
[----:B--2---:R-:W-:-:S08]  /*0c10*/  DADD R16, R16, R18 ;  /* 0x0000000010107229 */ /* 0x004fd00000000012 */
[----:B----4-:R-:W-:Y:S01]  /*0c20*/  DADD R16, R16, R20 ;  /* 0x0000000010107229 */ /* 0x010fe20000000014 */
[----:B------:R-:W2:Y:S07]  /*0c30*/  LDG.E.64 R20, desc[UR20][R14.64+0x18] ;  /* 0x000018140e147981 */ /* 0x000eae000c1e1b00 */
[----:B---3--:R-:W-:-:S07]  /*0c40*/  DADD R16, -R16, R22 ;  /* 0x0000000010107229 */ /* 0x008fce0000000116 */
[----:B------:R0:W-:Y:S04]  /*0c50*/  STG.E.64 desc[UR20][R14.64+0x10], R16 ;  /* 0x000010100e007986 */ /* 0x0001e8000c101b14 */
[----:B------:R-:W3:Y:S04]  /*0c60*/  LDG.E.64 R18, desc[UR20][R10.64+0x18] ;  /* 0x000018140a127981 */ /* 0x000ee8000c1e1b00 */
[----:B------:R-:W4:Y:S04]  /*0c70*/  LDG.E.64 R22, desc[UR20][R12.64+0x18] ;  /* 0x000018140c167981 */ /* 0x000f28000c1e1b00 */
[----:B0-----:R-:W3:Y:S01]  /*0c80*/  LDG.E.64 R16, desc[UR20][R8.64+0x18] ;  /* 0x0000181408107981 */ /* 0x001ee2000c1e1b00 */
[----:B------:R-:W-:-:S04]  /*0c90*/  IADD3 R28, PT, PT, R28, 0x8, RZ ;  /* 0x000000081c1c7810 */ /* 0x000fc80007ffe0ff */
[----:B------:R-:W-:Y:S01]  /*0ca0*/  ISETP.NE.AND P1, PT, R28, RZ, PT ;  /* 0x000000ff1c00720c */ /* 0x000fe20003f25270 */
[----:B------:R-:W-:Y:S01]  /*0cb0*/  VIADD R27, R27, 0x8 ;  /* 0x000000081b1b7836 */ /* 0x000fe20000000000 */
[----:B------:R-:W-:Y:S01]  /*0cc0*/  IADD3 R26, PT, PT, R26, 0x8, RZ ;  /* 0x000000081a1a7810 */ /* 0x000fe20007ffe0ff */
[----:B---3--:R-:W-:-:S08]  /*0cd0*/  DADD R18, R16, R18 ;  /* 0x0000000010127229 */ /* 0x008fd00000000012 */
[----:B----4-:R-:W-:-:S08]  /*0ce0*/  DADD R18, R18, R22 ;  /* 0x0000000012127229 */ /* 0x010fd00000000016 */
[----:B--2---:R-:W-:-:S07]  /*0cf0*/  DADD R18, -R18, R20 ;  /* 0x0000000012127229 */ /* 0x004fce0000000114 */
[----:B------:R1:W-:Y:S01]  /*0d00*/  STG.E.64 desc[UR20][R14.64+0x18], R18 ;  /* 0x000018120e007986 */ /* 0x0003e2000c101b14 */
[----:B------:R-:W-:Y:S05]  /*0d10*/  @P1 BRA `(.L_x_269) ;  /* 0xfffffff800bc1947 */ /* 0x000fea000383ffff */
.L_x_268:
[----:B------:R-:W-:-:S09]  /*0d20*/  UISETP.NE.AND UP0, UPT, UR4, URZ, UPT ;  /* 0x000000ff0400728c */ /* 0x000fd2000bf05270 */
[----:B------:R-:W-:Y:S05]  /*0d30*/  BRA.U !UP0, `(.L_x_270) ;  /* 0x0000000508887547 */ /* 0x000fea000b800000 */
[----:B------:R-:W-:-:S04]  /*0d40*/  UIADD3 UR13, UPT, UPT, UR4, -0x1, URZ ;  /* 0xffffffff040d7890 */ /* 0x000fc8000fffe0ff */
[----:B------:R-:W-:-:S09]  /*0d50*/  UISETP.GE.U32.AND UP0, UPT, UR13, 0x3, UPT ;  /* 0x000000030d00788c */ /* 0x000fd2000bf06070 */
[----:B------:R-:W-:Y:S05]  /*0d60*/  BRA.U !UP0, `(.L_x_271) ;  /* 0x0000000108ac7547 */ /* 0x000fea000b800000 */
[----:B------:R-:W2:Y:S01]  /*0d70*/  LDC.64 R22, c[0x0][0x398] ;  /* 0x0000e600ff167b82 */ /* 0x000ea20000000a00 */
[----:B0-----:R-:W-:-:S07]  /*0d80*/  IADD3 R13, PT, PT, R24, R25, RZ ;  /* 0x00000019180d7210 */ /* 0x001fce0007ffe0ff */
[----:B------:R-:W0:Y:S08]  /*0d90*/  LDC.64 R20, c[0x0][0x3a0] ;  /* 0x0000e800ff147b82 */ /* 0x000e300000000a00 */
[----:B------:R-:W3:Y:S08]  /*0da0*/  LDC.64 R8, c[0x0][0x3a8] ;  /* 0x0000ea00ff087b82 */ /* 0x000ef00000000a00 */
[----:B------:R-:W4:Y:S01]  /*0db0*/  LDC.64 R10, c[0x0][0x388] ;  /* 0x0000e200ff0a7b82 */ /* 0x000f220000000a00 */
[----:B--2---:R-:W-:-:S05]  /*0dc0*/  IMAD.WIDE R22, R13, 0x8, R22 ;  /* 0x000000080d167825 */ /* 0x004fca00078e0216 */
[----:B-1----:R-:W2:Y:S01]  /*0dd0*/  LDG.E.64 R18, desc[UR20][R22.64] ;  /* 0x0000001416127981 */ /* 0x002ea2000c1e1b00 */
[----:B0-----:R-:W-:-:S05]  /*0de0*/  IMAD.WIDE R20, R13, 0x8, R20 ;  /* 0x000000080d147825 */ /* 0x001fca00078e0214 */
[----:B------:R-:W2:Y:S01]  /*0df0*/  LDG.E.64 R16, desc[UR20][R20.64] ;  /* 0x0000001414107981 */ /* 0x000ea2000c1e1b00 */
[----:B---3--:R-:W-:Y:S01]  /*0e00*/  IMAD.WIDE R8, R13, 0x8, R8 ;  /* 0x000000080d087825 */ /* 0x008fe200078e0208 */
[----:B------:R-:W-:-:S04]  /*0e10*/  IADD3 R13, PT, PT, R6, R25, RZ ;  /* 0x00000019060d7210 */ /* 0x000fc80007ffe0ff */
[----:B------:R-:W3:Y:S01]  /*0e20*/  LDG.E.64 R14, desc[UR20][R8.64] ;  /* 0x00000014080e7981 */ /* 0x000ee2000c1e1b00 */
[----:B----4-:R-:W-:-:S05]  /*0e30*/  IMAD.WIDE R10, R13, 0x8, R10 ;  /* 0x000000080d0a7825 */ /* 0x010fca00078e020a */
[----:B------:R-:W4:Y:S01]  /*0e40*/  LDG.E.64 R12, desc[UR20][R10.64] ;  /* 0x000000140a0c7981 */ /* 0x000f22000c1e1b00 */
[----:B--2---:R-:W-:-:S08]  /*0e50*/  DADD R16, R18, R16 ;  /* 0x0000000012107229 */ /* 0x004fd00000000010 */
[----:B---3--:R-:W-:-:S08]  /*0e60*/  DADD R14, R16, R14 ;  /* 0x00000000100e7229 */ /* 0x008fd0000000000e */
[----:B----4-:R-:W-:Y:S02]  /*0e70*/  DADD R26, -R14, R12 ;  /* 0x000000000e1a7229 */ /* 0x010fe4000000010c */
[----:B------:R-:W2:Y:S05]  /*0e80*/  LDG.E.64 R14, desc[UR20][R10.64+0x8] ;  /* 0x000008140a0e7981 */ /* 0x000eaa000c1e1b00 */
[----:B------:R0:W-:Y:S04]  /*0e90*/  STG.E.64 desc[UR20][R10.64], R26 ;  /* 0x0000001a0a007986 */ /* 0x0001e8000c101b14 */
[----:B------:R-:W3:Y:S04]  /*0ea0*/  LDG.E.64 R18, desc[UR20][R22.64+0x8] ;  /* 0x0000081416127981 */ /* 0x000ee8000c1e1b00 */
[----:B------:R-:W3:Y:S04]  /*0eb0*/  LDG.E.64 R16, desc[UR20][R20.64+0x8] ;  /* 0x0000081414107981 */ /* 0x000ee8000c1e1b00 */
[----:B------:R-:W4:Y:S01]  /*0ec0*/  LDG.E.64 R12, desc[UR20][R8.64+0x8] ;  /* 0x00000814080c7981 */ /* 0x000f22000c1e1b00 */
[----:B---3--:R-:W-:-:S03]  /*0ed0*/  DADD R16, R18, R16 ;  /* 0x0000000012107229 */ /* 0x008fc60000000010 */
[----:B------:R-:W0:Y:S05]  /*0ee0*/  LDG.E.64 R18, desc[UR20][R10.64+0x10] ;  /* 0x000010140a127981 */ /* 0x000e2a000c1e1b00 */
[----:B----4-:R-:W-:-:S08]  /*0ef0*/  DADD R12, R16, R12 ;  /* 0x00000000100c7229 */ /* 0x010fd0000000000c */
[----:B--2---:R-:W-:-:S07]  /*0f00*/  DADD R28, -R12, R14 ;  /* 0x000000000c1c7229 */ /* 0x004fce000000010e */
[----:B------:R2:W-:Y:S04]  /*0f10*/  STG.E.64 desc[UR20][R10.64+0x8], R28 ;  /* 0x0000081c0a007986 */ /* 0x0005e8000c101b14 */
[----:B------:R-:W3:Y:S04]  /*0f20*/  LDG.E.64 R12, desc[UR20][R22.64+0x10] ;  /* 0x00001014160c7981 */ /* 0x000ee8000c1e1b00 */
[----:B------:R-:W3:Y:S04]  /*0f30*/  LDG.E.64 R14, desc[UR20][R20.64+0x10] ;  /* 0x00001014140e7981 */ /* 0x000ee8000c1e1b00 */
[----:B------:R-:W4:Y:S01]  /*0f40*/  LDG.E.64 R16, desc[UR20][R8.64+0x10] ;  /* 0x0000101408107981 */ /* 0x000f22000c1e1b00 */
[----:B---3--:R-:W-:-:S08]  /*0f50*/  DADD R12, R12, R14 ;  /* 0x000000000c0c7229 */ /* 0x008fd0000000000e */
[----:B----4-:R-:W-:Y:S01]  /*0f60*/  DADD R12, R12, R16 ;  /* 0x000000000c0c7229 */ /* 0x010fe20000000010 */
[----:B------:R-:W3:Y:S07]  /*0f70*/  LDG.E.64 R16, desc[UR20][R10.64+0x18] ;  /* 0x000018140a107981 */ /* 0x000eee000c1e1b00 */
[----:B0-----:R-:W-:-:S07]  /*0f80*/  DADD R26, -R12, R18 ;  /* 0x000000000c1a7229 */ /* 0x001fce0000000112 */
[----:B------:R2:W-:Y:S04]  /*0f90*/  STG.E.64 desc[UR20][R10.64+0x10], R26 ;  /* 0x0000101a0a007986 */ /* 0x0005e8000c101b14 */
[----:B------:R-:W4:Y:S04]  /*0fa0*/  LDG.E.64 R12, desc[UR20][R22.64+0x18] ;  /* 0x00001814160c7981 */ /* 0x000f28000c1e1b00 */
[----:B------:R-:W4:Y:S04]  /*0fb0*/  LDG.E.64 R14, desc[UR20][R20.64+0x18] ;  /* 0x00001814140e7981 */ /* 0x000f28000c1e1b00 */
[----:B------:R-:W5:Y:S01]  /*0fc0*/  LDG.E.64 R18, desc[UR20][R8.64+0x18] ;  /* 0x0000181408127981 */ /* 0x000f62000c1e1b00 */
[----:B------:R-:W-:Y:S01]  /*0fd0*/  VIADD R25, R25, 0x4 ;  /* 0x0000000419197836 */ /* 0x000fe20000000000 */
[----:B----4-:R-:W-:-:S08]  /*0fe0*/  DADD R12, R12, R14 ;  /* 0x000000000c0c7229 */ /* 0x010fd0000000000e */
[----:B-----5:R-:W-:-:S08]  /*0ff0*/  DADD R12, R12, R18 ;  /* 0x000000000c0c7229 */ /* 0x020fd00000000012 */
[----:B---3--:R-:W-:-:S07]  /*1000*/  DADD R12, -R12, R16 ;  /* 0x000000000c0c7229 */ /* 0x008fce0000000110 */
[----:B------:R2:W-:Y:S04]  /*1010*/  STG.E.64 desc[UR20][R10.64+0x18], R12 ;  /* 0x0000180c0a007986 */ /* 0x0005e8000c101b14 */
.L_x_271:
[----:B------:R-:W-:-:S13]  /*1020*/  LOP3.LUT P1, R8, R7, 0x3, RZ, 0xc0, !PT ;  /* 0x0000000307087812 */ /* 0x000fda000782c0ff */
[----:B------:R-:W-:Y:S05]  /*1030*/  @!P1 BRA `(.L_x_270) ;  /* 0x0000000000c89947 */ /* 0x000fea0003800000 */
[----:B------:R-:W-:Y:S02]  /*1040*/  ISETP.NE.AND P1, PT, R8, 0x1, PT ;  /* 0x000000010800780c */ /* 0x000fe40003f25270 */
[----:B------:R-:W-:-:S04]  /*1050*/  LOP3.LUT R7, R7, 0x1, RZ, 0xc0, !PT ;  /* 0x0000000107077812 */ /* 0x000fc800078ec0ff */
[----:B------:R-:W-:-:S07]  /*1060*/  ISETP.NE.U32.AND P2, PT, R7, 0x1, PT ;  /* 0x000000010700780c */ /* 0x000fce0003f45070 */
[----:B------:R-:W-:Y:S06]  /*1070*/  @!P1 BRA `(.L_x_272) ;  /* 0x00000000006c9947 */ /* 0x000fec0003800000 */
[----:B0-2---:R-:W0:Y:S01]  /*1080*/  LDC.64 R10, c[0x0][0x398] ;  /* 0x0000e600ff0a7b82 */ /* 0x005e220000000a00 */
[----:B------:R-:W-:-:S07]  /*1090*/  IADD3 R7, PT, PT, R24, R25, RZ ;  /* 0x0000001918077210 */ /* 0x000fce0007ffe0ff */
[----:B------:R-:W2:Y:S08]  /*10a0*/  LDC.64 R8, c[0x0][0x3a0] ;  /* 0x0000e800ff087b82 */ /* 0x000eb00000000a00 */
[----:B------:R-:W3:Y:S08]  /*10b0*/  LDC.64 R12, c[0x0][0x3a8] ;  /* 0x0000ea00ff0c7b82 */ /* 0x000ef00000000a00 */
[----:B------:R-:W4:Y:S01]  /*10c0*/  LDC.64 R16, c[0x0][0x388] ;  /* 0x0000e200ff107b82 */ /* 0x000f220000000a00 */
[----:B0-----:R-:W-:-:S05]  /*10d0*/  IMAD.WIDE R10, R7, 0x8, R10 ;  /* 0x00000008070a7825 */ /* 0x001fca00078e020a */
[----:B------:R-:W5:Y:S01]  /*10e0*/  LDG.E.64 R22, desc[UR20][R10.64] ;  /* 0x000000140a167981 */ /* 0x000f62000c1e1b00 */
[----:B--2---:R-:W-:-:S05]  /*10f0*/  IMAD.WIDE R8, R7, 0x8, R8 ;  /* 0x0000000807087825 */ /* 0x004fca00078e0208 */
[----:B------:R-:W5:Y:S01]  /*1100*/  LDG.E.64 R20, desc[UR20][R8.64] ;  /* 0x0000001408147981 */ /* 0x000f62000c1e1b00 */
[----:B---3--:R-:W-:Y:S01]  /*1110*/  IMAD.WIDE R12, R7, 0x8, R12 ;  /* 0x00000008070c7825 */ /* 0x008fe200078e020c */
[----:B------:R-:W-:-:S04]  /*1120*/  IADD3 R7, PT, PT, R6, R25, RZ ;  /* 0x0000001906077210 */ /* 0x000fc80007ffe0ff */
[----:B-1----:R-:W2:Y:S01]  /*1130*/  LDG.E.64 R14, desc[UR20][R12.64] ;  /* 0x000000140c0e7981 */ /* 0x002ea2000c1e1b00 */
[----:B----4-:R-:W-:-:S05]  /*1140*/  IMAD.WIDE R16, R7, 0x8, R16 ;  /* 0x0000000807107825 */ /* 0x010fca00078e0210 */
[----:B------:R-:W3:Y:S01]  /*1150*/  LDG.E.64 R18, desc[UR20][R16.64] ;  /* 0x0000001410127981 */ /* 0x000ee2000c1e1b00 */
[----:B-----5:R-:W-:-:S08]  /*1160*/  DADD R20, R22, R20 ;  /* 0x0000000016147229 */ /* 0x020fd00000000014 */
[----:B--2---:R-:W-:-:S08]  /*1170*/  DADD R14, R20, R14 ;  /* 0x00000000140e7229 */ /* 0x004fd0000000000e */
[----:B---3--:R-:W-:Y:S02]  /*1180*/  DADD R18, -R14, R18 ;  /* 0x000000000e127229 */ /* 0x008fe40000000112 */
[----:B------:R-:W2:Y:S05]  /*1190*/  LDG.E.64 R14, desc[UR20][R16.64+0x8] ;  /* 0x00000814100e7981 */ /* 0x000eaa000c1e1b00 */
[----:B------:R3:W-:Y:S04]  /*11a0*/  STG.E.64 desc[UR20][R16.64], R18 ;  /* 0x0000001210007986 */ /* 0x0007e8000c101b14 */
[----:B------:R-:W4:Y:S04]  /*11b0*/  LDG.E.64 R10, desc[UR20][R10.64+0x8] ;  /* 0x000008140a0a7981 */ /* 0x000f28000c1e1b00 */
[----:B------:R-:W4:Y:S04]  /*11c0*/  LDG.E.64 R8, desc[UR20][R8.64+0x8] ;  /* 0x0000081408087981 */ /* 0x000f28000c1e1b00 */
[----:B------:R-:W5:Y:S01]  /*11d0*/  LDG.E.64 R22, desc[UR20][R12.64+0x8] ;  /* 0x000008140c167981 */ /* 0x000f62000c1e1b00 */
[----:B------:R-:W-:Y:S01]  /*11e0*/  VIADD R25, R25, 0x2 ;  /* 0x0000000219197836 */ /* 0x000fe20000000000 */
[----:B----4-:R-:W-:-:S08]  /*11f0*/  DADD R20, R10, R8 ;  /* 0x000000000a147229 */ /* 0x010fd00000000008 */
[----:B-----5:R-:W-:-:S08]  /*1200*/  DADD R20, R20, R22 ;  /* 0x0000000014147229 */ /* 0x020fd00000000016 */
[----:B--2---:R-:W-:-:S07]  /*1210*/  DADD R14, -R20, R14 ;  /* 0x00000000140e7229 */ /* 0x004fce000000010e */
[----:B------:R3:W-:Y:S04]  /*1220*/  STG.E.64 desc[UR20][R16.64+0x8], R14 ;  /* 0x0000080e10007986 */ /* 0x0007e8000c101b14 */
.L_x_272:
[----:B------:R-:W-:Y:S05]  /*1230*/  @P2 BRA `(.L_x_270) ;  /* 0x0000000000482947 */ /* 0x000fea0003800000 */
[----:B0-2---:R-:W0:Y:S01]  /*1240*/  LDC.64 R10, c[0x0][0x398] ;  /* 0x0000e600ff0a7b82 */ /* 0x005e220000000a00 */
[----:B------:R-:W-:-:S07]  /*1250*/  IADD3 R7, PT, PT, R24, R25, RZ ;  /* 0x0000001918077210 */ /* 0x000fce0007ffe0ff */
[----:B------:R-:W2:Y:S08]  /*1260*/  LDC.64 R12, c[0x0][0x3a0] ;  /* 0x0000e800ff0c7b82 */ /* 0x000eb00000000a00 */
[----:B-1-3--:R-:W1:Y:S08]  /*1270*/  LDC.64 R14, c[0x0][0x3a8] ;  /* 0x0000ea00ff0e7b82 */ /* 0x00ae700000000a00 */
[----:B------:R-:W3:Y:S01]  /*1280*/  LDC.64 R8, c[0x0][0x388] ;  /* 0x0000e200ff087b82 */ /* 0x000ee20000000a00 */
[----:B0-----:R-:W-:-:S06]  /*1290*/  IMAD.WIDE R10, R7, 0x8, R10 ;  /* 0x00000008070a7825 */ /* 0x001fcc00078e020a */
[----:B------:R-:W4:Y:S01]  /*12a0*/  LDG.E.64 R10, desc[UR20][R10.64] ;  /* 0x000000140a0a7981 */ /* 0x000f22000c1e1b00 */
[----:B--2---:R-:W-:-:S06]  /*12b0*/  IMAD.WIDE R12, R7, 0x8, R12 ;  /* 0x00000008070c7825 */ /* 0x004fcc00078e020c */
[----:B------:R-:W4:Y:S01]  /*12c0*/  LDG.E.64 R12, desc[UR20][R12.64] ;  /* 0x000000140c0c7981 */ /* 0x000f22000c1e1b00 */
[----:B-1----:R-:W-:Y:S01]  /*12d0*/  IMAD.WIDE R14, R7, 0x8, R14 ;  /* 0x00000008070e7825 */ /* 0x002fe200078e020e */
[----:B------:R-:W-:-:S05]  /*12e0*/  IADD3 R17, PT, PT, R6, R25, RZ ;  /* 0x0000001906117210 */ /* 0x000fca0007ffe0ff */
[----:B------:R-:W2:Y:S01]  /*12f0*/  LDG.E.64 R14, desc[UR20][R14.64] ;  /* 0x000000140e0e7981 */ /* 0x000ea2000c1e1b00 */
[----:B---3--:R-:W-:-:S05]  /*1300*/  IMAD.WIDE R16, R17, 0x8, R8 ;  /* 0x0000000811107825 */ /* 0x008fca00078e0208 */
[----:B------:R-:W3:Y:S01]  /*1310*/  LDG.E.64 R18, desc[UR20][R16.64] ;  /* 0x0000001410127981 */ /* 0x000ee2000c1e1b00 */
[----:B----4-:R-:W-:-:S08]  /*1320*/  DADD R8, R10, R12 ;  /* 0x000000000a087229 */ /* 0x010fd0000000000c */
[----:B--2---:R-:W-:-:S08]  /*1330*/  DADD R8, R8, R14 ;  /* 0x0000000008087229 */ /* 0x004fd0000000000e */
[----:B---3--:R-:W-:-:S07]  /*1340*/  DADD R8, -R8, R18 ;  /* 0x0000000008087229 */ /* 0x008fce0000000112 */
[----:B------:R4:W-:Y:S04]  /*1350*/  STG.E.64 desc[UR20][R16.64], R8 ;  /* 0x0000000810007986 */ /* 0x0009e8000c101b14 */
.L_x_270:
[----:B------:R-:W-:Y:S05]  /*1360*/  @P0 BRA `(.L_x_273) ;  /* 0xfffffff000d80947 */ /* 0x000fea000383ffff */
.L_x_267:
[----:B------:R-:W-:Y:S05]  /*1370*/  BSYNC.RECONVERGENT B0 ;  /* 0x0000000000007941 */ /* 0x000fea0003800200 */
.L_x_266:
[----:B------:R-:W5:Y:S01]  /*1380*/  LDCU UR13, c[0x0][0x360] ;  /* 0x00006c00ff0d77ac */ /* 0x000f620008000800 */
[----:B------:R-:W5:Y:S01]  /*1390*/  LDC R3, c[0x0][0x370] ;  /* 0x0000dc00ff037b82 */ /* 0x000f620000000800 */
[----:B------:R-:W0:Y:S01]  /*13a0*/  LDCU UR14, c[0x0][0x3c0] ;  /* 0x00007800ff0e77ac */ /* 0x000e220008000800 */
[----:B-----5:R-:W-:-:S05]  /*13b0*/  IMAD R0, R3, UR13, R0 ;  /* 0x0000000d03007c24 */ /* 0x020fca000f8e0200 */
[----:B0-----:R-:W-:-:S13]  /*13c0*/  ISETP.GE.AND P0, PT, R0, UR14, PT ;  /* 0x0000000e00007c0c */ /* 0x001fda000bf06270 */
[----:B------:R-:W-:Y:S05]  /*13d0*/  @!P0 BRA `(.L_x_274) ;  /* 0xfffffff000848947 */ /* 0x000fea000383ffff */
[----:B------:R-:W-:Y:S05]  /*13e0*/  EXIT ;  /* 0x000000000000794d */ /* 0x000fea0003800000 */
.L_x_275:
        /* <DEDUP_REMOVED lines=9> */
.L_x_857:


//--------------------- .text._Z32gpuKernelQuadrupletDecompositionIfEvPT_S1_S1_S1_S1_S1_PiS2_S2_S2_ii --------------------------
	.section	.text._Z32gpuKernelQuadrupletDecompositionIfEvPT_S1_S1_S1_S1_S1_PiS2_S2_S2_ii,"ax",@progbits
	.align	128
        .global         _Z32gpuKernelQuadrupletDecompositionIfEvPT_S1_S1_S1_S1_S1_PiS2_S2_S2_ii
        .type           _Z32gpuKernelQuadrupletDecompositionIfEvPT_S1_S1_S1_S1_S1_PiS2_S2_S2_ii,@function
        .size           _Z32gpuKernelQuadrupletDecompositionIfEvPT_S1_S1_S1_S1_S1_PiS2_S2_S2_ii,(.L_x_858 - _Z32gpuKernelQuadrupletDecompositionIfEvPT_S1_S1_S1_S1_S1_PiS2_S2_S2_ii)
        .other          _Z32gpuKernelQuadrupletDecompositionIfEvPT_S1_S1_S1_S1_S1_PiS2_S2_S2_ii,@"STO_CUDA_ENTRY STV_DEFAULT"
_Z32gpuKernelQuadrupletDecompositionIfEvPT_S1_S1_S1_S1_S1_PiS2_S2_S2_ii:
.text._Z32gpuKernelQuadrupletDecompositionIfEvPT_S1_S1_S1_S1_S1_PiS2_S2_S2_ii:
        /* <DEDUP_REMOVED lines=9> */
[----:B------:R-:W1:Y:S01]  /*0090*/  LDC.64 R2, c[0x0][0x390] ;  /* 0x0000e400ff027b82 */ /* 0x000e620000000a00 */
[----:B------:R-:W2:Y:S01]  /*00a0*/  LDCU UR4, c[0x0][0x370] ;  /* 0x00006e00ff0477ac */ /* 0x000ea20008000800 */
[----:B------:R-:W3:Y:S06]  /*00b0*/  LDCU.64 UR6, c[0x0][0x358] ;  /* 0x00006b00ff0677ac */ /* 0x000eec0008000a00 */
[----:B------:R-:W4:Y:S08]  /*00c0*/  LDC.64 R4, c[0x0][0x380] ;  /* 0x0000e000ff047b82 */ /* 0x000f300000000a00 */
[----:B------:R-:W1:Y:S01]  /*00d0*/  LDC.64 R6, c[0x0][0x3b0] ;  /* 0x0000ec00ff067b82 */ /* 0x000e620000000a00 */
[----:B0-----:R-:W-:Y:S01]  /*00e0*/  UISETP.GT.AND UP0, UPT, UR5, URZ, UPT ;  /* 0x000000ff0500728c */ /* 0x001fe2000bf04270 */
[----:B--2---:R-:W-:-:S06]  /*00f0*/  IMAD R20, R20, UR4, RZ ;  /* 0x0000000414147c24 */ /* 0x004fcc000f8e02ff */
[----:B------:R-:W0:Y:S08]  /*0100*/  LDC.64 R8, c[0x0][0x3b8] ;  /* 0x0000ee00ff087b82 */ /* 0x000e300000000a00 */
[----:B------:R-:W2:Y:S08]  /*0110*/  LDC.64 R10, c[0x0][0x3c0] ;  /* 0x0000f000ff0a7b82 */ /* 0x000eb00000000a00 */
[----:B------:R-:W0:Y:S01]  /*0120*/  LDC.64 R12, c[0x0][0x3c8] ;  /* 0x0000f200ff0c7b82 */ /* 0x000e220000000a00 */
[----:B---3--:R-:W-:Y:S05]  /*0130*/  BRA.U UP0, `(.L_x_276) ;  /* 0x00000001005c7547 */ /* 0x008fea000b800000 */
.L_x_277:
[----:B-1----:R-:W-:-:S04]  /*0140*/  IMAD.WIDE R14, R21, 0x4, R6 ;  /* 0x00000004150e7825 */ /* 0x002fc800078e0206 */
[C---:B------:R-:W-:Y:S02]  /*0150*/  IMAD.WIDE R24, R21.reuse, 0x4, R2 ;  /* 0x0000000415187825 */ /* 0x040fe400078e0202 */
[----:B------:R-:W4:Y:S02]  /*0160*/  LDG.E R15, desc[UR6][R14.64] ;  /* 0x000000060e0f7981 */ /* 0x000f24000c1e1900 */
[C---:B0-----:R-:W-:Y:S02]  /*0170*/  IMAD.WIDE R16, R21.reuse, 0x4, R8 ;  /* 0x0000000415107825 */ /* 0x041fe400078e0208 */
[----:B---3--:R-:W3:Y:S02]  /*0180*/  LDG.E R24, desc[UR6][R24.64] ;  /* 0x0000000618187981 */ /* 0x008ee4000c1e1900 */
[C---:B--2---:R-:W-:Y:S02]  /*0190*/  IMAD.WIDE R18, R21.reuse, 0x4, R10 ;  /* 0x0000000415127825 */ /* 0x044fe400078e020a */
[----:B------:R-:W2:Y:S02]  /*01a0*/  LDG.E R17, desc[UR6][R16.64] ;  /* 0x0000000610117981 */ /* 0x000ea4000c1e1900 */
[----:B------:R-:W-:-:S02]  /*01b0*/  IMAD.WIDE R22, R21, 0x4, R12 ;  /* 0x0000000415167825 */ /* 0x000fc400078e020c */
[----:B------:R-:W5:Y:S04]  /*01c0*/  LDG.E R19, desc[UR6][R18.64] ;  /* 0x0000000612137981 */ /* 0x000f68000c1e1900 */
[----:B------:R-:W5:Y:S01]  /*01d0*/  LDG.E R23, desc[UR6][R22.64] ;  /* 0x0000000616177981 */ /* 0x000f62000c1e1900 */
[----:B------:R-:W-:-:S04]  /*01e0*/  IADD3 R21, PT, PT, R20, R21, RZ ;  /* 0x0000001514157210 */ /* 0x000fc80007ffe0ff */
[----:B------:R-:W-:Y:S01]  /*01f0*/  ISETP.GE.AND P0, PT, R21, UR8, PT ;  /* 0x0000000815007c0c */ /* 0x000fe2000bf06270 */
[----:B----4-:R-:W-:-:S04]  /*0200*/  IMAD.WIDE R26, R15, 0x4, R4 ;  /* 0x000000040f1a7825 */ /* 0x010fc800078e0204 */
[----:B---3--:R-:W-:Y:S01]  /*0210*/  FMUL R35, R24, 0.25 ;  /* 0x3e80000018237820 */ /* 0x008fe20000400000 */
[----:B--2---:R-:W-:-:S04]  /*0220*/  IMAD.WIDE R28, R17, 0x4, R4 ;  /* 0x00000004111c7825 */ /* 0x004fc800078e0204 */
[----:B------:R3:W-:Y:S01]  /*0230*/  REDG.E.ADD.F32.FTZ.RN.STRONG.GPU desc[UR6][R26.64], R35 ;  /* 0x000000231a0079a6 */ /* 0x0007e2000c12f306 */
[----:B-----5:R-:W-:-:S03]  /*0240*/  IMAD.WIDE R30, R19, 0x4, R4 ;  /* 0x00000004131e7825 */ /* 0x020fc600078e0204 */
[----:B------:R3:W-:Y:S01]  /*0250*/  REDG.E.ADD.F32.FTZ.RN.STRONG.GPU desc[UR6][R28.64], R35 ;  /* 0x000000231c0079a6 */ /* 0x0007e2000c12f306 */
[----:B------:R-:W-:-:S03]  /*0260*/  IMAD.WIDE R32, R23, 0x4, R4 ;  /* 0x0000000417207825 */ /* 0x000fc600078e0204 */
[----:B------:R3:W-:Y:S04]  /*0270*/  REDG.E.ADD.F32.FTZ.RN.STRONG.GPU desc[UR6][R30.64], R35 ;  /* 0x000000231e0079a6 */ /* 0x0007e8000c12f306 */
[----:B------:R3:W-:Y:S01]  /*0280*/  REDG.E.ADD.F32.FTZ.RN.STRONG.GPU desc[UR6][R32.64], R35 ;  /* 0x00000023200079a6 */ /* 0x0007e2000c12f306 */
[----:B------:R-:W-:Y:S05]  /*0290*/  @!P0 BRA `(.L_x_277) ;  /* 0xfffffffc00a88947 */ /* 0x000fea000383ffff */
[----:B------:R-:W-:Y:S05]  /*02a0*/  EXIT ;  /* 0x000000000000794d */ /* 0x000fea0003800000 */
.L_x_276:
[----:B012---:R-:W2:Y:S08]  /*02b0*/  LDC.64 R10, c[0x0][0x390] ;  /* 0x0000e400ff0a7b82 */ /* 0x007eb00000000a00 */
[----:B-1----:R-:W1:Y:S08]  /*02c0*/  LDC.64 R2, c[0x0][0x3b0] ;  /* 0x0000ec00ff027b82 */ /* 0x002e700000000a00 */
[----:B---34-:R-:W3:Y:S08]  /*02d0*/  LDC.64 R4, c[0x0][0x3b8] ;  /* 0x0000ee00ff047b82 */ /* 0x018ef00000000a00 */
[----:B------:R-:W4:Y:S01]  /*02e0*/  LDC.64 R6, c[0x0][0x3c0] ;  /* 0x0000f000ff067b82 */ /* 0x000f220000000a00 */
[----:B--2---:R-:W-:-:S06]  /*02f0*/  IMAD.WIDE R18, R21, 0x4, R10 ;  /* 0x0000000415127825 */ /* 0x004fcc00078e020a */
[----:B------:R-:W2:Y:S01]  /*0300*/  LDG.E R18, desc[UR6][R18.64] ;  /* 0x0000000612127981 */ /* 0x000ea2000c1e1900 */
[----:B0-----:R-:W0:Y:S01]  /*0310*/  LDC.64 R8, c[0x0][0x3c8] ;  /* 0x0000f200ff087b82 */ /* 0x001e220000000a00 */
[----:B-1----:R-:W-:-:S05]  /*0320*/  IMAD.WIDE R2, R21, 0x4, R2 ;  /* 0x0000000415027825 */ /* 0x002fca00078e0202 */
[----:B------:R1:W5:Y:S01]  /*0330*/  LDG.E R24, desc[UR6][R2.64] ;  /* 0x0000000602187981 */ /* 0x000362000c1e1900 */
[C---:B---3--:R-:W-:Y:S01]  /*0340*/  IMAD.WIDE R4, R21.reuse, 0x4, R4 ;  /* 0x0000000415047825 */ /* 0x048fe200078e0204 */
[----:B------:R-:W5:Y:S05]  /*0350*/  LDC.64 R12, c[0x0][0x380] ;  /* 0x0000e000ff0c7b82 */ /* 0x000f6a0000000a00 */
[----:B------:R3:W5:Y:S01]  /*0360*/  LDG.E R4, desc[UR6][R4.64] ;  /* 0x0000000604047981 */ /* 0x000762000c1e1900 */
[C---:B----4-:R-:W-:Y:S02]  /*0370*/  IMAD.WIDE R14, R21.reuse, 0x4, R6 ;  /* 0x00000004150e7825 */ /* 0x050fe400078e0206 */
[----:B-1----:R-:W1:Y:S04]  /*0380*/  LDC.64 R2, c[0x0][0x3d0] ;  /* 0x0000f400ff027b82 */ /* 0x002e680000000a00 */
[----:B------:R-:W4:Y:S01]  /*0390*/  LDG.E R14, desc[UR6][R14.64] ;  /* 0x000000060e0e7981 */ /* 0x000f22000c1e1900 */
[----:B0-----:R-:W-:-:S06]  /*03a0*/  IMAD.WIDE R16, R21, 0x4, R8 ;  /* 0x0000000415107825 */ /* 0x001fcc00078e0208 */
[----:B------:R-:W4:Y:S01]  /*03b0*/  LDG.E R16, desc[UR6][R16.64] ;  /* 0x0000000610107981 */ /* 0x000f22000c1e1900 */
[----:B-1----:R-:W-:Y:S01]  /*03c0*/  ISETP.GE.U32.AND P1, PT, R3, 0x4, PT ;  /* 0x000000040300780c */ /* 0x002fe20003f26070 */
[----:B------:R-:W-:Y:S01]  /*03d0*/  IMAD R0, R21, R3, RZ ;  /* 0x0000000315007224 */ /* 0x000fe200078e02ff */
[----:B------:R-:W-:Y:S01]  /*03e0*/  IADD3 R21, PT, PT, R20, R21, RZ ;  /* 0x0000001514157210 */ /* 0x000fe20007ffe0ff */
[----:B---3--:R-:W-:-:S03]  /*03f0*/  HFMA2 R5, -RZ, RZ, 0, 0 ;  /* 0x00000000ff057431 */ /* 0x008fc600000001ff */
[----:B------:R-:W-:Y:S01]  /*0400*/  ISETP.GE.AND P0, PT, R21, R2, PT ;  /* 0x000000021500720c */ /* 0x000fe20003f06270 */
[----:B--2---:R-:W-:Y:S01]  /*0410*/  FMUL R25, R18, 0.25 ;  /* 0x3e80000012197820 */ /* 0x004fe20000400000 */
[----:B-----5:R-:W-:-:S05]  /*0420*/  IMAD.WIDE R6, R24, 0x4, R12 ;  /* 0x0000000418067825 */ /* 0x020fca00078e020c */
[----:B------:R0:W-:Y:S01]  /*0430*/  REDG.E.ADD.F32.FTZ.RN.STRONG.GPU desc[UR6][R6.64], R25 ;  /* 0x00000019060079a6 */ /* 0x0001e2000c12f306 */
[----:B------:R-:W-:-:S05]  /*0440*/  IMAD.WIDE R8, R4, 0x4, R12 ;  /* 0x0000000404087825 */ /* 0x000fca00078e020c */
[----:B------:R0:W-:Y:S01]  /*0450*/  REDG.E.ADD.F32.FTZ.RN.STRONG.GPU desc[UR6][R8.64], R25 ;  /* 0x00000019080079a6 */ /* 0x0001e2000c12f306 */
[----:B----4-:R-:W-:-:S05]  /*0460*/  IMAD.WIDE R10, R14, 0x4, R12 ;  /* 0x000000040e0a7825 */ /* 0x010fca00078e020c */
[----:B------:R0:W-:Y:S01]  /*0470*/  REDG.E.ADD.F32.FTZ.RN.STRONG.GPU desc[UR6][R10.64], R25 ;  /* 0x000000190a0079a6 */ /* 0x0001e2000c12f306 */
[----:B------:R-:W-:-:S05]  /*0480*/  IMAD.WIDE R12, R16, 0x4, R12 ;  /* 0x00000004100c7825 */ /* 0x000fca00078e020c */
[----:B------:R0:W-:Y:S01]  /*0490*/  REDG.E.ADD.F32.FTZ.RN.STRONG.GPU desc[UR6][R12.64], R25 ;  /* 0x000000190c0079a6 */ /* 0x0001e2000c12f306 */
[-C--:B------:R-:W-:Y:S02]  /*04a0*/  IMAD R24, R24, R3.reuse, RZ ;  /* 0x0000000318187224 */ /* 0x080fe400078e02ff */
[-C--:B------:R-:W-:Y:S02]  /*04b0*/  IMAD R23, R4, R3.reuse, RZ ;  /* 0x0000000304177224 */ /* 0x080fe400078e02ff */
[-C--:B------:R-:W-:Y:S02]  /*04c0*/  IMAD R22, R14, R3.reuse, RZ ;  /* 0x000000030e167224 */ /* 0x080fe400078e02ff */
[----:B------:R-:W-:Y:S01]  /*04d0*/  IMAD R2, R16, R3, RZ ;  /* 0x0000000310027224 */ /* 0x000fe200078e02ff */
[----:B------:R-:W-:Y:S06]  /*04e0*/  @!P1 BRA `(.L_x_278) ;  /* 0x00000004004c9947 */ /* 0x000fec0003800000 */
[----:B------:R-:W1:Y:S01]  /*04f0*/  LDCU.64 UR4, c[0x0][0x388] ;  /* 0x00007100ff0477ac */ /* 0x000e620008000a00 */
[----:B0-----:R-:W-:Y:S02]  /*0500*/  LOP3.LUT R25, R3, 0x7ffffffc, RZ, 0xc0, !PT ;  /* 0x7ffffffc03197812 */ /* 0x001fe400078ec0ff */
[----:B------:R-:W-:Y:S02]  /*0510*/  MOV R29, R22 ;  /* 0x00000016001d7202 */ /* 0x000fe40000000f00 */
[----:B------:R-:W-:Y:S02]  /*0520*/  MOV R33, R23 ;  /* 0x0000001700217202 */ /* 0x000fe40000000f00 */
[----:B------:R-:W-:Y:S02]  /*0530*/  MOV R27, R2 ;  /* 0x00000002001b7202 */ /* 0x000fe40000000f00 */
[----:B------:R-:W-:Y:S02]  /*0540*/  MOV R31, R0 ;  /* 0x00000000001f7202 */ /* 0x000fe40000000f00 */
[----:B------:R-:W-:-:S02]  /*0550*/  MOV R35, R24 ;  /* 0x0000001800237202 */ /* 0x000fc40000000f00 */
[----:B------:R-:W-:Y:S01]  /*0560*/  IADD3 R26, PT, PT, -R25, RZ, RZ ;  /* 0x000000ff191a7210 */ /* 0x000fe20007ffe1ff */
[----:B-1----:R-:W-:-:S04]  /*0570*/  UIADD3 UR4, UP0, UPT, UR4, 0x8, URZ ;  /* 0x0000000804047890 */ /* 0x002fc8000ff1e0ff */
[----:B------:R-:W-:Y:S02]  /*0580*/  UIADD3.X UR5, UPT, UPT, URZ, UR5, URZ, UP0, !UPT ;  /* 0x00000005ff057290 */ /* 0x000fe400087fe4ff */
[----:B------:R-:W-:-:S04]  /*0590*/  MOV R4, UR4 ;  /* 0x0000000400047c02 */ /* 0x000fc80008000f00 */
[----:B------:R-:W-:-:S07]  /*05a0*/  MOV R5, UR5 ;  /* 0x0000000500057c02 */ /* 0x000fce0008000f00 */
.L_x_279:
[----:B------:R-:W0:Y:S08]  /*05b0*/  LDC.64 R6, c[0x0][0x398] ;  /* 0x0000e600ff067b82 */ /* 0x000e300000000a00 */
[----:B------:R-:W1:Y:S08]  /*05c0*/  LDC.64 R8, c[0x0][0x3a0] ;  /* 0x0000e800ff087b82 */ /* 0x000e700000000a00 */
[----:B------:R-:W2:Y:S01]  /*05d0*/  LDC.64 R10, c[0x0][0x3a8] ;  /* 0x0000ea00ff0a7b82 */ /* 0x000ea20000000a00 */
[----:B0-----:R-:W-:-:S05]  /*05e0*/  IMAD.WIDE R6, R31, 0x4, R6 ;  /* 0x000000041f067825 */ /* 0x001fca00078e0206 */
[----:B---3--:R-:W3:Y:S01]  /*05f0*/  LDG.E R12, desc[UR6][R6.64] ;  /* 0x00000006060c7981 */ /* 0x008ee2000c1e1900 */
[----:B-1----:R-:W-:-:S05]  /*0600*/  IMAD.WIDE R8, R31, 0x4, R8 ;  /* 0x000000041f087825 */ /* 0x002fca00078e0208 */
[----:B------:R-:W3:Y:S01]  /*0610*/  LDG.E R13, desc[UR6][R8.64] ;  /* 0x00000006080d7981 */ /* 0x000ee2000c1e1900 */
[----:B--2---:R-:W-:-:S05]  /*0620*/  IMAD.WIDE R10, R31, 0x4, R10 ;  /* 0x000000041f0a7825 */ /* 0x004fca00078e020a */
[----:B------:R-:W2:Y:S01]  /*0630*/  LDG.E R15, desc[UR6][R10.64] ;  /* 0x000000060a0f7981 */ /* 0x000ea2000c1e1900 */
[----:B---3--:R-:W-:-:S04]  /*0640*/  FADD R12, R12, R13 ;  /* 0x0000000d0c0c7221 */ /* 0x008fc80000000000 */
[----:B--2---:R-:W-:Y:S01]  /*0650*/  FADD R15, R12, R15 ;  /* 0x0000000f0c0f7221 */ /* 0x004fe20000000000 */
[----:B------:R-:W-:-:S04]  /*0660*/  IMAD.WIDE R12, R35, 0x4, R4 ;  /* 0x00000004230c7825 */ /* 0x000fc800078e0204 */
[----:B------:R-:W-:-:S05]  /*0670*/  FADD R34, -R15, -RZ ;  /* 0x800000ff0f227221 */ /* 0x000fca0000000100 */
[----:B------:R0:W-:Y:S04]  /*0680*/  REDG.E.ADD.F32.FTZ.RN.STRONG.GPU desc[UR6][R12.64+-0x8], R34 ;  /* 0xfffff8220c0079a6 */ /* 0x0001e8000c12f306 */
[----:B------:R-:W2:Y:S01]  /*0690*/  LDG.E R37, desc[UR6][R6.64] ;  /* 0x0000000606257981 */ /* 0x000ea2000c1e1900 */
[----:B------:R-:W-:-:S05]  /*06a0*/  IMAD.WIDE R14, R33, 0x4, R4 ;  /* 0x00000004210e7825 */ /* 0x000fca00078e0204 */
[----:B--2---:R1:W-:Y:S04]  /*06b0*/  REDG.E.ADD.F32.FTZ.RN.STRONG.GPU desc[UR6][R14.64+-0x8], R37 ;  /* 0xfffff8250e0079a6 */ /* 0x0043e8000c12f306 */
[----:B------:R-:W2:Y:S01]  /*06c0*/  LDG.E R28, desc[UR6][R8.64] ;  /* 0x00000006081c7981 */ /* 0x000ea2000c1e1900 */
[----:B------:R-:W-:-:S05]  /*06d0*/  IMAD.WIDE R16, R29, 0x4, R4 ;  /* 0x000000041d107825 */ /* 0x000fca00078e0204 */
[----:B--2---:R-:W-:Y:S04]  /*06e0*/  REDG.E.ADD.F32.FTZ.RN.STRONG.GPU desc[UR6][R16.64+-0x8], R28 ;  /* 0xfffff81c100079a6 */ /* 0x004fe8000c12f306 */
[----:B------:R-:W2:Y:S01]  /*06f0*/  LDG.E R30, desc[UR6][R10.64] ;  /* 0x000000060a1e7981 */ /* 0x000ea2000c1e1900 */
[----:B------:R-:W-:-:S05]  /*0700*/  IMAD.WIDE R18, R27, 0x4, R4 ;  /* 0x000000041b127825 */ /* 0x000fca00078e0204 */
[----:B--2---:R-:W-:Y:S04]  /*0710*/  REDG.E.ADD.F32.FTZ.RN.STRONG.GPU desc[UR6][R18.64+-0x8], R30 ;  /* 0xfffff81e120079a6 */ /* 0x004fe8000c12f306 */
[----:B------:R-:W2:Y:S04]  /*0720*/  LDG.E R32, desc[UR6][R6.64+0x4] ;  /* 0x0000040606207981 */ /* 0x000ea8000c1e1900 */
[----:B0-----:R-:W2:Y:S04]  /*0730*/  LDG.E R34, desc[UR6][R8.64+0x4] ;  /* 0x0000040608227981 */ /* 0x001ea8000c1e1900 */
[----:B------:R-:W3:Y:S01]  /*0740*/  LDG.E R36, desc[UR6][R10.64+0x4] ;  /* 0x000004060a247981 */ /* 0x000ee2000c1e1900 */
[----:B--2---:R-:W-:-:S04]  /*0750*/  FADD R32, R32, R34 ;  /* 0x0000002220207221 */ /* 0x004fc80000000000 */
[----:B---3--:R-:W-:-:S04]  /*0760*/  FADD R32, R32, R36 ;  /* 0x0000002420207221 */ /* 0x008fc80000000000 */
[----:B-1----:R-:W-:-:S05]  /*0770*/  FADD R37, -R32, -RZ ;  /* 0x800000ff20257221 */ /* 0x002fca0000000100 */
[----:B------:R0:W-:Y:S04]  /*0780*/  REDG.E.ADD.F32.FTZ.RN.STRONG.GPU desc[UR6][R12.64+-0x4], R37 ;  /* 0xfffffc250c0079a6 */ /* 0x0001e8000c12f306 */
[----:B0-----:R-:W2:Y:S04]  /*0790*/  LDG.E R37, desc[UR6][R6.64+0x4] ;  /* 0x0000040606257981 */ /* 0x001ea8000c1e1900 */
[----:B--2---:R0:W-:Y:S04]  /*07a0*/  REDG.E.ADD.F32.FTZ.RN.STRONG.GPU desc[UR6][R14.64+-0x4], R37 ;  /* 0xfffffc250e0079a6 */ /* 0x0041e8000c12f306 */
[----:B------:R-:W2:Y:S04]  /*07b0*/  LDG.E R28, desc[UR6][R8.64+0x4] ;  /* 0x00000406081c7981 */ /* 0x000ea8000c1e1900 */
[----:B--2---:R1:W-:Y:S04]  /*07c0*/  REDG.E.ADD.F32.FTZ.RN.STRONG.GPU desc[UR6][R16.64+-0x4], R28 ;  /* 0xfffffc1c100079a6 */ /* 0x0043e8000c12f306 */
[----:B------:R-:W2:Y:S04]  /*07d0*/  LDG.E R30, desc[UR6][R10.64+0x4] ;  /* 0x000004060a1e7981 */ /* 0x000ea8000c1e1900 */
[----:B--2---:R2:W-:Y:S04]  /*07e0*/  REDG.E.ADD.F32.FTZ.RN.STRONG.GPU desc[UR6][R18.64+-0x4], R30 ;  /* 0xfffffc1e120079a6 */ /* 0x0045e8000c12f306 */
[----:B------:R-:W3:Y:S04]  /*07f0*/  LDG.E R32, desc[UR6][R6.64+0x8] ;  /* 0x0000080606207981 */ /* 0x000ee8000c1e1900 */
[----:B------:R-:W3:Y:S04]  /*0800*/  LDG.E R34, desc[UR6][R8.64+0x8] ;  /* 0x0000080608227981 */ /* 0x000ee8000c1e1900 */
[----:B------:R-:W4:Y:S01]  /*0810*/  LDG.E R36, desc[UR6][R10.64+0x8] ;  /* 0x000008060a247981 */ /* 0x000f22000c1e1900 */
[----:B---3--:R-:W-:-:S04]  /*0820*/  FADD R32, R32, R34 ;  /* 0x0000002220207221 */ /* 0x008fc80000000000 */
[----:B----4-:R-:W-:-:S04]  /*0830*/  FADD R32, R32, R36 ;  /* 0x0000002420207221 */ /* 0x010fc80000000000 */
[----:B------:R-:W-:-:S05]  /*0840*/  FADD R34, -R32, -RZ ;  /* 0x800000ff20227221 */ /* 0x000fca0000000100 */
[----:B------:R3:W-:Y:S04]  /*0850*/  REDG.E.ADD.F32.FTZ.RN.STRONG.GPU desc[UR6][R12.64], R34 ;  /* 0x000000220c0079a6 */ /* 0x0007e8000c12f306 */
[----:B0-----:R-:W4:Y:S04]  /*0860*/  LDG.E R37, desc[UR6][R6.64+0x8] ;  /* 0x0000080606257981 */ /* 0x001f28000c1e1900 */
[----:B----4-:R0:W-:Y:S04]  /*0870*/  REDG.E.ADD.F32.FTZ.RN.STRONG.GPU desc[UR6][R14.64], R37 ;  /* 0x000000250e0079a6 */ /* 0x0101e8000c12f306 */
[----:B-1----:R-:W4:Y:S04]  /*0880*/  LDG.E R28, desc[UR6][R8.64+0x8] ;  /* 0x00000806081c7981 */ /* 0x002f28000c1e1900 */
[----:B----4-:R1:W-:Y:S04]  /*0890*/  REDG.E.ADD.F32.FTZ.RN.STRONG.GPU desc[UR6][R16.64], R28 ;  /* 0x0000001c100079a6 */ /* 0x0103e8000c12f306 */
[----:B--2---:R-:W2:Y:S04]  /*08a0*/  LDG.E R30, desc[UR6][R10.64+0x8] ;  /* 0x000008060a1e7981 */ /* 0x004ea8000c1e1900 */
[----:B--2---:R2:W-:Y:S04]  /*08b0*/  REDG.E.ADD.F32.FTZ.RN.STRONG.GPU desc[UR6][R18.64], R30 ;  /* 0x0000001e120079a6 */ /* 0x0045e8000c12f306 */
[----:B------:R-:W4:Y:S04]  /*08c0*/  LDG.E R32, desc[UR6][R6.64+0xc] ;  /* 0x00000c0606207981 */ /* 0x000f28000c1e1900 */
[----:B---3--:R-:W4:Y:S04]  /*08d0*/  LDG.E R34, desc[UR6][R8.64+0xc] ;  /* 0x00000c0608227981 */ /* 0x008f28000c1e1900 */
[----:B------:R-:W3:Y:S01]  /*08e0*/  LDG.E R36, desc[UR6][R10.64+0xc] ;  /* 0x00000c060a247981 */ /* 0x000ee2000c1e1900 */
[----:B----4-:R-:W-:-:S04]  /*08f0*/  FADD R32, R32, R34 ;  /* 0x0000002220207221 */ /* 0x010fc80000000000 */
[----:B---3--:R-:W-:-:S04]  /*0900*/  FADD R32, R32, R36 ;  /* 0x0000002420207221 */ /* 0x008fc80000000000 */
[----:B------:R-:W-:-:S05]  /*0910*/  FADD R32, -R32, -RZ ;  /* 0x800000ff20207221 */ /* 0x000fca0000000100 */
[----:B------:R3:W-:Y:S04]  /*0920*/  REDG.E.ADD.F32.FTZ.RN.STRONG.GPU desc[UR6][R12.64+0x4], R32 ;  /* 0x000004200c0079a6 */ /* 0x0007e8000c12f306 */
[----:B0-----:R-:W4:Y:S04]  /*0930*/  LDG.E R37, desc[UR6][R6.64+0xc] ;  /* 0x00000c0606257981 */ /* 0x001f28000c1e1900 */
[----:B----4-:R3:W-:Y:S04]  /*0940*/  REDG.E.ADD.F32.FTZ.RN.STRONG.GPU desc[UR6][R14.64+0x4], R37 ;  /* 0x000004250e0079a6 */ /* 0x0107e8000c12f306 */
[----:B-1----:R-:W4:Y:S01]  /*0950*/  LDG.E R28, desc[UR6][R8.64+0xc] ;  /* 0x00000c06081c7981 */ /* 0x002f22000c1e1900 */
[----:B------:R-:W-:-:S04]  /*0960*/  IADD3 R26, PT, PT, R26, 0x4, RZ ;  /* 0x000000041a1a7810 */ /* 0x000fc80007ffe0ff */
[----:B------:R-:W-:Y:S01]  /*0970*/  ISETP.NE.AND P1, PT, R26, RZ, PT ;  /* 0x000000ff1a00720c */ /* 0x000fe20003f25270 */
[----:B----4-:R3:W-:Y:S04]  /*0980*/  REDG.E.ADD.F32.FTZ.RN.STRONG.GPU desc[UR6][R16.64+0x4], R28 ;  /* 0x0000041c100079a6 */ /* 0x0107e8000c12f306 */
[----:B--2---:R-:W2:Y:S01]  /*0990*/  LDG.E R30, desc[UR6][R10.64+0xc] ;  /* 0x00000c060a1e7981 */ /* 0x004ea2000c1e1900 */
[----:B------:R-:W-:Y:S02]  /*09a0*/  IADD3 R35, PT, PT, R35, 0x4, RZ ;  /* 0x0000000423237810 */ /* 0x000fe40007ffe0ff */
[----:B------:R-:W-:Y:S02]  /*09b0*/  IADD3 R33, PT, PT, R33, 0x4, RZ ;  /* 0x0000000421217810 */ /* 0x000fe40007ffe0ff */
[----:B------:R-:W-:-:S02]  /*09c0*/  IADD3 R29, PT, PT, R29, 0x4, RZ ;  /* 0x000000041d1d7810 */ /* 0x000fc40007ffe0ff */
[----:B------:R-:W-:Y:S02]  /*09d0*/  IADD3 R27, PT, PT, R27, 0x4, RZ ;  /* 0x000000041b1b7810 */ /* 0x000fe40007ffe0ff */
[----:B------:R-:W-:Y:S01]  /*09e0*/  IADD3 R31, PT, PT, R31, 0x4, RZ ;  /* 0x000000041f1f7810 */ /* 0x000fe20007ffe0ff */
[----:B--2---:R3:W-:Y:S01]  /*09f0*/  REDG.E.ADD.F32.FTZ.RN.STRONG.GPU desc[UR6][R18.64+0x4], R30 ;  /* 0x0000041e120079a6 */ /* 0x0047e2000c12f306 */
[----:B------:R-:W-:Y:S05]  /*0a00*/  @P1 BRA `(.L_x_279) ;  /* 0xfffffff800e81947 */ /* 0x000fea000383ffff */
[----:B------:R-:W-:-:S07]  /*0a10*/  MOV R5, R25 ;  /* 0x0000001900057202 */ /* 0x000fce0000000f00 */
.L_x_278:
[----:B------:R-:W-:-:S13]  /*0a20*/  LOP3.LUT P1, R4, R3, 0x3, RZ, 0xc0, !PT ;  /* 0x0000000303047812 */ /* 0x000fda000782c0ff */
[----:B------:R-:W-:Y:S05]  /*0a30*/  @!P1 BRA `(.L_x_280) ;  /* 0x0000000400349947 */ /* 0x000fea0003800000 */
[----:B------:R-:W-:Y:S02]  /*0a40*/  ISETP.NE.AND P1, PT, R4, 0x1, PT ;  /* 0x000000010400780c */ /* 0x000fe40003f25270 */
[----:B------:R-:W-:-:S04]  /*0a50*/  LOP3.LUT R3, R3, 0x1, RZ, 0xc0, !PT ;  /* 0x0000000103037812 */ /* 0x000fc800078ec0ff */
[----:B------:R-:W-:-:S07]  /*0a60*/  ISETP.NE.U32.AND P2, PT, R3, 0x1, PT ;  /* 0x000000010300780c */ /* 0x000fce0003f45070 */
[----:B------:R-:W-:Y:S06]  /*0a70*/  @!P1 BRA `(.L_x_281) ;  /* 0x0000000000ac9947 */ /* 0x000fec0003800000 */
[----:B0-----:R-:W0:Y:S01]  /*0a80*/  LDC.64 R6, c[0x0][0x398] ;  /* 0x0000e600ff067b82 */ /* 0x001e220000000a00 */
[----:B------:R-:W-:-:S07]  /*0a90*/  IADD3 R3, PT, PT, R0, R5, RZ ;  /* 0x0000000500037210 */ /* 0x000fce0007ffe0ff */
[----:B------:R-:W1:Y:S08]  /*0aa0*/  LDC.64 R8, c[0x0][0x3a0] ;  /* 0x0000e800ff087b82 */ /* 0x000e700000000a00 */
[----:B------:R-:W2:Y:S01]  /*0ab0*/  LDC.64 R10, c[0x0][0x3a8] ;  /* 0x0000ea00ff0a7b82 */ /* 0x000ea20000000a00 */
[----:B0-----:R-:W-:-:S07]  /*0ac0*/  IMAD.WIDE R6, R3, 0x4, R6 ;  /* 0x0000000403067825 */ /* 0x001fce00078e0206 */
[----:B---3--:R-:W0:Y:S01]  /*0ad0*/  LDC.64 R12, c[0x0][0x388] ;  /* 0x0000e200ff0c7b82 */ /* 0x008e220000000a00 */
[----:B-1----:R-:W-:-:S05]  /*0ae0*/  IMAD.WIDE R8, R3, 0x4, R8 ;  /* 0x0000000403087825 */ /* 0x002fca00078e0208 */
[----:B------:R-:W3:Y:S01]  /*0af0*/  LDG.E R4, desc[UR6][R8.64] ;  /* 0x0000000608047981 */ /* 0x000ee2000c1e1900 */
[----:B--2---:R-:W-:-:S03]  /*0b00*/  IMAD.WIDE R10, R3, 0x4, R10 ;  /* 0x00000004030a7825 */ /* 0x004fc600078e020a */
[----:B------:R-:W3:Y:S04]  /*0b10*/  LDG.E R3, desc[UR6][R6.64] ;  /* 0x0000000606037981 */ /* 0x000ee8000c1e1900 */
[----:B------:R-:W2:Y:S01]  /*0b20*/  LDG.E R14, desc[UR6][R10.64] ;  /* 0x000000060a0e7981 */ /* 0x000ea2000c1e1900 */
[----:B------:R-:W-:Y:S01]  /*0b30*/  IADD3 R15, PT, PT, R24, R5, RZ ;  /* 0x00000005180f7210 */ /* 0x000fe20007ffe0ff */
[----:B---3--:R-:W-:-:S04]  /*0b40*/  FADD R3, R3, R4 ;  /* 0x0000000403037221 */ /* 0x008fc80000000000 */
[----:B--2---:R-:W-:Y:S01]  /*0b50*/  FADD R3, R3, R14 ;  /* 0x0000000e03037221 */ /* 0x004fe20000000000 */
[----:B0-----:R-:W-:-:S04]  /*0b60*/  IMAD.WIDE R14, R15, 0x4, R12 ;  /* 0x000000040f0e7825 */ /* 0x001fc800078e020c */
[----:B------:R-:W-:-:S05]  /*0b70*/  FADD R31, -R3, -RZ ;  /* 0x800000ff031f7221 */ /* 0x000fca0000000100 */
[----:B------:R-:W-:Y:S04]  /*0b80*/  REDG.E.ADD.F32.FTZ.RN.STRONG.GPU desc[UR6][R14.64], R31 ;  /* 0x0000001f0e0079a6 */ /* 0x000fe8000c12f306 */
[----:B------:R-:W2:Y:S01]  /*0b90*/  LDG.E R3, desc[UR6][R6.64] ;  /* 0x0000000606037981 */ /* 0x000ea2000c1e1900 */
[----:B------:R-:W-:-:S05]  /*0ba0*/  IADD3 R17, PT, PT, R23, R5, RZ ;  /* 0x0000000517117210 */ /* 0x000fca0007ffe0ff */
[----:B------:R-:W-:Y:S01]  /*0bb0*/  IMAD.WIDE R16, R17, 0x4, R12 ;  /* 0x0000000411107825 */ /* 0x000fe200078e020c */
[----:B------:R-:W-:-:S04]  /*0bc0*/  IADD3 R19, PT, PT, R22, R5, RZ ;  /* 0x0000000516137210 */ /* 0x000fc80007ffe0ff */
[----:B--2---:R0:W-:Y:S04]  /*0bd0*/  REDG.E.ADD.F32.FTZ.RN.STRONG.GPU desc[UR6][R16.64], R3 ;  /* 0x00000003100079a6 */ /* 0x0041e8000c12f306 */
[----:B------:R-:W2:Y:S01]  /*0be0*/  LDG.E R25, desc[UR6][R8.64] ;  /* 0x0000000608197981 */ /* 0x000ea2000c1e1900 */
[----:B------:R-:W-:Y:S01]  /*0bf0*/  IMAD.WIDE R18, R19, 0x4, R12 ;  /* 0x0000000413127825 */ /* 0x000fe200078e020c */
[----:B------:R-:W-:-:S04]  /*0c00*/  IADD3 R27, PT, PT, R2, R5, RZ ;  /* 0x00000005021b7210 */ /* 0x000fc80007ffe0ff */
[----:B--2---:R1:W-:Y:S04]  /*0c10*/  REDG.E.ADD.F32.FTZ.RN.STRONG.GPU desc[UR6][R18.64], R25 ;  /* 0x00000019120079a6 */ /* 0x0043e8000c12f306 */
[----:B------:R-:W2:Y:S01]  /*0c20*/  LDG.E R29, desc[UR6][R10.64] ;  /* 0x000000060a1d7981 */ /* 0x000ea2000c1e1900 */
[----:B------:R-:W-:-:S05]  /*0c30*/  IMAD.WIDE R12, R27, 0x4, R12 ;  /* 0x000000041b0c7825 */ /* 0x000fca00078e020c */
[----:B--2---:R2:W-:Y:S04]  /*0c40*/  REDG.E.ADD.F32.FTZ.RN.STRONG.GPU desc[UR6][R12.64], R29 ;  /* 0x0000001d0c0079a6 */ /* 0x0045e8000c12f306 */
[----:B------:R-:W3:Y:S04]  /*0c50*/  LDG.E R4, desc[UR6][R6.64+0x4] ;  /* 0x0000040606047981 */ /* 0x000ee8000c1e1900 */
[----:B------:R-:W3:Y:S04]  /*0c60*/  LDG.E R27, desc[UR6][R8.64+0x4] ;  /* 0x00000406081b7981 */ /* 0x000ee8000c1e1900 */
[----:B0-----:R-:W4:Y:S01]  /*0c70*/  LDG.E R3, desc[UR6][R10.64+0x4] ;  /* 0x000004060a037981 */ /* 0x001f22000c1e1900 */
[----:B---3--:R-:W-:-:S04]  /*0c80*/  FADD R4, R4, R27 ;  /* 0x0000001b04047221 */ /* 0x008fc80000000000 */
[----:B----4-:R-:W-:-:S04]  /*0c90*/  FADD R3, R4, R3 ;  /* 0x0000000304037221 */ /* 0x010fc80000000000 */
[----:B------:R-:W-:-:S05]  /*0ca0*/  FADD R31, -R3, -RZ ;  /* 0x800000ff031f7221 */ /* 0x000fca0000000100 */
[----:B------:R2:W-:Y:S04]  /*0cb0*/  REDG.E.ADD.F32.FTZ.RN.STRONG.GPU desc[UR6][R14.64+0x4], R31 ;  /* 0x0000041f0e0079a6 */ /* 0x0005e8000c12f306 */
[----:B------:R-:W3:Y:S04]  /*0cc0*/  LDG.E R3, desc[UR6][R6.64+0x4] ;  /* 0x0000040606037981 */ /* 0x000ee8000c1e1900 */
[----:B---3--:R2:W-:Y:S04]  /*0cd0*/  REDG.E.ADD.F32.FTZ.RN.STRONG.GPU desc[UR6][R16.64+0x4], R3 ;  /* 0x00000403100079a6 */ /* 0x0085e8000c12f306 */
[----:B-1----:R-:W3:Y:S04]  /*0ce0*/  LDG.E R25, desc[UR6][R8.64+0x4] ;  /* 0x0000040608197981 */ /* 0x002ee8000c1e1900 */
[----:B---3--:R2:W-:Y:S04]  /*0cf0*/  REDG.E.ADD.F32.FTZ.RN.STRONG.GPU desc[UR6][R18.64+0x4], R25 ;  /* 0x00000419120079a6 */ /* 0x0085e8000c12f306 */
[----:B------:R-:W3:Y:S01]  /*0d00*/  LDG.E R27, desc[UR6][R10.64+0x4] ;  /* 0x000004060a1b7981 */ /* 0x000ee2000c1e1900 */
[----:B------:R-:W-:-:S03]  /*0d10*/  IADD3 R5, PT, PT, R5, 0x2, RZ ;  /* 0x0000000205057810 */ /* 0x000fc60007ffe0ff */
[----:B---3--:R2:W-:Y:S04]  /*0d20*/  REDG.E.ADD.F32.FTZ.RN.STRONG.GPU desc[UR6][R12.64+0x4], R27 ;  /* 0x0000041b0c0079a6 */ /* 0x0085e8000c12f306 */
.L_x_281:
[----:B------:R-:W-:Y:S05]  /*0d30*/  @P2 BRA `(.L_x_280) ;  /* 0x0000000000742947 */ /* 0x000fea0003800000 */
[----:B0-----:R-:W0:Y:S01]  /*0d40*/  LDC.64 R8, c[0x0][0x398] ;  /* 0x0000e600ff087b82 */ /* 0x001e220000000a00 */
[----:B--2---:R-:W-:-:S07]  /*0d50*/  IADD3 R3, PT, PT, R0, R5, RZ ;  /* 0x0000000500037210 */ /* 0x004fce0007ffe0ff */
[----:B------:R-:W1:Y:S08]  /*0d60*/  LDC.64 R6, c[0x0][0x3a0] ;  /* 0x0000e800ff067b82 */ /* 0x000e700000000a00 */
[----:B------:R-:W2:Y:S01]  /*0d70*/  LDC.64 R10, c[0x0][0x3a8] ;  /* 0x0000ea00ff0a7b82 */ /* 0x000ea20000000a00 */
[----:B0-----:R-:W-:-:S07]  /*0d80*/  IMAD.WIDE R8, R3, 0x4, R8 ;  /* 0x0000000403087825 */ /* 0x001fce00078e0208 */
[----:B---3--:R-:W0:Y:S01]  /*0d90*/  LDC.64 R12, c[0x0][0x388] ;  /* 0x0000e200ff0c7b82 */ /* 0x008e220000000a00 */
[----:B------:R-:W3:Y:S01]  /*0da0*/  LDG.E R0, desc[UR6][R8.64] ;  /* 0x0000000608007981 */ /* 0x000ee2000c1e1900 */
[----:B-1----:R-:W-:-:S04]  /*0db0*/  IMAD.WIDE R6, R3, 0x4, R6 ;  /* 0x0000000403067825 */ /* 0x002fc800078e0206 */
[----:B--2---:R-:W-:Y:S02]  /*0dc0*/  IMAD.WIDE R10, R3, 0x4, R10 ;  /* 0x00000004030a7825 */ /* 0x004fe400078e020a */
[----:B------:R-:W3:Y:S04]  /*0dd0*/  LDG.E R3, desc[UR6][R6.64] ;  /* 0x0000000606037981 */ /* 0x000ee8000c1e1900 */
[----:B------:R-:W2:Y:S01]  /*0de0*/  LDG.E R17, desc[UR6][R10.64] ;  /* 0x000000060a117981 */ /* 0x000ea2000c1e1900 */
[----:B------:R-:W-:-:S05]  /*0df0*/  IADD3 R15, PT, PT, R24, R5, RZ ;  /* 0x00000005180f7210 */ /* 0x000fca0007ffe0ff */
[----:B0-----:R-:W-:-:S04]  /*0e00*/  IMAD.WIDE R14, R15, 0x4, R12 ;  /* 0x000000040f0e7825 */ /* 0x001fc800078e020c */
[----:B---3--:R-:W-:-:S04]  /*0e10*/  FADD R0, R0, R3 ;  /* 0x0000000300007221 */ /* 0x008fc80000000000 */
[----:B--2---:R-:W-:-:S04]  /*0e20*/  FADD R0, R0, R17 ;  /* 0x0000001100007221 */ /* 0x004fc80000000000 */
[----:B------:R-:W-:-:S05]  /*0e30*/  FADD R25, -R0, -RZ ;  /* 0x800000ff00197221 */ /* 0x000fca0000000100 */
[----:B------:R1:W-:Y:S04]  /*0e40*/  REDG.E.ADD.F32.FTZ.RN.STRONG.GPU desc[UR6][R14.64], R25 ;  /* 0x000000190e0079a6 */ /* 0x0003e8000c12f306 */
        /* <DEDUP_REMOVED lines=11> */
[----:B--2---:R1:W-:Y:S02]  /*0f00*/  REDG.E.ADD.F32.FTZ.RN.STRONG.GPU desc[UR6][R12.64], R11 ;  /* 0x0000000b0c0079a6 */ /* 0x0043e4000c12f306 */
.L_x_280:
[----:B------:R-:W-:Y:S05]  /*0f10*/  @!P0 BRA `(.L_x_276) ;  /* 0xfffffff000e48947 */ /* 0x000fea000383ffff */
[----:B------:R-:W-:Y:S05]  /*0f20*/  EXIT ;  /* 0x000000000000794d */ /* 0x000fea0003800000 */
.L_x_282:
        /* <DEDUP_REMOVED lines=13> */
.L_x_858:


//--------------------- .text._Z32gpuKernelQuadrupletDecompositionIdEvPT_S1_S1_S1_S1_S1_PiS2_S2_S2_ii --------------------------
	.section	.text._Z32gpuKernelQuadrupletDecompositionIdEvPT_S1_S1_S1_S1_S1_PiS2_S2_S2_ii,"ax",@progbits
	.align	128
        .global         _Z32gpuKernelQuadrupletDecompositionIdEvPT_S1_S1_S1_S1_S1_PiS2_S2_S2_ii
        .type           _Z32gpuKernelQuadrupletDecompositionIdEvPT_S1_S1_S1_S1_S1_PiS2_S2_S2_ii,@function
        .size           _Z32gpuKernelQuadrupletDecompositionIdEvPT_S1_S1_S1_S1_S1_PiS2_S2_S2_ii,(.L_x_859 - _Z32gpuKernelQuadrupletDecompositionIdEvPT_S1_S1_S1_S1_S1_PiS2_S2_S2_ii)
        .other          _Z32gpuKernelQuadrupletDecompositionIdEvPT_S1_S1_S1_S1_S1_PiS2_S2_S2_ii,@"STO_CUDA_ENTRY STV_DEFAULT"
_Z32gpuKernelQuadrupletDecompositionIdEvPT_S1_S1_S1_S1_S1_PiS2_S2_S2_ii:
.text._Z32gpuKernelQuadrupletDecompositionIdEvPT_S1_S1_S1_S1_S1_PiS2_S2_S2_ii:
        /* <DEDUP_REMOVED lines=20> */
.L_x_284:
[----:B-1----:R-:W-:-:S04]  /*0140*/  IMAD.WIDE R24, R3, 0x8, R4 ;  /* 0x0000000803187825 */ /* 0x002fc800078e0204 */
[C---:B------:R-:W-:Y:S02]  /*0150*/  IMAD.WIDE R16, R3.reuse, 0x4, R8 ;  /* 0x0000000403107825 */ /* 0x040fe400078e0208 */
[----:B---3--:R-:W3:Y:S02]  /*0160*/  LDG.E.64 R24, desc[UR8][R24.64] ;  /* 0x0000000818187981 */ /* 0x008ee4000c1e1b00 */
[C---:B0-----:R-:W-:Y:S02]  /*0170*/  IMAD.WIDE R18, R3.reuse, 0x4, R10 ;  /* 0x0000000403127825 */ /* 0x041fe400078e020a */
[----:B------:R-:W4:Y:S02]  /*0180*/  LDG.E R17, desc[UR8][R16.64] ;  /* 0x0000000810117981 */ /* 0x000f24000c1e1900 */
[C---:B--2---:R-:W-:Y:S02]  /*0190*/  IMAD.WIDE R20, R3.reuse, 0x4, R12 ;  /* 0x0000000403147825 */ /* 0x044fe400078e020c */
[----:B------:R-:W2:Y:S02]  /*01a0*/  LDG.E R19, desc[UR8][R18.64] ;  /* 0x0000000812137981 */ /* 0x000ea4000c1e1900 */
[----:B------:R-:W-:-:S02]  /*01b0*/  IMAD.WIDE R22, R3, 0x4, R14 ;  /* 0x0000000403167825 */ /* 0x000fc400078e020e */
[----:B------:R-:W5:Y:S04]  /*01c0*/  LDG.E R21, desc[UR8][R20.64] ;  /* 0x0000000814157981 */ /* 0x000f68000c1e1900 */
[----:B------:R-:W5:Y:S01]  /*01d0*/  LDG.E R23, desc[UR8][R22.64] ;  /* 0x0000000816177981 */ /* 0x000f62000c1e1900 */
[----:B------:R-:W-:-:S04]  /*01e0*/  IADD3 R3, PT, PT, R2, R3, RZ ;  /* 0x0000000302037210 */ /* 0x000fc80007ffe0ff */
[----:B------:R-:W-:Y:S01]  /*01f0*/  ISETP.GE.AND P0, PT, R3, UR6, PT ;  /* 0x0000000603007c0c */ /* 0x000fe2000bf06270 */
[----:B---3--:R-:W-:Y:S01]  /*0200*/  DMUL R26, R24, 0.25 ;  /* 0x3fd00000181a7828 */ /* 0x008fe20000000000 */
[----:B----4-:R-:W-:-:S04]  /*0210*/  IMAD.WIDE R28, R17, 0x8, R6 ;  /* 0x00000008111c7825 */ /* 0x010fc800078e0206 */
[--C-:B--2---:R-:W-:Y:S02]  /*0220*/  IMAD.WIDE R30, R19, 0x8, R6.reuse ;  /* 0x00000008131e7825 */ /* 0x104fe400078e0206 */
[----:B------:R3:W-:Y:S02]  /*0230*/  REDG.E.ADD.F64.RN.STRONG.GPU desc[UR8][R28.64], R26 ;  /* 0x0000001a1c0079a6 */ /* 0x0007e4000c12ff08 */
[--C-:B-----5:R-:W-:Y:S02]  /*0240*/  IMAD.WIDE R32, R21, 0x8, R6.reuse ;  /* 0x0000000815207825 */ /* 0x120fe400078e0206 */
[----:B------:R3:W-:Y:S02]  /*0250*/  REDG.E.ADD.F64.RN.STRONG.GPU desc[UR8][R30.64], R26 ;  /* 0x0000001a1e0079a6 */ /* 0x0007e4000c12ff08 */
[----:B------:R-:W-:Y:S02]  /*0260*/  IMAD.WIDE R34, R23, 0x8, R6 ;  /* 0x0000000817227825 */ /* 0x000fe400078e0206 */
[----:B------:R3:W-:Y:S04]  /*0270*/  REDG.E.ADD.F64.RN.STRONG.GPU desc[UR8][R32.64], R26 ;  /* 0x0000001a200079a6 */ /* 0x0007e8000c12ff08 */
[----:B------:R3:W-:Y:S01]  /*0280*/  REDG.E.ADD.F64.RN.STRONG.GPU desc[UR8][R34.64], R26 ;  /* 0x0000001a220079a6 */ /* 0x0007e2000c12ff08 */
[----:B------:R-:W-:Y:S05]  /*0290*/  @!P0 BRA `(.L_x_284) ;  /* 0xfffffffc00a88947 */ /* 0x000fea000383ffff */
[----:B------:R-:W-:Y:S05]  /*02a0*/  EXIT ;  /* 0x000000000000794d */ /* 0x000fea0003800000 */
.L_x_283:
[----:B------:R-:W-:-:S04]  /*02b0*/  ULOP3.LUT UR4, UR4, 0x7ffffffc, URZ, 0xc0, !UPT ;  /* 0x7ffffffc04047892 */ /* 0x000fc8000f8ec0ff */
[----:B------:R-:W-:-:S12]  /*02c0*/  UIADD3 UR6, UPT, UPT, -UR4, URZ, URZ ;  /* 0x000000ff04067290 */ /* 0x000fd8000fffe1ff */
.L_x_289:
[----:B-1----:R-:W1:Y:S08]  /*02d0*/  LDC.64 R8, c[0x0][0x390] ;  /* 0x0000e400ff087b82 */ /* 0x002e700000000a00 */
[----:B---3--:R-:W3:Y:S08]  /*02e0*/  LDC.64 R4, c[0x0][0x3b0] ;  /* 0x0000ec00ff047b82 */ /* 0x008ef00000000a00 */
[----:B----4-:R-:W4:Y:S01]  /*02f0*/  LDC.64 R6, c[0x0][0x3b8] ;  /* 0x0000ee00ff067b82 */ /* 0x010f220000000a00 */
[----:B01----:R-:W-:-:S07]  /*0300*/  IMAD.WIDE R24, R3, 0x8, R8 ;  /* 0x0000000803187825 */ /* 0x003fce00078e0208 */
[----:B0-2---:R-:W0:Y:S01]  /*0310*/  LDC.64 R10, c[0x0][0x3c0] ;  /* 0x0000f000ff0a7b82 */ /* 0x005e220000000a00 */
[----:B---3--:R-:W-:-:S07]  /*0320*/  IMAD.WIDE R8, R3, 0x4, R4 ;  /* 0x0000000403087825 */ /* 0x008fce00078e0204 */
[----:B--2---:R-:W1:Y:S01]  /*0330*/  LDC.64 R12, c[0x0][0x3c8] ;  /* 0x0000f200ff0c7b82 */ /* 0x004e620000000a00 */
[----:B------:R-:W2:Y:S04]  /*0340*/  LDG.E.64 R4, desc[UR8][R24.64] ;  /* 0x0000000818047981 */ /* 0x000ea8000c1e1b00 */
[----:B------:R3:W5:Y:S01]  /*0350*/  LDG.E R8, desc[UR8][R8.64] ;  /* 0x0000000808087981 */ /* 0x000762000c1e1900 */
[C---:B----4-:R-:W-:Y:S02]  /*0360*/  IMAD.WIDE R18, R3.reuse, 0x4, R6 ;  /* 0x0000000403127825 */ /* 0x050fe400078e0206 */
[----:B------:R-:W5:Y:S04]  /*0370*/  LDC.64 R16, c[0x0][0x380] ;  /* 0x0000e000ff107b82 */ /* 0x000f680000000a00 */
[----:B------:R-:W4:Y:S01]  /*0380*/  LDG.E R18, desc[UR8][R18.64] ;  /* 0x0000000812127981 */ /* 0x000f22000c1e1900 */
[----:B0-----:R-:W-:-:S06]  /*0390*/  IMAD.WIDE R20, R3, 0x4, R10 ;  /* 0x0000000403147825 */ /* 0x001fcc00078e020a */
[----:B------:R-:W4:Y:S01]  /*03a0*/  LDG.E R20, desc[UR8][R20.64] ;  /* 0x0000000814147981 */ /* 0x000f22000c1e1900 */
[----:B-1----:R-:W-:-:S06]  /*03b0*/  IMAD.WIDE R22, R3, 0x4, R12 ;  /* 0x0000000403167825 */ /* 0x002fcc00078e020c */
[----:B------:R-:W4:Y:S01]  /*03c0*/  LDG.E R22, desc[UR8][R22.64] ;  /* 0x0000000816167981 */ /* 0x000f22000c1e1900 */
[----:B---3--:R-:W-:Y:S01]  /*03d0*/  MOV R9, RZ ;  /* 0x000000ff00097202 */ /* 0x008fe20000000f00 */
[----:B--2---:R-:W-:Y:S01]  /*03e0*/  DMUL R10, R4, 0.25 ;  /* 0x3fd00000040a7828 */ /* 0x004fe20000000000 */
[----:B------:R-:W0:Y:S01]  /*03f0*/  LDC.64 R4, c[0x0][0x3d0] ;  /* 0x0000f400ff047b82 */ /* 0x000e220000000a00 */
[----:B-----5:R-:W-:-:S05]  /*0400*/  IMAD.WIDE R6, R8, 0x8, R16 ;  /* 0x0000000808067825 */ /* 0x020fca00078e0210 */
[----:B------:R1:W-:Y:S01]  /*0410*/  REDG.E.ADD.F64.RN.STRONG.GPU desc[UR8][R6.64], R10 ;  /* 0x0000000a060079a6 */ /* 0x0003e2000c12ff08 */
[----:B----4-:R-:W-:-:S05]  /*0420*/  IMAD.WIDE R12, R18, 0x8, R16 ;  /* 0x00000008120c7825 */ /* 0x010fca00078e0210 */
[----:B------:R2:W-:Y:S01]  /*0430*/  REDG.E.ADD.F64.RN.STRONG.GPU desc[UR8][R12.64], R10 ;  /* 0x0000000a0c0079a6 */ /* 0x0005e2000c12ff08 */
[----:B0-----:R-:W-:Y:S01]  /*0440*/  ISETP.GE.U32.AND P1, PT, R5, 0x4, PT ;  /* 0x000000040500780c */ /* 0x001fe20003f26070 */
[----:B------:R-:W-:-:S04]  /*0450*/  IMAD.WIDE R14, R20, 0x8, R16 ;  /* 0x00000008140e7825 */ /* 0x000fc800078e0210 */
[----:B------:R-:W-:Y:S01]  /*0460*/  IMAD.WIDE R16, R22, 0x8, R16 ;  /* 0x0000000816107825 */ /* 0x000fe200078e0210 */
[----:B------:R2:W-:Y:S03]  /*0470*/  REDG.E.ADD.F64.RN.STRONG.GPU desc[UR8][R14.64], R10 ;  /* 0x0000000a0e0079a6 */ /* 0x0005e6000c12ff08 */
[----:B------:R-:W-:Y:S01]  /*0480*/  IMAD R0, R3, R5, RZ ;  /* 0x0000000503007224 */ /* 0x000fe200078e02ff */
[----:B------:R-:W-:Y:S01]  /*0490*/  IADD3 R3, PT, PT, R2, R3, RZ ;  /* 0x0000000302037210 */ /* 0x000fe20007ffe0ff */
[----:B------:R2:W-:Y:S01]  /*04a0*/  REDG.E.ADD.F64.RN.STRONG.GPU desc[UR8][R16.64], R10 ;  /* 0x0000000a100079a6 */ /* 0x0005e2000c12ff08 */
[-C--:B-1----:R-:W-:Y:S02]  /*04b0*/  IMAD R6, R18, R5.reuse, RZ ;  /* 0x0000000512067224 */ /* 0x082fe400078e02ff */
[----:B------:R-:W-:Y:S01]  /*04c0*/  ISETP.GE.AND P0, PT, R3, R4, PT ;  /* 0x000000040300720c */ /* 0x000fe20003f06270 */
[----:B------:R-:W-:-:S02]  /*04d0*/  IMAD R4, R8, R5, RZ ;  /* 0x0000000508047224 */ /* 0x000fc400078e02ff */
[-C--:B------:R-:W-:Y:S02]  /*04e0*/  IMAD R7, R20, R5.reuse, RZ ;  /* 0x0000000514077224 */ /* 0x080fe400078e02ff */
[----:B------:R-:W-:Y:S01]  /*04f0*/  IMAD R30, R22, R5, RZ ;  /* 0x00000005161e7224 */ /* 0x000fe200078e02ff */
[----:B------:R-:W-:Y:S07]  /*0500*/  @!P1 BRA `(.L_x_285) ;  /* 0x00000004004c9947 */ /* 0x000fee0003800000 */
[----:B------:R-:W0:Y:S01]  /*0510*/  LDCU.64 UR4, c[0x0][0x388] ;  /* 0x00007100ff0477ac */ /* 0x000e220008000a00 */
[----:B------:R-:W-:Y:S02]  /*0520*/  MOV R33, R7 ;  /* 0x0000000700217202 */ /* 0x000fe40000000f00 */
[----:B------:R-:W-:Y:S02]  /*0530*/  MOV R35, R6 ;  /* 0x0000000600237202 */ /* 0x000fe40000000f00 */
[----:B------:R-:W-:Y:S02]  /*0540*/  MOV R31, R30 ;  /* 0x0000001e001f7202 */ /* 0x000fe40000000f00 */
[----:B------:R-:W-:Y:S02]  /*0550*/  MOV R32, R0 ;  /* 0x0000000000207202 */ /* 0x000fe40000000f00 */
[----:B------:R-:W-:Y:S02]  /*0560*/  MOV R37, R4 ;  /* 0x0000000400257202 */ /* 0x000fe40000000f00 */
[----:B------:R-:W-:-:S02]  /*0570*/  MOV R36, UR6 ;  /* 0x0000000600247c02 */ /* 0x000fc40008000f00 */
[----:B------:R-:W-:Y:S01]  /*0580*/  LOP3.LUT R34, R5, 0x7ffffffc, RZ, 0xc0, !PT ;  /* 0x7ffffffc05227812 */ /* 0x000fe200078ec0ff */
[----:B0-----:R-:W-:-:S04]  /*0590*/  UIADD3 UR4, UP0, UPT, UR4, 0x10, URZ ;  /* 0x0000001004047890 */ /* 0x001fc8000ff1e0ff */
[----:B------:R-:W-:Y:S02]  /*05a0*/  UIADD3.X UR5, UPT, UPT, URZ, UR5, URZ, UP0, !UPT ;  /* 0x00000005ff057290 */ /* 0x000fe400087fe4ff */
[----:B------:R-:W-:-:S04]  /*05b0*/  MOV R8, UR4 ;  /* 0x0000000400087c02 */ /* 0x000fc80008000f00 */
[----:B------:R-:W-:-:S07]  /*05c0*/  MOV R9, UR5 ;  /* 0x0000000500097c02 */ /* 0x000fce0008000f00 */
.L_x_286:
[----:B0-2---:R-:W0:Y:S08]  /*05d0*/  LDC.64 R10, c[0x0][0x398] ;  /* 0x0000e600ff0a7b82 */ /* 0x005e300000000a00 */
[----:B------:R-:W1:Y:S08]  /*05e0*/  LDC.64 R12, c[0x0][0x3a0] ;  /* 0x0000e800ff0c7b82 */ /* 0x000e700000000a00 */
[----:B------:R-:W2:Y:S01]  /*05f0*/  LDC.64 R14, c[0x0][0x3a8] ;  /* 0x0000ea00ff0e7b82 */ /* 0x000ea20000000a00 */
[----:B0-----:R-:W-:-:S05]  /*0600*/  IMAD.WIDE R10, R32, 0x8, R10 ;  /* 0x00000008200a7825 */ /* 0x001fca00078e020a */
[----:B------:R-:W3:Y:S01]  /*0610*/  LDG.E.64 R20, desc[UR8][R10.64] ;  /* 0x000000080a147981 */ /* 0x000ee2000c1e1b00 */
[----:B-1----:R-:W-:-:S05]  /*0620*/  IMAD.WIDE R12, R32, 0x8, R12 ;  /* 0x00000008200c7825 */ /* 0x002fca00078e020c */
[----:B------:R-:W3:Y:S01]  /*0630*/  LDG.E.64 R18, desc[UR8][R12.64] ;  /* 0x000000080c127981 */ /* 0x000ee2000c1e1b00 */
[----:B--2---:R-:W-:-:S05]  /*0640*/  IMAD.WIDE R14, R32, 0x8, R14 ;  /* 0x00000008200e7825 */ /* 0x004fca00078e020e */
[----:B------:R-:W2:Y:S01]  /*0650*/  LDG.E.64 R16, desc[UR8][R14.64] ;  /* 0x000000080e107981 */ /* 0x000ea2000c1e1b00 */
[----:B---3--:R-:W-:-:S08]  /*0660*/  DADD R18, R20, R18 ;  /* 0x0000000014127229 */ /* 0x008fd00000000012 */
[----:B--2---:R-:W-:-:S08]  /*0670*/  DADD R16, R18, R16 ;  /* 0x0000000012107229 */ /* 0x004fd00000000010 */
[----:B------:R-:W-:Y:S01]  /*0680*/  DADD R24, -RZ, -R16 ;  /* 0x00000000ff187229 */ /* 0x000fe20000000910 */
[----:B------:R-:W-:-:S06]  /*0690*/  IMAD.WIDE R16, R37, 0x8, R8 ;  /* 0x0000000825107825 */ /* 0x000fcc00078e0208 */
[----:B------:R-:W-:Y:S04]  /*06a0*/  REDG.E.ADD.F64.RN.STRONG.GPU desc[UR8][R16.64+-0x10], R24 ;  /* 0xfffff018100079a6 */ /* 0x000fe8000c12ff08 */
[----:B------:R-:W2:Y:S01]  /*06b0*/  LDG.E.64 R20, desc[UR8][R10.64] ;  /* 0x000000080a147981 */ /* 0x000ea2000c1e1b00 */
[----:B------:R-:W-:-:S05]  /*06c0*/  IMAD.WIDE R18, R35, 0x8, R8 ;  /* 0x0000000823127825 */ /* 0x000fca00078e0208 */
[----:B--2---:R0:W-:Y:S04]  /*06d0*/  REDG.E.ADD.F64.RN.STRONG.GPU desc[UR8][R18.64+-0x10], R20 ;  /* 0xfffff014120079a6 */ /* 0x0041e8000c12ff08 */
[----:B------:R-:W2:Y:S01]  /*06e0*/  LDG.E.64 R22, desc[UR8][R12.64] ;  /* 0x000000080c167981 */ /* 0x000ea2000c1e1b00 */
[----:B0-----:R-:W-:-:S05]  /*06f0*/  IMAD.WIDE R20, R33, 0x8, R8 ;  /* 0x0000000821147825 */ /* 0x001fca00078e0208 */
[----:B--2---:R0:W-:Y:S04]  /*0700*/  REDG.E.ADD.F64.RN.STRONG.GPU desc[UR8][R20.64+-0x10], R22 ;  /* 0xfffff016140079a6 */ /* 0x0041e8000c12ff08 */
[----:B------:R-:W2:Y:S01]  /*0710*/  LDG.E.64 R26, desc[UR8][R14.64] ;  /* 0x000000080e1a7981 */ /* 0x000ea2000c1e1b00 */
[----:B0-----:R-:W-:-:S05]  /*0720*/  IMAD.WIDE R22, R31, 0x8, R8 ;  /* 0x000000081f167825 */ /* 0x001fca00078e0208 */
[----:B--2---:R0:W-:Y:S04]  /*0730*/  REDG.E.ADD.F64.RN.STRONG.GPU desc[UR8][R22.64+-0x10], R26 ;  /* 0xfffff01a160079a6 */ /* 0x0041e8000c12ff08 */
[----:B------:R-:W2:Y:S04]  /*0740*/  LDG.E.64 R28, desc[UR8][R10.64+0x8] ;  /* 0x000008080a1c7981 */ /* 0x000ea8000c1e1b00 */
[----:B------:R-:W3:Y:S04]  /*0750*/  LDG.E.64 R24, desc[UR8][R14.64+0x8] ;  /* 0x000008080e187981 */ /* 0x000ee8000c1e1b00 */
[----:B0-----:R-:W2:Y:S02]  /*0760*/  LDG.E.64 R26, desc[UR8][R12.64+0x8] ;  /* 0x000008080c1a7981 */ /* 0x001ea4000c1e1b00 */
[----:B--2---:R-:W-:-:S08]  /*0770*/  DADD R26, R28, R26 ;  /* 0x000000001c1a7229 */ /* 0x004fd0000000001a */
[----:B---3--:R-:W-:-:S08]  /*0780*/  DADD R24, R26, R24 ;  /* 0x000000001a187229 */ /* 0x008fd00000000018 */
[----:B------:R-:W-:-:S07]  /*0790*/  DADD R24, -RZ, -R24 ;  /* 0x00000000ff187229 */ /* 0x000fce0000000918 */
[----:B------:R-:W-:Y:S04]  /*07a0*/  REDG.E.ADD.F64.RN.STRONG.GPU desc[UR8][R16.64+-0x8], R24 ;  /* 0xfffff818100079a6 */ /* 0x000fe8000c12ff08 */
[----:B------:R-:W2:Y:S04]  /*07b0*/  LDG.E.64 R28, desc[UR8][R10.64+0x8] ;  /* 0x000008080a1c7981 */ /* 0x000ea8000c1e1b00 */
[----:B--2---:R0:W-:Y:S04]  /*07c0*/  REDG.E.ADD.F64.RN.STRONG.GPU desc[UR8][R18.64+-0x8], R28 ;  /* 0xfffff81c120079a6 */ /* 0x0041e8000c12ff08 */
[----:B0-----:R-:W2:Y:S04]  /*07d0*/  LDG.E.64 R28, desc[UR8][R12.64+0x8] ;  /* 0x000008080c1c7981 */ /* 0x001ea8000c1e1b00 */
[----:B--2---:R0:W-:Y:S04]  /*07e0*/  REDG.E.ADD.F64.RN.STRONG.GPU desc[UR8][R20.64+-0x8], R28 ;  /* 0xfffff81c140079a6 */ /* 0x0041e8000c12ff08 */
[----:B------:R-:W2:Y:S04]  /*07f0*/  LDG.E.64 R24, desc[UR8][R14.64+0x8] ;  /* 0x000008080e187981 */ /* 0x000ea8000c1e1b00 */
[----:B--2---:R1:W-:Y:S04]  /*0800*/  REDG.E.ADD.F64.RN.STRONG.GPU desc[UR8][R22.64+-0x8], R24 ;  /* 0xfffff818160079a6 */ /* 0x0043e8000c12ff08 */
[----:B0-----:R-:W2:Y:S04]  /*0810*/  LDG.E.64 R28, desc[UR8][R10.64+0x10] ;  /* 0x000010080a1c7981 */ /* 0x001ea8000c1e1b00 */
[----:B------:R-:W2:Y:S04]  /*0820*/  LDG.E.64 R26, desc[UR8][R12.64+0x10] ;  /* 0x000010080c1a7981 */ /* 0x000ea8000c1e1b00 */
[----:B-1----:R-:W3:Y:S01]  /*0830*/  LDG.E.64 R24, desc[UR8][R14.64+0x10] ;  /* 0x000010080e187981 */ /* 0x002ee2000c1e1b00 */
[----:B--2---:R-:W-:-:S08]  /*0840*/  DADD R26, R28, R26 ;  /* 0x000000001c1a7229 */ /* 0x004fd0000000001a */
[----:B---3--:R-:W-:-:S08]  /*0850*/  DADD R26, R26, R24 ;  /* 0x000000001a1a7229 */ /* 0x008fd00000000018 */
[----:B------:R-:W-:-:S07]  /*0860*/  DADD R26, -RZ, -R26 ;  /* 0x00000000ff1a7229 */ /* 0x000fce000000091a */
[----:B------:R0:W-:Y:S04]  /*0870*/  REDG.E.ADD.F64.RN.STRONG.GPU desc[UR8][R16.64], R26 ;  /* 0x0000001a100079a6 */ /* 0x0001e8000c12ff08 */
[----:B------:R-:W2:Y:S04]  /*0880*/  LDG.E.64 R28, desc[UR8][R10.64+0x10] ;  /* 0x000010080a1c7981 */ /* 0x000ea8000c1e1b00 */
[----:B--2---:R1:W-:Y:S04]  /*0890*/  REDG.E.ADD.F64.RN.STRONG.GPU desc[UR8][R18.64], R28 ;  /* 0x0000001c120079a6 */ /* 0x0043e8000c12ff08 */
[----:B0-----:R-:W2:Y:S04]  /*08a0*/  LDG.E.64 R26, desc[UR8][R12.64+0x10] ;  /* 0x000010080c1a7981 */ /* 0x001ea8000c1e1b00 */
[----:B--2---:R0:W-:Y:S04]  /*08b0*/  REDG.E.ADD.F64.RN.STRONG.GPU desc[UR8][R20.64], R26 ;  /* 0x0000001a140079a6 */ /* 0x0041e8000c12ff08 */
[----:B-1----:R-:W2:Y:S04]  /*08c0*/  LDG.E.64 R28, desc[UR8][R14.64+0x10] ;  /* 0x000010080e1c7981 */ /* 0x002ea8000c1e1b00 */
[----:B--2---:R1:W-:Y:S04]  /*08d0*/  REDG.E.ADD.F64.RN.STRONG.GPU desc[UR8][R22.64], R28 ;  /* 0x0000001c160079a6 */ /* 0x0043e8000c12ff08 */
[----:B------:R-:W2:Y:S04]  /*08e0*/  LDG.E.64 R24, desc[UR8][R10.64+0x18] ;  /* 0x000018080a187981 */ /* 0x000ea8000c1e1b00 */
[----:B0-----:R-:W2:Y:S04]  /*08f0*/  LDG.E.64 R26, desc[UR8][R12.64+0x18] ;  /* 0x000018080c1a7981 */ /* 0x001ea8000c1e1b00 */
[----:B-1----:R-:W3:Y:S01]  /*0900*/  LDG.E.64 R28, desc[UR8][R14.64+0x18] ;  /* 0x000018080e1c7981 */ /* 0x002ee2000c1e1b00 */
[----:B--2---:R-:W-:-:S08]  /*0910*/  DADD R24, R24, R26 ;  /* 0x0000000018187229 */ /* 0x004fd0000000001a */
[----:B---3--:R-:W-:-:S08]  /*0920*/  DADD R24, R24, R28 ;  /* 0x0000000018187229 */ /* 0x008fd0000000001c */
[----:B------:R-:W-:-:S07]  /*0930*/  DADD R24, -RZ, -R24 ;  /* 0x00000000ff187229 */ /* 0x000fce0000000918 */
[----:B------:R0:W-:Y:S04]  /*0940*/  REDG.E.ADD.F64.RN.STRONG.GPU desc[UR8][R16.64+0x8], R24 ;  /* 0x00000818100079a6 */ /* 0x0001e8000c12ff08 */
[----:B------:R-:W2:Y:S04]  /*0950*/  LDG.E.64 R10, desc[UR8][R10.64+0x18] ;  /* 0x000018080a0a7981 */ /* 0x000ea8000c1e1b00 */
[----:B--2---:R0:W-:Y:S04]  /*0960*/  REDG.E.ADD.F64.RN.STRONG.GPU desc[UR8][R18.64+0x8], R10 ;  /* 0x0000080a120079a6 */ /* 0x0041e8000c12ff08 */
[----:B------:R-:W2:Y:S01]  /*0970*/  LDG.E.64 R26, desc[UR8][R12.64+0x18] ;  /* 0x000018080c1a7981 */ /* 0x000ea2000c1e1b00 */
[----:B------:R-:W-:-:S04]  /*0980*/  IADD3 R36, PT, PT, R36, 0x4, RZ ;  /* 0x0000000424247810 */ /* 0x000fc80007ffe0ff */
[----:B------:R-:W-:Y:S01]  /*0990*/  ISETP.NE.AND P1, PT, R36, RZ, PT ;  /* 0x000000ff2400720c */ /* 0x000fe20003f25270 */
[----:B--2---:R0:W-:Y:S04]  /*09a0*/  REDG.E.ADD.F64.RN.STRONG.GPU desc[UR8][R20.64+0x8], R26 ;  /* 0x0000081a140079a6 */ /* 0x0041e8000c12ff08 */
[----:B------:R-:W2:Y:S01]  /*09b0*/  LDG.E.64 R28, desc[UR8][R14.64+0x18] ;  /* 0x000018080e1c7981 */ /* 0x000ea2000c1e1b00 */
[----:B------:R-:W-:Y:S02]  /*09c0*/  IADD3 R37, PT, PT, R37, 0x4, RZ ;  /* 0x0000000425257810 */ /* 0x000fe40007ffe0ff */
[----:B------:R-:W-:Y:S02]  /*09d0*/  IADD3 R35, PT, PT, R35, 0x4, RZ ;  /* 0x0000000423237810 */ /* 0x000fe40007ffe0ff */
[----:B------:R-:W-:-:S02]  /*09e0*/  IADD3 R33, PT, PT, R33, 0x4, RZ ;  /* 0x0000000421217810 */ /* 0x000fc40007ffe0ff */
[----:B------:R-:W-:Y:S02]  /*09f0*/  IADD3 R31, PT, PT, R31, 0x4, RZ ;  /* 0x000000041f1f7810 */ /* 0x000fe40007ffe0ff */
[----:B------:R-:W-:Y:S01]  /*0a00*/  IADD3 R32, PT, PT, R32, 0x4, RZ ;  /* 0x0000000420207810 */ /* 0x000fe20007ffe0ff */
[----:B--2---:R0:W-:Y:S01]  /*0a10*/  REDG.E.ADD.F64.RN.STRONG.GPU desc[UR8][R22.64+0x8], R28 ;  /* 0x0000081c160079a6 */ /* 0x0041e2000c12ff08 */
[----:B------:R-:W-:Y:S05]  /*0a20*/  @P1 BRA `(.L_x_286) ;  /* 0xfffffff800e81947 */ /* 0x000fea000383ffff */
[----:B------:R-:W-:-:S07]  /*0a30*/  MOV R9, R34 ;  /* 0x0000002200097202 */ /* 0x000fce0000000f00 */
.L_x_285:
        /* <DEDUP_REMOVED lines=8> */
[----:B------:R-:W1:Y:S08]  /*0ac0*/  LDC.64 R12, c[0x0][0x3a0] ;  /* 0x0000e800ff0c7b82 */ /* 0x000e700000000a00 */
[----:B------:R-:W2:Y:S01]  /*0ad0*/  LDC.64 R14, c[0x0][0x3a8] ;  /* 0x0000ea00ff0e7b82 */ /* 0x000ea20000000a00 */
[----:B0-----:R-:W-:-:S07]  /*0ae0*/  IMAD.WIDE R10, R5, 0x8, R10 ;  /* 0x00000008050a7825 */ /* 0x001fce00078e020a */
[----:B------:R-:W0:Y:S01]  /*0af0*/  LDC.64 R16, c[0x0][0x388] ;  /* 0x0000e200ff107b82 */ /* 0x000e220000000a00 */
[----:B------:R-:W3:Y:S01]  /*0b00*/  LDG.E.64 R18, desc[UR8][R10.64] ;  /* 0x000000080a127981 */ /* 0x000ee2000c1e1b00 */
[----:B-1----:R-:W-:-:S05]  /*0b10*/  IMAD.WIDE R12, R5, 0x8, R12 ;  /* 0x00000008050c7825 */ /* 0x002fca00078e020c */
[----:B------:R-:W3:Y:S01]  /*0b20*/  LDG.E.64 R20, desc[UR8][R12.64] ;  /* 0x000000080c147981 */ /* 0x000ee2000c1e1b00 */
[----:B--2---:R-:W-:-:S05]  /*0b30*/  IMAD.WIDE R14, R5, 0x8, R14 ;  /* 0x00000008050e7825 */ /* 0x004fca00078e020e */
[----:B------:R-:W2:Y:S01]  /*0b40*/  LDG.E.64 R22, desc[UR8][R14.64] ;  /* 0x000000080e167981 */ /* 0x000ea2000c1e1b00 */
[----:B---3--:R-:W-:Y:S01]  /*0b50*/  DADD R18, R18, R20 ;  /* 0x0000000012127229 */ /* 0x008fe20000000014 */
[----:B------:R-:W-:-:S07]  /*0b60*/  IADD3 R21, PT, PT, R4, R9, RZ ;  /* 0x0000000904157210 */ /* 0x000fce0007ffe0ff */
[----:B--2---:R-:W-:Y:S01]  /*0b70*/  DADD R18, R18, R22 ;  /* 0x0000000012127229 */ /* 0x004fe20000000016 */
[----:B0-----:R-:W-:-:S07]  /*0b80*/  IMAD.WIDE R20, R21, 0x8, R16 ;  /* 0x0000000815147825 */ /* 0x001fce00078e0210 */
[----:B------:R-:W-:-:S07]  /*0b90*/  DADD R32, -RZ, -R18 ;  /* 0x00000000ff207229 */ /* 0x000fce0000000912 */
[----:B------:R0:W-:Y:S04]  /*0ba0*/  REDG.E.ADD.F64.RN.STRONG.GPU desc[UR8][R20.64], R32 ;  /* 0x00000020140079a6 */ /* 0x0001e8000c12ff08 */
[----:B------:R-:W2:Y:S01]  /*0bb0*/  LDG.E.64 R24, desc[UR8][R10.64] ;  /* 0x000000080a187981 */ /* 0x000ea2000c1e1b00 */
[----:B------:R-:W-:-:S05]  /*0bc0*/  IADD3 R19, PT, PT, R6, R9, RZ ;  /* 0x0000000906137210 */ /* 0x000fca0007ffe0ff */
[----:B------:R-:W-:Y:S01]  /*0bd0*/  IMAD.WIDE R18, R19, 0x8, R16 ;  /* 0x0000000813127825 */ /* 0x000fe200078e0210 */
[----:B------:R-:W-:-:S04]  /*0be0*/  IADD3 R23, PT, PT, R7, R9, RZ ;  /* 0x0000000907177210 */ /* 0x000fc80007ffe0ff */
[----:B--2---:R1:W-:Y:S04]  /*0bf0*/  REDG.E.ADD.F64.RN.STRONG.GPU desc[UR8][R18.64], R24 ;  /* 0x00000018120079a6 */ /* 0x0043e8000c12ff08 */
[----:B------:R-:W2:Y:S01]  /*0c00*/  LDG.E.64 R26, desc[UR8][R12.64] ;  /* 0x000000080c1a7981 */ /* 0x000ea2000c1e1b00 */
[----:B------:R-:W-:Y:S01]  /*0c10*/  IMAD.WIDE R22, R23, 0x8, R16 ;  /* 0x0000000817167825 */ /* 0x000fe200078e0210 */
[----:B------:R-:W-:-:S04]  /*0c20*/  IADD3 R5, PT, PT, R30, R9, RZ ;  /* 0x000000091e057210 */ /* 0x000fc80007ffe0ff */
[----:B--2---:R2:W-:Y:S04]  /*0c30*/  REDG.E.ADD.F64.RN.STRONG.GPU desc[UR8][R22.64], R26 ;  /* 0x0000001a160079a6 */ /* 0x0045e8000c12ff08 */
[----:B------:R-:W3:Y:S01]  /*0c40*/  LDG.E.64 R28, desc[UR8][R14.64] ;  /* 0x000000080e1c7981 */ /* 0x000ee2000c1e1b00 */
[----:B------:R-:W-:-:S05]  /*0c50*/  IMAD.WIDE R16, R5, 0x8, R16 ;  /* 0x0000000805107825 */ /* 0x000fca00078e0210 */
[----:B---3--:R3:W-:Y:S04]  /*0c60*/  REDG.E.ADD.F64.RN.STRONG.GPU desc[UR8][R16.64], R28 ;  /* 0x0000001c100079a6 */ /* 0x0087e8000c12ff08 */
[----:B0-----:R-:W4:Y:S04]  /*0c70*/  LDG.E.64 R32, desc[UR8][R10.64+0x8] ;  /* 0x000008080a207981 */ /* 0x001f28000c1e1b00 */
[----:B------:R-:W4:Y:S04]  /*0c80*/  LDG.E.64 R34, desc[UR8][R12.64+0x8] ;  /* 0x000008080c227981 */ /* 0x000f28000c1e1b00 */
[----:B-1----:R-:W5:Y:S01]  /*0c90*/  LDG.E.64 R24, desc[UR8][R14.64+0x8] ;  /* 0x000008080e187981 */ /* 0x002f62000c1e1b00 */
[----:B----4-:R-:W-:-:S08]  /*0ca0*/  DADD R32, R32, R34 ;  /* 0x0000000020207229 */ /* 0x010fd00000000022 */
[----:B-----5:R-:W-:-:S08]  /*0cb0*/  DADD R24, R32, R24 ;  /* 0x0000000020187229 */ /* 0x020fd00000000018 */
[----:B------:R-:W-:-:S07]  /*0cc0*/  DADD R32, -RZ, -R24 ;  /* 0x00000000ff207229 */ /* 0x000fce0000000918 */
[----:B------:R1:W-:Y:S04]  /*0cd0*/  REDG.E.ADD.F64.RN.STRONG.GPU desc[UR8][R20.64+0x8], R32 ;  /* 0x00000820140079a6 */ /* 0x0003e8000c12ff08 */
[----:B------:R-:W4:Y:S04]  /*0ce0*/  LDG.E.64 R24, desc[UR8][R10.64+0x8] ;  /* 0x000008080a187981 */ /* 0x000f28000c1e1b00 */
[----:B----4-:R1:W-:Y:S04]  /*0cf0*/  REDG.E.ADD.F64.RN.STRONG.GPU desc[UR8][R18.64+0x8], R24 ;  /* 0x00000818120079a6 */ /* 0x0103e8000c12ff08 */
[----:B--2---:R-:W2:Y:S04]  /*0d00*/  LDG.E.64 R26, desc[UR8][R12.64+0x8] ;  /* 0x000008080c1a7981 */ /* 0x004ea8000c1e1b00 */
[----:B--2---:R1:W-:Y:S04]  /*0d10*/  REDG.E.ADD.F64.RN.STRONG.GPU desc[UR8][R22.64+0x8], R26 ;  /* 0x0000081a160079a6 */ /* 0x0043e8000c12ff08 */
[----:B---3--:R-:W2:Y:S01]  /*0d20*/  LDG.E.64 R28, desc[UR8][R14.64+0x8] ;  /* 0x000008080e1c7981 */ /* 0x008ea2000c1e1b00 */
[----:B------:R-:W-:-:S03]  /*0d30*/  IADD3 R9, PT, PT, R9, 0x2, RZ ;  /* 0x0000000209097810 */ /* 0x000fc60007ffe0ff */
[----:B--2---:R1:W-:Y:S04]  /*0d40*/  REDG.E.ADD.F64.RN.STRONG.GPU desc[UR8][R16.64+0x8], R28 ;  /* 0x0000081c100079a6 */ /* 0x0043e8000c12ff08 */
.L_x_288:
[----:B------:R-:W-:Y:S05]  /*0d50*/  @P2 BRA `(.L_x_287) ;  /* 0x0000000000742947 */ /* 0x000fea0003800000 */
[----:B012---:R-:W0:Y:S01]  /*0d60*/  LDC.64 R16, c[0x0][0x398] ;  /* 0x0000e600ff107b82 */ /* 0x007e220000000a00 */
        /* <DEDUP_REMOVED lines=10> */
[----:B------:R-:W-:-:S05]  /*0e10*/  IADD3 R5, PT, PT, R4, R9, RZ ;  /* 0x0000000904057210 */ /* 0x000fca0007ffe0ff */
[----:B0-----:R-:W-:Y:S01]  /*0e20*/  IMAD.WIDE R4, R5, 0x8, R10 ;  /* 0x0000000805047825 */ /* 0x001fe200078e020a */
[----:B---3--:R-:W-:-:S08]  /*0e30*/  DADD R18, R18, R20 ;  /* 0x0000000012127229 */ /* 0x008fd00000000014 */
[----:B--2---:R-:W-:-:S08]  /*0e40*/  DADD R18, R18, R22 ;  /* 0x0000000012127229 */ /* 0x004fd00000000016 */
        /* <DEDUP_REMOVED lines=11> */
[----:B------:R-:W2:Y:S01]  /*0f00*/  LDG.E.64 R12, desc[UR8][R12.64] ;  /* 0x000000080c0c7981 */ /* 0x000ea2000c1e1b00 */
[----:B------:R-:W-:-:S05]  /*0f10*/  IMAD.WIDE R10, R9, 0x8, R10 ;  /* 0x00000008090a7825 */ /* 0x000fca00078e020a */
[----:B--2---:R3:W-:Y:S02]  /*0f20*/  REDG.E.ADD.F64.RN.STRONG.GPU desc[UR8][R10.64], R12 ;  /* 0x0000000c0a0079a6 */ /* 0x0047e4000c12ff08 */
.L_x_287:
[----:B------:R-:W-:Y:S05]  /*0f30*/  @!P0 BRA `(.L_x_289) ;  /* 0xfffffff000e48947 */ /* 0x000fea000383ffff */
[----:B------:R-:W-:Y:S05]  /*0f40*/  EXIT ;  /* 0x000000000000794d */ /* 0x000fea0003800000 */
.L_x_290:
        /* <DEDUP_REMOVED lines=11> */
.L_x_859:


//--------------------- .text._Z41gpuKernelNeighborAtomTripletDecompositionIfEvPT_S1_S1_S1_PiS2_S2_ii --------------------------
	.section	.text._Z41gpuKernelNeighborAtomTripletDecompositionIfEvPT_S1_S1_S1_PiS2_S2_ii,"ax",@progbits
	.align	128
        .global         _Z41gpuKernelNeighborAtomTripletDecompositionIfEvPT_S1_S1_S1_PiS2_S2_ii
        .type           _Z41gpuKernelNeighborAtomTripletDecompositionIfEvPT_S1_S1_S1_PiS2_S2_ii,@function
        .size           _Z41gpuKernelNeighborAtomTripletDecompositionIfEvPT_S1_S1_S1_PiS2_S2_ii,(.L_x_808 - _Z41gpuKernelNeighborAtomTripletDecompositionIfEvPT_S1_S1_S1_PiS2_S2_ii)
        .other          _Z41gpuKernelNeighborAtomTripletDecompositionIfEvPT_S1_S1_S1_PiS2_S2_ii,@"STO_CUDA_ENTRY STV_DEFAULT"
_Z41gpuKernelNeighborAtomTripletDecompositionIfEvPT_S1_S1_S1_PiS2_S2_ii:
.text._Z41gpuKernelNeighborAtomTripletDecompositionIfEvPT_S1_S1_S1_PiS2_S2_ii:
        /* <DEDUP_REMOVED lines=9> */
[----:B------:R-:W-:Y:S01]  /*0090*/  IMAD.MOV.U32 R9, RZ, RZ, 0x40080000 ;  /* 0x40080000ff097424 */ /* 0x000fe200078e00ff */
[----:B------:R-:W1:Y:S01]  /*00a0*/  LDCU UR4, c[0x0][0x370] ;  /* 0x00006e00ff0477ac */ /* 0x000e620008000800 */
[----:B------:R-:W2:Y:S01]  /*00b0*/  LDCU.64 UR14, c[0x0][0x358] ;  /* 0x00006b00ff0e77ac */ /* 0x000ea20008000a00 */
[----:B------:R-:W-:Y:S01]  /*00c0*/  UMOV UR5, URZ ;  /* 0x000000ff00057c82 */ /* 0x000fe20008000000 */
[----:B0-----:R-:W-:Y:S01]  /*00d0*/  UISETP.GT.AND UP0, UPT, UR6, URZ, UPT ;  /* 0x000000ff0600728c */ /* 0x001fe2000bf04270 */
[----:B-1----:R-:W-:-:S08]  /*00e0*/  IMAD R7, R7, UR4, RZ ;  /* 0x0000000407077c24 */ /* 0x002fd0000f8e02ff */
[----:B--2---:R-:W-:Y:S05]  /*00f0*/  BRA.U UP0, `(.L_x_291) ;  /* 0x0000000d00f07547 */ /* 0x004fea000b800000 */
.L_x_311:
[----:B01----:R-:W0:Y:S01]  /*0100*/  LDC.64 R2, c[0x0][0x3a8] ;  /* 0x0000ea00ff027b82 */ /* 0x003e220000000a00 */
[----:B------:R-:W1:Y:S01]  /*0110*/  LDCU UR4, c[0x0][0x3b8] ;  /* 0x00007700ff0477ac */ /* 0x000e620008000800 */
[----:B0-----:R-:W-:-:S05]  /*0120*/  IMAD.WIDE R2, R8, 0x4, R2 ;  /* 0x0000000408027825 */ /* 0x001fca00078e0202 */
[----:B--2---:R-:W2:Y:S04]  /*0130*/  LDG.E R6, desc[UR14][R2.64] ;  /* 0x0000000e02067981 */ /* 0x004ea8000c1e1900 */
[----:B----4-:R-:W2:Y:S01]  /*0140*/  LDG.E R5, desc[UR14][R2.64+0x4] ;  /* 0x0000040e02057981 */ /* 0x010ea2000c1e1900 */
[----:B------:R-:W-:Y:S01]  /*0150*/  IMAD.MOV.U32 R0, RZ, RZ, R8 ;  /* 0x000000ffff007224 */ /* 0x000fe200078e0008 */
[----:B------:R-:W-:Y:S01]  /*0160*/  IADD3 R8, PT, PT, R7, R8, RZ ;  /* 0x0000000807087210 */ /* 0x000fe20007ffe0ff */
[----:B------:R-:W-:Y:S03]  /*0170*/  BSSY.RECONVERGENT B0, `(.L_x_292) ;  /* 0x00000f2000007945 */ /* 0x000fe60003800200 */
[----:B-1----:R-:W-:Y:S01]  /*0180*/  ISETP.GE.AND P1, PT, R8, UR4, PT ;  /* 0x0000000408007c0c */ /* 0x002fe2000bf26270 */
[----:B--2---:R-:W-:-:S05]  /*0190*/  IMAD.IADD R10, R5, 0x1, -R6 ;  /* 0x00000001050a7824 */ /* 0x004fca00078e0a06 */
[----:B------:R-:W-:-:S13]  /*01a0*/  ISETP.GE.AND P0, PT, R10, 0x1, PT ;  /* 0x000000010a00780c */ /* 0x000fda0003f06270 */
[----:B---3--:R-:W-:Y:S05]  /*01b0*/  @!P0 BRA `(.L_x_293) ;  /* 0x0000000c00b48947 */ /* 0x008fea0003800000 */
[----:B------:R-:W0:Y:S01]  /*01c0*/  LDCU.64 UR6, c[0x0][0x3a0] ;  /* 0x00007400ff0677ac */ /* 0x000e220008000a00 */
[----:B------:R-:W-:Y:S01]  /*01d0*/  SHF.R.S32.HI R3, RZ, 0x1f, R0 ;  /* 0x0000001fff037819 */ /* 0x000fe20000011400 */
[----:B------:R-:W1:Y:S01]  /*01e0*/  LDC.64 R12, c[0x0][0x380] ;  /* 0x0000e000ff0c7b82 */ /* 0x000e620000000a00 */
[----:B0-----:R-:W-:-:S04]  /*01f0*/  LEA R2, P0, R0, UR6, 0x2 ;  /* 0x0000000600027c11 */ /* 0x001fc8000f8010ff */
[----:B------:R-:W-:-:S06]  /*0200*/  LEA.HI.X R3, R0, UR7, R3, 0x2, P0 ;  /* 0x0000000700037c11 */ /* 0x000fcc00080f1403 */
[----:B------:R-:W1:Y:S01]  /*0210*/  LDG.E R3, desc[UR14][R2.64] ;  /* 0x0000000e02037981 */ /* 0x000e62000c1e1900 */
[----:B------:R-:W-:Y:S01]  /*0220*/  IMAD.IADD R0, R6, 0x1, -R5 ;  /* 0x0000000106007824 */ /* 0x000fe200078e0a05 */
[----:B------:R-:W-:Y:S01]  /*0230*/  BSSY.RECONVERGENT B1, `(.L_x_294) ;  /* 0x0000080000017945 */ /* 0x000fe20003800200 */
[----:B------:R-:W-:Y:S01]  /*0240*/  HFMA2 R4, -RZ, RZ, 0, 0 ;  /* 0x00000000ff047431 */ /* 0x000fe200000001ff */
[----:B------:R-:W-:Y:S02]  /*0250*/  LOP3.LUT R5, R10, 0x3, RZ, 0xc0, !PT ;  /* 0x000000030a057812 */ /* 0x000fe400078ec0ff */
[----:B------:R-:W-:Y:S01]  /*0260*/  ISETP.GT.U32.AND P0, PT, R0, -0x4, PT ;  /* 0xfffffffc0000780c */ /* 0x000fe20003f04070 */
[----:B-1----:R-:W-:-:S12]  /*0270*/  IMAD.WIDE R12, R3, 0x4, R12 ;  /* 0x00000004030c7825 */ /* 0x002fd800078e020c */
[----:B------:R-:W-:Y:S05]  /*0280*/  @P0 BRA `(.L_x_295) ;  /* 0x0000000400e80947 */ /* 0x000fea0003800000 */
[----:B------:R0:W5:Y:S01]  /*0290*/  LDG.E R31, desc[UR14][R12.64] ;  /* 0x0000000e0c1f7981 */ /* 0x000162000c1e1900 */
[----:B------:R-:W1:Y:S01]  /*02a0*/  LDC.64 R14, c[0x0][0x390] ;  /* 0x0000e400ff0e7b82 */ /* 0x000e620000000a00 */
[----:B------:R-:W-:Y:S01]  /*02b0*/  LOP3.LUT R4, R10, 0x7ffffffc, RZ, 0xc0, !PT ;  /* 0x7ffffffc0a047812 */ /* 0x000fe200078ec0ff */
[----:B------:R-:W-:-:S06]  /*02c0*/  IMAD.MOV.U32 R3, RZ, RZ, RZ ;  /* 0x000000ffff037224 */ /* 0x000fcc00078e00ff */
[----:B------:R-:W2:Y:S02]  /*02d0*/  LDC.64 R16, c[0x0][0x3b0] ;  /* 0x0000ec00ff107b82 */ /* 0x000ea40000000a00 */
.L_x_304:
[----:B------:R-:W-:-:S04]  /*02e0*/  IMAD.IADD R19, R6, 0x1, R3 ;  /* 0x0000000106137824 */ /* 0x000fc800078e0203 */
[----:B--2---:R-:W-:-:S05]  /*02f0*/  IMAD.WIDE R18, R19, 0x4, R16 ;  /* 0x0000000413127825 */ /* 0x004fca00078e0210 */
[----:B------:R-:W1:Y:S01]  /*0300*/  LDG.E R11, desc[UR14][R18.64] ;  /* 0x0000000e120b7981 */ /* 0x000e62000c1e1900 */
[----:B------:R-:W2:Y:S01]  /*0310*/  MUFU.RCP64H R21, 3 ;  /* 0x4008000000157908 */ /* 0x000ea20000001800 */
[----:B------:R-:W-:Y:S01]  /*0320*/  MOV R24, 0x0 ;  /* 0x0000000000187802 */ /* 0x000fe20000000f00 */
[----:B------:R-:W-:Y:S02]  /*0330*/  IMAD.MOV.U32 R25, RZ, RZ, 0x40080000 ;  /* 0x40080000ff197424 */ /* 0x000fe400078e00ff */
[----:B------:R-:W-:-:S06]  /*0340*/  IMAD.MOV.U32 R20, RZ, RZ, 0x1 ;  /* 0x00000001ff147424 */ /* 0x000fcc00078e00ff */
[----:B--2---:R-:W-:Y:S01]  /*0350*/  DFMA R22, R20, -R24, 1 ;  /* 0x3ff000001416742b */ /* 0x004fe20000000818 */
[----:B-1----:R-:W-:-:S05]  /*0360*/  IMAD.WIDE R10, R11, 0x4, R14 ;  /* 0x000000040b0a7825 */ /* 0x002fca00078e020e */
[----:B------:R-:W2:Y:S02]  /*0370*/  LDG.E R0, desc[UR14][R10.64] ;  /* 0x0000000e0a007981 */ /* 0x000ea4000c1e1900 */
[----:B------:R-:W-:Y:S01]  /*0380*/  DFMA R22, R22, R22, R22 ;  /* 0x000000161616722b */ /* 0x000fe20000000016 */
[----:B------:R-:W-:Y:S01]  /*0390*/  IADD3 R3, PT, PT, R3, 0x4, RZ ;  /* 0x0000000403037810 */ /* 0x000fe20007ffe0ff */
[----:B------:R-:W-:Y:S03]  /*03a0*/  BSSY.RECONVERGENT B2, `(.L_x_296) ;  /* 0x000000f000027945 */ /* 0x000fe60003800200 */
[----:B------:R-:W-:-:S03]  /*03b0*/  ISETP.NE.AND P2, PT, R3, R4, PT ;  /* 0x000000040300720c */ /* 0x000fc60003f45270 */
[----:B------:R-:W-:-:S08]  /*03c0*/  DFMA R22, R20, R22, R20 ;  /* 0x000000161416722b */ /* 0x000fd00000000014 */
[----:B------:R-:W-:-:S08]  /*03d0*/  DFMA R20, R22, -R24, 1 ;  /* 0x3ff000001614742b */ /* 0x000fd00000000818 */
[----:B------:R-:W-:Y:S01]  /*03e0*/  DFMA R20, R22, R20, R22 ;  /* 0x000000141614722b */ /* 0x000fe20000000016 */
[----:B--2---:R-:W1:Y:S07]  /*03f0*/  F2F.F64.F32 R24, R0 ;  /* 0x0000000000187310 */ /* 0x004e6e0000201800 */
[----:B-1----:R-:W-:Y:S01]  /*0400*/  DMUL R22, R24, R20 ;  /* 0x0000001418167228 */ /* 0x002fe20000000000 */
[----:B------:R-:W-:-:S07]  /*0410*/  FSETP.GEU.AND P3, PT, |R25|, 6.5827683646048100446e-37, PT ;  /* 0x036000001900780b */ /* 0x000fce0003f6e200 */
[----:B------:R-:W-:-:S08]  /*0420*/  DFMA R10, R22, -3, R24 ;  /* 0xc0080000160a782b */ /* 0x000fd00000000018 */
[----:B------:R-:W-:-:S10]  /*0430*/  DFMA R10, R20, R10, R22 ;  /* 0x0000000a140a722b */ /* 0x000fd40000000016 */
[----:B------:R-:W-:-:S05]  /*0440*/  FFMA R2, RZ, 2.125, R11 ;  /* 0x40080000ff027823 */ /* 0x000fca000000000b */
[----:B------:R-:W-:-:S13]  /*0450*/  FSETP.GT.AND P0, PT, |R2|, 1.469367938527859385e-39, PT ;  /* 0x001000000200780b */ /* 0x000fda0003f04200 */
[----:B---3--:R-:W-:Y:S05]  /*0460*/  @P0 BRA P3, `(.L_x_297) ;  /* 0x0000000000080947 */ /* 0x008fea0001800000 */
[----:B------:R-:W-:-:S07]  /*0470*/  MOV R28, 0x490 ;  /* 0x00000490001c7802 */ /* 0x000fce0000000f00 */
[----:B0----5:R-:W-:Y:S05]  /*0480*/  CALL.REL.NOINC `($__internal_0_$__cuda_sm20_div_rn_f64_full) ;  /* 0x0000001800e87944 */ /* 0x021fea0003c00000 */
.L_x_297:
[----:B------:R-:W-:Y:S05]  /*0490*/  BSYNC.RECONVERGENT B2 ;  /* 0x0000000000027941 */ /* 0x000fea0003800200 */
.L_x_296:
[----:B-----5:R-:W1:Y:S02]  /*04a0*/  F2F.F64.F32 R20, R31 ;  /* 0x0000001f00147310 */ /* 0x020e640000201800 */
[----:B-1----:R-:W-:-:S06]  /*04b0*/  DADD R20, R20, R10 ;  /* 0x0000000014147229 */ /* 0x002fcc000000000a */
[----:B------:R-:W1:Y:S02]  /*04c0*/  F2F.F32.F64 R33, R20 ;  /* 0x0000001400217310 */ /* 0x000e640000301000 */
[----:B-1----:R1:W-:Y:S04]  /*04d0*/  STG.E desc[UR14][R12.64], R33 ;  /* 0x000000210c007986 */ /* 0x0023e8000c10190e */
[----:B------:R-:W2:Y:S02]  /*04e0*/  LDG.E R11, desc[UR14][R18.64+0x4] ;  /* 0x0000040e120b7981 */ /* 0x000ea4000c1e1900 */
[----:B------:R-:W3:Y:S01]  /*04f0*/  MUFU.RCP64H R23, 3 ;  /* 0x4008000000177908 */ /* 0x000ee20000001800 */
[----:B------:R-:W-:Y:S01]  /*0500*/  IMAD.MOV.U32 R24, RZ, RZ, 0x0 ;  /* 0x00000000ff187424 */ /* 0x000fe200078e00ff */
[----:B------:R-:W-:Y:S01]  /*0510*/  MOV R22, 0x1 ;  /* 0x0000000100167802 */ /* 0x000fe20000000f00 */
[----:B------:R-:W-:-:S06]  /*0520*/  IMAD.MOV.U32 R25, RZ, RZ, 0x40080000 ;  /* 0x40080000ff197424 */ /* 0x000fcc00078e00ff */
[----:B---3--:R-:W-:Y:S01]  /*0530*/  DFMA R26, R22, -R24, 1 ;  /* 0x3ff00000161a742b */ /* 0x008fe20000000818 */
[----:B--2---:R-:W-:-:S05]  /*0540*/  IMAD.WIDE R10, R11, 0x4, R14 ;  /* 0x000000040b0a7825 */ /* 0x004fca00078e020e */
[----:B------:R-:W2:Y:S02]  /*0550*/  LDG.E R0, desc[UR14][R10.64] ;  /* 0x0000000e0a007981 */ /* 0x000ea4000c1e1900 */
[----:B------:R-:W-:Y:S01]  /*0560*/  DFMA R26, R26, R26, R26 ;  /* 0x0000001a1a1a722b */ /* 0x000fe2000000001a */
[----:B------:R-:W-:Y:S07]  /*0570*/  BSSY.RECONVERGENT B2, `(.L_x_298) ;  /* 0x000000e000027945 */ /* 0x000fee0003800200 */
[----:B------:R-:W-:-:S08]  /*0580*/  DFMA R26, R22, R26, R22 ;  /* 0x0000001a161a722b */ /* 0x000fd00000000016 */
[----:B------:R-:W-:-:S08]  /*0590*/  DFMA R20, R26, -R24, 1 ;  /* 0x3ff000001a14742b */ /* 0x000fd00000000818 */
[----:B------:R-:W-:Y:S01]  /*05a0*/  DFMA R26, R26, R20, R26 ;  /* 0x000000141a1a722b */ /* 0x000fe2000000001a */
[----:B--2---:R-:W2:Y:S07]  /*05b0*/  F2F.F64.F32 R24, R0 ;  /* 0x0000000000187310 */ /* 0x004eae0000201800 */
[----:B--2---:R-:W-:Y:S01]  /*05c0*/  DMUL R20, R26, R24 ;  /* 0x000000181a147228 */ /* 0x004fe20000000000 */
[----:B------:R-:W-:-:S07]  /*05d0*/  FSETP.GEU.AND P3, PT, |R25|, 6.5827683646048100446e-37, PT ;  /* 0x036000001900780b */ /* 0x000fce0003f6e200 */
[----:B------:R-:W-:-:S08]  /*05e0*/  DFMA R10, R20, -3, R24 ;  /* 0xc0080000140a782b */ /* 0x000fd00000000018 */
[----:B------:R-:W-:-:S10]  /*05f0*/  DFMA R10, R26, R10, R20 ;  /* 0x0000000a1a0a722b */ /* 0x000fd40000000014 */
[----:B------:R-:W-:-:S05]  /*0600*/  FFMA R2, RZ, 2.125, R11 ;  /* 0x40080000ff027823 */ /* 0x000fca000000000b */
[----:B------:R-:W-:-:S13]  /*0610*/  FSETP.GT.AND P0, PT, |R2|, 1.469367938527859385e-39, PT ;  /* 0x001000000200780b */ /* 0x000fda0003f04200 */
[----:B-1----:R-:W-:Y:S05]  /*0620*/  @P0 BRA P3, `(.L_x_299) ;  /* 0x0000000000080947 */ /* 0x002fea0001800000 */
[----:B------:R-:W-:-:S07]  /*0630*/  MOV R28, 0x650 ;  /* 0x00000650001c7802 */ /* 0x000fce0000000f00 */
[----:B0-----:R-:W-:Y:S05]  /*0640*/  CALL.REL.NOINC `($__internal_0_$__cuda_sm20_div_rn_f64_full) ;  /* 0x0000001800787944 */ /* 0x001fea0003c00000 */
.L_x_299:
[----:B------:R-:W-:Y:S05]  /*0650*/  BSYNC.RECONVERGENT B2 ;  /* 0x0000000000027941 */ /* 0x000fea0003800200 */
.L_x_298:
[----:B------:R-:W1:Y:S02]  /*0660*/  F2F.F64.F32 R20, R33 ;  /* 0x0000002100147310 */ /* 0x000e640000201800 */
        /* <DEDUP_REMOVED lines=26> */
.L_x_301:
[----:B------:R-:W-:Y:S05]  /*0810*/  BSYNC.RECONVERGENT B2 ;  /* 0x0000000000027941 */ /* 0x000fea0003800200 */
.L_x_300:
        /* <DEDUP_REMOVED lines=27> */
.L_x_303:
[----:B------:R-:W-:Y:S05]  /*09d0*/  BSYNC.RECONVERGENT B2 ;  /* 0x0000000000027941 */ /* 0x000fea0003800200 */
.L_x_302:
[----:B------:R-:W1:Y:S02]  /*09e0*/  F2F.F64.F32 R18, R33 ;  /* 0x0000002100127310 */ /* 0x000e640000201800 */
[----:B-1----:R-:W-:-:S06]  /*09f0*/  DADD R18, R18, R10 ;  /* 0x0000000012127229 */ /* 0x002fcc000000000a */
[----:B------:R-:W1:Y:S02]  /*0a00*/  F2F.F32.F64 R31, R18 ;  /* 0x00000012001f7310 */ /* 0x000e640000301000 */
[----:B-1----:R3:W-:Y:S01]  /*0a10*/  STG.E desc[UR14][R12.64], R31 ;  /* 0x0000001f0c007986 */ /* 0x0027e2000c10190e */
[----:B------:R-:W-:Y:S05]  /*0a20*/  @P2 BRA `(.L_x_304) ;  /* 0xfffffff8002c2947 */ /* 0x000fea000383ffff */
.L_x_295:
[----:B------:R-:W-:Y:S05]  /*0a30*/  BSYNC.RECONVERGENT B1 ;  /* 0x0000000000017941 */ /* 0x000fea0003800200 */
.L_x_294:
[----:B------:R-:W-:-:S13]  /*0a40*/  ISETP.NE.AND P0, PT, R5, RZ, PT ;  /* 0x000000ff0500720c */ /* 0x000fda0003f05270 */
[----:B------:R-:W-:Y:S05]  /*0a50*/  @!P0 BRA `(.L_x_293) ;  /* 0x00000004008c8947 */ /* 0x000fea0003800000 */
[----:B------:R-:W1:Y:S01]  /*0a60*/  LDC.64 R16, c[0x0][0x3b0] ;  /* 0x0000ec00ff107b82 */ /* 0x000e620000000a00 */
[----:B------:R-:W-:-:S04]  /*0a70*/  IMAD.IADD R3, R6, 0x1, R4 ;  /* 0x0000000106037824 */ /* 0x000fc800078e0204 */
[----:B-1----:R-:W-:-:S03]  /*0a80*/  IMAD.WIDE R16, R3, 0x4, R16 ;  /* 0x0000000403107825 */ /* 0x002fc600078e0210 */
[----:B------:R-:W1:Y:S02]  /*0a90*/  LDC.64 R2, c[0x0][0x390] ;  /* 0x0000e400ff027b82 */ /* 0x000e640000000a00 */
[----:B------:R-:W1:Y:S01]  /*0aa0*/  LDG.E R11, desc[UR14][R16.64] ;  /* 0x0000000e100b7981 */ /* 0x000e62000c1e1900 */
[----:B------:R-:W-:Y:S01]  /*0ab0*/  IMAD.MOV.U32 R14, RZ, RZ, 0x0 ;  /* 0x00000000ff0e7424 */ /* 0x000fe200078e00ff */
[----:B------:R-:W-:Y:S01]  /*0ac0*/  MOV R15, 0x40080000 ;  /* 0x40080000000f7802 */ /* 0x000fe20000000f00 */
[----:B------:R-:W-:Y:S02]  /*0ad0*/  IMAD.MOV.U32 R10, RZ, RZ, 0x1 ;  /* 0x00000001ff0a7424 */ /* 0x000fe400078e00ff */
[----:B-1----:R-:W-:-:S05]  /*0ae0*/  IMAD.WIDE R2, R11, 0x4, R2 ;  /* 0x000000040b027825 */ /* 0x002fca00078e0202 */
[----:B------:R-:W2:Y:S01]  /*0af0*/  LDG.E R24, desc[UR14][R2.64] ;  /* 0x0000000e02187981 */ /* 0x000ea2000c1e1900 */
[----:B------:R-:W1:Y:S01]  /*0b00*/  MUFU.RCP64H R11, 3 ;  /* 0x40080000000b7908 */ /* 0x000e620000001800 */
[----:B------:R-:W-:Y:S01]  /*0b10*/  BSSY.RECONVERGENT B1, `(.L_x_305) ;  /* 0x0000012000017945 */ /* 0x000fe20003800200 */
[----:B-1----:R-:W-:-:S08]  /*0b20*/  DFMA R18, R10, -R14, 1 ;  /* 0x3ff000000a12742b */ /* 0x002fd0000000080e */
[----:B------:R-:W-:-:S08]  /*0b30*/  DFMA R18, R18, R18, R18 ;  /* 0x000000121212722b */ /* 0x000fd00000000012 */
        /* <DEDUP_REMOVED lines=10> */
[----:B------:R-:W-:Y:S05]  /*0be0*/  @P0 BRA P2, `(.L_x_306) ;  /* 0x0000000000100947 */ /* 0x000fea0001000000 */
[----:B------:R-:W-:-:S07]  /*0bf0*/  MOV R28, 0xc10 ;  /* 0x00000c10001c7802 */ /* 0x000fce0000000f00 */
[----:B0--3--:R-:W-:Y:S05]  /*0c00*/  CALL.REL.NOINC `($__internal_0_$__cuda_sm20_div_rn_f64_full) ;  /* 0x0000001400087944 */ /* 0x009fea0003c00000 */
[----:B------:R-:W-:Y:S01]  /*0c10*/  IMAD.MOV.U32 R2, RZ, RZ, R10 ;  /* 0x000000ffff027224 */ /* 0x000fe200078e000a */
[----:B------:R-:W-:-:S07]  /*0c20*/  MOV R3, R11 ;  /* 0x0000000b00037202 */ /* 0x000fce0000000f00 */
.L_x_306:
[----:B------:R-:W-:Y:S05]  /*0c30*/  BSYNC.RECONVERGENT B1 ;  /* 0x0000000000017941 */ /* 0x000fea0003800200 */
.L_x_305:
[----:B------:R-:W2:Y:S01]  /*0c40*/  LDG.E R0, desc[UR14][R12.64] ;  /* 0x0000000e0c007981 */ /* 0x000ea2000c1e1900 */
[----:B------:R-:W-:Y:S01]  /*0c50*/  ISETP.NE.AND P0, PT, R5, 0x1, PT ;  /* 0x000000010500780c */ /* 0x000fe20003f05270 */
[----:B--2---:R-:W1:Y:S02]  /*0c60*/  F2F.F64.F32 R10, R0 ;  /* 0x00000000000a7310 */ /* 0x004e640000201800 */
[----:B-1----:R-:W-:-:S06]  /*0c70*/  DADD R10, R10, R2 ;  /* 0x000000000a0a7229 */ /* 0x002fcc0000000002 */
[----:B------:R-:W1:Y:S02]  /*0c80*/  F2F.F32.F64 R3, R10 ;  /* 0x0000000a00037310 */ /* 0x000e640000301000 */
[----:B-1----:R1:W-:Y:S02]  /*0c90*/  STG.E desc[UR14][R12.64], R3 ;  /* 0x000000030c007986 */ /* 0x0023e4000c10190e */
[----:B------:R-:W-:Y:S05]  /*0ca0*/  @!P0 BRA `(.L_x_293) ;  /* 0x0000000000f88947 */ /* 0x000fea0003800000 */
[----:B------:R-:W2:Y:S01]  /*0cb0*/  LDG.E R15, desc[UR14][R16.64+0x4] ;  /* 0x0000040e100f7981 */ /* 0x000ea2000c1e1900 */
[----:B------:R-:W2:Y:S01]  /*0cc0*/  LDC.64 R10, c[0x0][0x390] ;  /* 0x0000e400ff0a7b82 */ /* 0x000ea20000000a00 */
[----:B------:R-:W-:Y:S01]  /*0cd0*/  IMAD.MOV.U32 R18, RZ, RZ, 0x0 ;  /* 0x00000000ff127424 */ /* 0x000fe200078e00ff */
[----:B------:R-:W-:Y:S01]  /*0ce0*/  MOV R14, 0x1 ;  /* 0x00000001000e7802 */ /* 0x000fe20000000f00 */
[----:B------:R-:W-:Y:S02]  /*0cf0*/  IMAD.MOV.U32 R19, RZ, RZ, 0x40080000 ;  /* 0x40080000ff137424 */ /* 0x000fe400078e00ff */
[----:B--2---:R-:W-:-:S05]  /*0d00*/  IMAD.WIDE R10, R15, 0x4, R10 ;  /* 0x000000040f0a7825 */ /* 0x004fca00078e020a */
[----:B------:R-:W2:Y:S01]  /*0d10*/  LDG.E R24, desc[UR14][R10.64] ;  /* 0x0000000e0a187981 */ /* 0x000ea2000c1e1900 */
[----:B------:R-:W4:Y:S01]  /*0d20*/  MUFU.RCP64H R15, 3 ;  /* 0x40080000000f7908 */ /* 0x000f220000001800 */
[----:B------:R-:W-:Y:S01]  /*0d30*/  BSSY.RECONVERGENT B1, `(.L_x_307) ;  /* 0x0000010000017945 */ /* 0x000fe20003800200 */
[----:B----4-:R-:W-:-:S08]  /*0d40*/  DFMA R20, R14, -R18, 1 ;  /* 0x3ff000000e14742b */ /* 0x010fd00000000812 */
[----:B------:R-:W-:-:S08]  /*0d50*/  DFMA R20, R20, R20, R20 ;  /* 0x000000141414722b */ /* 0x000fd00000000014 */
        /* <DEDUP_REMOVED lines=10> */
[----:B------:R-:W-:Y:S05]  /*0e00*/  @P0 BRA P2, `(.L_x_308) ;  /* 0x0000000000080947 */ /* 0x000fea0001000000 */
[----:B------:R-:W-:-:S07]  /*0e10*/  MOV R28, 0xe30 ;  /* 0x00000e30001c7802 */ /* 0x000fce0000000f00 */
[----:B01-3--:R-:W-:Y:S05]  /*0e20*/  CALL.REL.NOINC `($__internal_0_$__cuda_sm20_div_rn_f64_full) ;  /* 0x0000001000807944 */ /* 0x00bfea0003c00000 */
.L_x_308:
[----:B------:R-:W-:Y:S05]  /*0e30*/  BSYNC.RECONVERGENT B1 ;  /* 0x0000000000017941 */ /* 0x000fea0003800200 */
.L_x_307:
[----:B-1----:R-:W1:Y:S01]  /*0e40*/  F2F.F64.F32 R2, R3 ;  /* 0x0000000300027310 */ /* 0x002e620000201800 */
[----:B------:R-:W-:Y:S01]  /*0e50*/  ISETP.NE.AND P0, PT, R5, 0x2, PT ;  /* 0x000000020500780c */ /* 0x000fe20003f05270 */
[----:B-1----:R-:W-:-:S06]  /*0e60*/  DADD R10, R2, R10 ;  /* 0x00000000020a7229 */ /* 0x002fcc000000000a */
[----:B------:R-:W1:Y:S02]  /*0e70*/  F2F.F32.F64 R15, R10 ;  /* 0x0000000a000f7310 */ /* 0x000e640000301000 */
[----:B-1----:R2:W-:Y:S04]  /*0e80*/  STG.E desc[UR14][R12.64], R15 ;  /* 0x0000000f0c007986 */ /* 0x0025e8000c10190e */
[----:B------:R-:W-:Y:S05]  /*0e90*/  @!P0 BRA `(.L_x_293) ;  /* 0x00000000007c8947 */ /* 0x000fea0003800000 */
[----:B------:R-:W4:Y:S01]  /*0ea0*/  LDG.E R17, desc[UR14][R16.64+0x8] ;  /* 0x0000080e10117981 */ /* 0x000f22000c1e1900 */
[----:B------:R-:W4:Y:S01]  /*0eb0*/  LDC.64 R2, c[0x0][0x390] ;  /* 0x0000e400ff027b82 */ /* 0x000f220000000a00 */
[----:B------:R-:W1:Y:S01]  /*0ec0*/  MUFU.RCP64H R5, 3 ;  /* 0x4008000000057908 */ /* 0x000e620000001800 */
[----:B------:R-:W-:Y:S01]  /*0ed0*/  IMAD.MOV.U32 R10, RZ, RZ, 0x0 ;  /* 0x00000000ff0a7424 */ /* 0x000fe200078e00ff */
[----:B------:R-:W-:Y:S01]  /*0ee0*/  MOV R4, 0x1 ;  /* 0x0000000100047802 */ /* 0x000fe20000000f00 */
[----:B------:R-:W-:-:S06]  /*0ef0*/  IMAD.MOV.U32 R11, RZ, RZ, 0x40080000 ;  /* 0x40080000ff0b7424 */ /* 0x000fcc00078e00ff */
[----:B-1----:R-:W-:Y:S01]  /*0f00*/  DFMA R18, R4, -R10, 1 ;  /* 0x3ff000000412742b */ /* 0x002fe2000000080a */
[----:B----4-:R-:W-:-:S05]  /*0f10*/  IMAD.WIDE R2, R17, 0x4, R2 ;  /* 0x0000000411027825 */ /* 0x010fca00078e0202 */
[----:B------:R-:W4:Y:S02]  /*0f20*/  LDG.E R24, desc[UR14][R2.64] ;  /* 0x0000000e02187981 */ /* 0x000f24000c1e1900 */
[----:B------:R-:W-:Y:S01]  /*0f30*/  DFMA R18, R18, R18, R18 ;  /* 0x000000121212722b */ /* 0x000fe20000000012 */
[----:B------:R-:W-:Y:S07]  /*0f40*/  BSSY.RECONVERGENT B1, `(.L_x_309) ;  /* 0x0000010000017945 */ /* 0x000fee0003800200 */
[----:B------:R-:W-:-:S08]  /*0f50*/  DFMA R18, R4, R18, R4 ;  /* 0x000000120412722b */ /* 0x000fd00000000004 */
[----:B------:R-:W-:-:S08]  /*0f60*/  DFMA R10, R18, -R10, 1 ;  /* 0x3ff00000120a742b */ /* 0x000fd0000000080a */
[----:B------:R-:W-:Y:S01]  /*0f70*/  DFMA R10, R18, R10, R18 ;  /* 0x0000000a120a722b */ /* 0x000fe20000000012 */
[----:B----4-:R-:W1:Y:S07]  /*0f80*/  F2F.F64.F32 R24, R24 ;  /* 0x0000001800187310 */ /* 0x010e6e0000201800 */
        /* <DEDUP_REMOVED lines=9> */
[----:B------:R-:W-:Y:S01]  /*1020*/  IMAD.MOV.U32 R2, RZ, RZ, R10 ;  /* 0x000000ffff027224 */ /* 0x000fe200078e000a */
[----:B------:R-:W-:-:S07]  /*1030*/  MOV R3, R11 ;  /* 0x0000000b00037202 */ /* 0x000fce0000000f00 */
.L_x_310:
[----:B------:R-:W-:Y:S05]  /*1040*/  BSYNC.RECONVERGENT B1 ;  /* 0x0000000000017941 */ /* 0x000fea0003800200 */
.L_x_309:
[----:B------:R-:W1:Y:S02]  /*1050*/  F2F.F64.F32 R4, R15 ;  /* 0x0000000f00047310 */ /* 0x000e640000201800 */
[----:B-1----:R-:W-:-:S10]  /*1060*/  DADD R4, R4, R2 ;  /* 0x0000000004047229 */ /* 0x002fd40000000002 */
[----:B------:R-:W1:Y:S02]  /*1070*/  F2F.F32.F64 R5, R4 ;  /* 0x0000000400057310 */ /* 0x000e640000301000 */
[----:B-1----:R4:W-:Y:S02]  /*1080*/  STG.E desc[UR14][R12.64], R5 ;  /* 0x000000050c007986 */ /* 0x0029e4000c10190e */
.L_x_293:
[----:B------:R-:W-:Y:S05]  /*1090*/  BSYNC.RECONVERGENT B0 ;  /* 0x0000000000007941 */ /* 0x000fea0003800200 */
.L_x_292:
[----:B------:R-:W-:Y:S05]  /*10a0*/  @!P1 BRA `(.L_x_311) ;  /* 0xfffffff000149947 */ /* 0x000fea000383ffff */
[----:B------:R-:W-:Y:S05]  /*10b0*/  EXIT ;  /* 0x000000000000794d */ /* 0x000fea0003800000 */
.L_x_291:
        /* <DEDUP_REMOVED lines=9> */
.L_x_322:
[----:B0--34-:R-:W0:Y:S08]  /*1150*/  LDC.64 R12, c[0x0][0x3a8] ;  /* 0x0000ea00ff0c7b82 */ /* 0x019e300000000a00 */
[----:B-1----:R-:W1:Y:S08]  /*1160*/  LDC.64 R10, c[0x0][0x3a0] ;  /* 0x0000e800ff0a7b82 */ /* 0x002e700000000a00 */
[----:B--2---:R-:W2:Y:S01]  /*1170*/  LDC.64 R14, c[0x0][0x3b8] ;  /* 0x0000ee00ff0e7b82 */ /* 0x004ea20000000a00 */
[----:B0-----:R-:W-:-:S05]  /*1180*/  IMAD.WIDE R12, R8, 0x4, R12 ;  /* 0x00000004080c7825 */ /* 0x001fca00078e020c */
[----:B------:R-:W3:Y:S04]  /*1190*/  LDG.E R3, desc[UR14][R12.64] ;  /* 0x0000000e0c037981 */ /* 0x000ee8000c1e1900 */
[----:B------:R-:W3:Y:S01]  /*11a0*/  LDG.E R4, desc[UR14][R12.64+0x4] ;  /* 0x0000040e0c047981 */ /* 0x000ee2000c1e1900 */
[----:B-1----:R-:W-:Y:S01]  /*11b0*/  IMAD.WIDE R10, R8, 0x4, R10 ;  /* 0x00000004080a7825 */ /* 0x002fe200078e020a */
[----:B------:R-:W-:Y:S03]  /*11c0*/  BSSY.RECONVERGENT B0, `(.L_x_312) ;  /* 0x00000e4000007945 */ /* 0x000fe60003800200 */
[----:B------:R-:W-:-:S05]  /*11d0*/  IMAD.IADD R8, R7, 0x1, R8 ;  /* 0x0000000107087824 */ /* 0x000fca00078e0208 */
[----:B--2---:R-:W-:Y:S02]  /*11e0*/  ISETP.GE.AND P1, PT, R8, R14, PT ;  /* 0x0000000e0800720c */ /* 0x004fe40003f26270 */
[----:B---3--:R-:W-:-:S04]  /*11f0*/  IADD3 R4, PT, PT, -R3, R4, RZ ;  /* 0x0000000403047210 */ /* 0x008fc80007ffe1ff */
[----:B------:R-:W-:-:S13]  /*1200*/  ISETP.GT.AND P0, PT, R4, RZ, PT ;  /* 0x000000ff0400720c */ /* 0x000fda0003f04270 */
[----:B------:R-:W-:Y:S05]  /*1210*/  @!P0 BRA `(.L_x_313) ;  /* 0x0000000c00788947 */ /* 0x000fea0003800000 */
[----:B------:R-:W2:Y:S01]  /*1220*/  LDG.E R6, desc[UR14][R10.64] ;  /* 0x0000000e0a067981 */ /* 0x000ea2000c1e1900 */
[----:B------:R-:W-:Y:S02]  /*1230*/  IMAD.MOV.U32 R5, RZ, RZ, RZ ;  /* 0x000000ffff057224 */ /* 0x000fe400078e00ff */
[----:B--2---:R-:W-:-:S07]  /*1240*/  IMAD R12, R6, R15, RZ ;  /* 0x0000000f060c7224 */ /* 0x004fce00078e02ff */
.L_x_321:
[----:B0--34-:R-:W0:Y:S01]  /*1250*/  LDC.64 R10, c[0x0][0x3b0] ;  /* 0x0000ec00ff0a7b82 */ /* 0x019e220000000a00 */
[----:B------:R-:W-:-:S07]  /*1260*/  IADD3 R13, PT, PT, R3, R5, RZ ;  /* 0x00000005030d7210 */ /* 0x000fce0007ffe0ff */
[----:B-12---:R-:W1:Y:S01]  /*1270*/  LDC.64 R14, c[0x0][0x390] ;  /* 0x0000e400ff0e7b82 */ /* 0x006e620000000a00 */
[----:B------:R-:W2:Y:S01]  /*1280*/  MUFU.RCP64H R17, 3 ;  /* 0x4008000000117908 */ /* 0x000ea20000001800 */
[----:B------:R-:W-:Y:S01]  /*1290*/  IMAD.MOV.U32 R18, RZ, RZ, 0x0 ;  /* 0x00000000ff127424 */ /* 0x000fe200078e00ff */
[----:B------:R-:W-:Y:S01]  /*12a0*/  MOV R19, 0x40080000 ;  /* 0x4008000000137802 */ /* 0x000fe20000000f00 */
[----:B------:R-:W-:-:S04]  /*12b0*/  IMAD.MOV.U32 R16, RZ, RZ, 0x1 ;  /* 0x00000001ff107424 */ /* 0x000fc800078e00ff */
[----:B------:R-:W3:Y:S01]  /*12c0*/  LDC R2, c[0x0][0x3bc] ;  /* 0x0000ef00ff027b82 */ /* 0x000ee20000000800 */
[----:B0-----:R-:W-:-:S05]  /*12d0*/  IMAD.WIDE R10, R13, 0x4, R10 ;  /* 0x000000040d0a7825 */ /* 0x001fca00078e020a */
[----:B------:R-:W1:Y:S01]  /*12e0*/  LDG.E R13, desc[UR14][R10.64] ;  /* 0x0000000e0a0d7981 */ /* 0x000e62000c1e1900 */
[----:B--2---:R-:W-:-:S08]  /*12f0*/  DFMA R20, R16, -R18, 1 ;  /* 0x3ff000001014742b */ /* 0x004fd00000000812 */
[----:B------:R-:W-:Y:S01]  /*1300*/  DFMA R20, R20, R20, R20 ;  /* 0x000000141414722b */ /* 0x000fe20000000014 */
[----:B-1----:R-:W-:-:S05]  /*1310*/  IMAD.WIDE R14, R13, 0x4, R14 ;  /* 0x000000040d0e7825 */ /* 0x002fca00078e020e */
[----:B------:R-:W2:Y:S02]  /*1320*/  LDG.E R24, desc[UR14][R14.64] ;  /* 0x0000000e0e187981 */ /* 0x000ea4000c1e1900 */
[----:B------:R-:W-:Y:S01]  /*1330*/  DFMA R20, R16, R20, R16 ;  /* 0x000000141014722b */ /* 0x000fe20000000010 */
[----:B------:R-:W-:Y:S01]  /*1340*/  IADD3 R5, PT, PT, R5, 0x1, RZ ;  /* 0x0000000105057810 */ /* 0x000fe20007ffe0ff */
[----:B------:R-:W-:Y:S01]  /*1350*/  BSSY.RECONVERGENT B1, `(.L_x_314) ;  /* 0x0000010000017945 */ /* 0x000fe20003800200 */
[----:B---3--:R-:W-:Y:S01]  /*1360*/  ISETP.GE.U32.AND P2, PT, R2, 0x10, PT ;  /* 0x000000100200780c */ /* 0x008fe20003f46070 */
[----:B------:R-:W-:Y:S01]  /*1370*/  IMAD R13, R13, R2, RZ ;  /* 0x000000020d0d7224 */ /* 0x000fe200078e02ff */
[----:B------:R-:W-:-:S03]  /*1380*/  ISETP.NE.AND P3, PT, R5, R4, PT ;  /* 0x000000040500720c */ /* 0x000fc60003f65270 */
[----:B------:R-:W-:-:S08]  /*1390*/  DFMA R18, R20, -R18, 1 ;  /* 0x3ff000001412742b */ /* 0x000fd00000000812 */
[----:B------:R-:W-:Y:S01]  /*13a0*/  DFMA R18, R20, R18, R20 ;  /* 0x000000121412722b */ /* 0x000fe20000000014 */
[----:B--2---:R-:W0:Y:S07]  /*13b0*/  F2F.F64.F32 R24, R24 ;  /* 0x0000001800187310 */ /* 0x004e2e0000201800 */
[----:B0-----:R-:W-:Y:S01]  /*13c0*/  DMUL R10, R24, R18 ;  /* 0x00000012180a7228 */ /* 0x001fe20000000000 */
[----:B------:R-:W-:-:S07]  /*13d0*/  FSETP.GEU.AND P4, PT, |R25|, 6.5827683646048100446e-37, PT ;  /* 0x036000001900780b */ /* 0x000fce0003f8e200 */
[----:B------:R-:W-:-:S08]  /*13e0*/  DFMA R14, R10, -3, R24 ;  /* 0xc00800000a0e782b */ /* 0x000fd00000000018 */
[----:B------:R-:W-:-:S10]  /*13f0*/  DFMA R10, R14, R18, R10 ;  /* 0x000000120e0a722b */ /* 0x000fd4000000000a */
[----:B------:R-:W-:-:S05]  /*1400*/  FFMA R0, RZ, 2.125, R11 ;  /* 0x40080000ff007823 */ /* 0x000fca000000000b */
[----:B------:R-:W-:-:S13]  /*1410*/  FSETP.GT.AND P0, PT, |R0|, 1.469367938527859385e-39, PT ;  /* 0x001000000000780b */ /* 0x000fda0003f04200 */
[----:B------:R-:W-:Y:S05]  /*1420*/  @P0 BRA P4, `(.L_x_315) ;  /* 0x0000000000080947 */ /* 0x000fea0002000000 */
[----:B------:R-:W-:-:S07]  /*1430*/  MOV R28, 0x1450 ;  /* 0x00001450001c7802 */ /* 0x000fce0000000f00 */
[----:B------:R-:W-:Y:S05]  /*1440*/  CALL.REL.NOINC `($__internal_0_$__cuda_sm20_div_rn_f64_full) ;  /* 0x0000000800f87944 */ /* 0x000fea0003c00000 */
.L_x_315:
[----:B------:R-:W-:Y:S05]  /*1450*/  BSYNC.RECONVERGENT B1 ;  /* 0x0000000000017941 */ /* 0x000fea0003800200 */
.L_x_314:
[----:B------:R-:W0:Y:S02]  /*1460*/  LDC.64 R14, c[0x0][0x380] ;  /* 0x0000e000ff0e7b82 */ /* 0x000e240000000a00 */
[----:B0-----:R-:W-:-:S05]  /*1470*/  IMAD.WIDE R14, R6, 0x4, R14 ;  /* 0x00000004060e7825 */ /* 0x001fca00078e020e */
[----:B------:R-:W2:Y:S01]  /*1480*/  LDG.E R0, desc[UR14][R14.64] ;  /* 0x0000000e0e007981 */ /* 0x000ea2000c1e1900 */
[----:B------:R-:W-:Y:S01]  /*1490*/  UMOV UR4, URZ ;  /* 0x000000ff00047c82 */ /* 0x000fe20008000000 */
[----:B--2---:R-:W0:Y:S02]  /*14a0*/  F2F.F64.F32 R16, R0 ;  /* 0x0000000000107310 */ /* 0x004e240000201800 */
[----:B0-----:R-:W-:-:S10]  /*14b0*/  DADD R16, R16, R10 ;  /* 0x0000000010107229 */ /* 0x001fd4000000000a */
[----:B------:R-:W0:Y:S02]  /*14c0*/  F2F.F32.F64 R17, R16 ;  /* 0x0000001000117310 */ /* 0x000e240000301000 */
[----:B0-----:R0:W-:Y:S01]  /*14d0*/  STG.E desc[UR14][R14.64], R17 ;  /* 0x000000110e007986 */ /* 0x0011e2000c10190e */
[----:B------:R-:W-:Y:S05]  /*14e0*/  @!P2 BRA `(.L_x_316) ;  /* 0x000000040040a947 */ /* 0x000fea0003800000 */
[----:B------:R-:W1:Y:S01]  /*14f0*/  LDCU UR4, c[0x0][0x3bc] ;  /* 0x00007780ff0477ac */ /* 0x000e620008000800 */
[----:B------:R-:W-:Y:S01]  /*1500*/  IMAD.MOV.U32 R0, RZ, RZ, R12 ;  /* 0x000000ffff007224 */ /* 0x000fe200078e000c */
[----:B------:R-:W-:Y:S01]  /*1510*/  MOV R2, R13 ;  /* 0x0000000d00027202 */ /* 0x000fe20000000f00 */
[----:B-1----:R-:W-:-:S04]  /*1520*/  ULOP3.LUT UR4, UR4, 0x7ffffff0, URZ, 0xc0, !UPT ;  /* 0x7ffffff004047892 */ /* 0x002fc8000f8ec0ff */
[----:B------:R-:W-:-:S12]  /*1530*/  UIADD3 UR13, UPT, UPT, -UR4, URZ, URZ ;  /* 0x000000ff040d7290 */ /* 0x000fd8000fffe1ff */
.L_x_317:
[----:B------:R-:W-:Y:S01]  /*1540*/  MOV R11, UR10 ;  /* 0x0000000a000b7c02 */ /* 0x000fe20008000f00 */
[----:B------:R-:W-:Y:S01]  /*1550*/  IMAD.U32 R10, RZ, RZ, UR9 ;  /* 0x00000009ff0a7e24 */ /* 0x000fe2000f8e00ff */
[----:B01----:R-:W-:Y:S01]  /*1560*/  MOV R15, UR8 ;  /* 0x00000008000f7c02 */ /* 0x003fe20008000f00 */
[----:B------:R-:W-:Y:S02]  /*1570*/  IMAD.U32 R14, RZ, RZ, UR7 ;  /* 0x00000007ff0e7e24 */ /* 0x000fe4000f8e00ff */
        /* <DEDUP_REMOVED lines=64> */
[----:B------:R-:W-:-:S04]  /*1980*/  UIADD3 UR13, UPT, UPT, UR13, 0x10, URZ ;  /* 0x000000100d0d7890 */ /* 0x000fc8000fffe0ff */
[----:B------:R-:W-:Y:S01]  /*1990*/  UISETP.NE.AND UP0, UPT, UR13, URZ, UPT ;  /* 0x000000ff0d00728c */ /* 0x000fe2000bf05270 */
[----:B------:R-:W-:Y:S01]  /*19a0*/  VIADD R2, R2, 0x10 ;  /* 0x0000001002027836 */ /* 0x000fe20000000000 */
[----:B------:R-:W-:Y:S01]  /*19b0*/  IADD3 R0, PT, PT, R0, 0x10, RZ ;  /* 0x0000001000007810 */ /* 0x000fe20007ffe0ff */
[----:B-----5:R-:W-:-:S05]  /*19c0*/  FADD R23, R16, R23 ;  /* 0x0000001710177221 */ /* 0x020fca0000000000 */
[----:B------:R1:W-:Y:S01]  /*19d0*/  STG.E desc[UR14][R14.64+0x1c], R23 ;  /* 0x00001c170e007986 */ /* 0x0003e2000c10190e */
[----:B------:R-:W-:Y:S05]  /*19e0*/  BRA.U UP0, `(.L_x_317) ;  /* 0xfffffff900d47547 */ /* 0x000fea000b83ffff */
.L_x_316:
[----:B------:R-:W-:-:S09]  /*19f0*/  UISETP.NE.AND UP0, UPT, UR12, URZ, UPT ;  /* 0x000000ff0c00728c */ /* 0x000fd2000bf05270 */
[----:B------:R-:W-:Y:S05]  /*1a00*/  BRA.U !UP0, `(.L_x_318) ;  /* 0x0000000508787547 */ /* 0x000fea000b800000 */
[----:B------:R-:W-:Y:S02]  /*1a10*/  UIADD3 UR13, UPT, UPT, UR12, -0x1, URZ ;  /* 0xffffffff0c0d7890 */ /* 0x000fe4000fffe0ff */
[----:B------:R-:W-:Y:S02]  /*1a20*/  UISETP.NE.AND UP1, UPT, UR11, URZ, UPT ;  /* 0x000000ff0b00728c */ /* 0x000fe4000bf25270 */
[----:B------:R-:W-:-:S09]  /*1a30*/  UISETP.GE.U32.AND UP0, UPT, UR13, 0x7, UPT ;  /* 0x000000070d00788c */ /* 0x000fd2000bf06070 */
[----:B------:R-:W-:Y:S05]  /*1a40*/  BRA.U !UP0, `(.L_x_319) ;  /* 0x00000001089c7547 */ /* 0x000fea000b800000 */
[----:B------:R-:W2:Y:S01]  /*1a50*/  LDC.64 R10, c[0x0][0x398] ;  /* 0x0000e600ff0a7b82 */ /* 0x000ea20000000a00 */
[----:B-1----:R-:W-:Y:S01]  /*1a60*/  IADD3 R19, PT, PT, R12, UR4, RZ ;  /* 0x000000040c137c10 */ /* 0x002fe2000fffe0ff */
[----:B0-----:R-:W-:-:S06]  /*1a70*/  VIADD R17, R13, UR4 ;  /* 0x000000040d117c36 */ /* 0x001fcc0008000000 */
[----:B------:R-:W0:Y:S01]  /*1a80*/  LDC.64 R14, c[0x0][0x388] ;  /* 0x0000e200ff0e7b82 */ /* 0x000e220000000a00 */
[----:B--2---:R-:W-:-:S05]  /*1a90*/  IMAD.WIDE R10, R17, 0x4, R10 ;  /* 0x00000004110a7825 */ /* 0x004fca00078e020a */
[----:B------:R-:W2:Y:S01]  /*1aa0*/  LDG.E R0, desc[UR14][R10.64] ;  /* 0x0000000e0a007981 */ /* 0x000ea2000c1e1900 */
[----:B0-----:R-:W-:-:S05]  /*1ab0*/  IMAD.WIDE R14, R19, 0x4, R14 ;  /* 0x00000004130e7825 */ /* 0x001fca00078e020e */
        /* <DEDUP_REMOVED lines=29> */
[----:B------:R-:W-:Y:S01]  /*1c90*/  UIADD3 UR4, UPT, UPT, UR4, 0x8, URZ ;  /* 0x0000000804047890 */ /* 0x000fe2000fffe0ff */
[----:B-----5:R-:W-:-:S05]  /*1ca0*/  FADD R23, R0, R23 ;  /* 0x0000001700177221 */ /* 0x020fca0000000000 */
[----:B------:R2:W-:Y:S06]  /*1cb0*/  STG.E desc[UR14][R14.64+0x1c], R23 ;  /* 0x00001c170e007986 */ /* 0x0005ec000c10190e */
.L_x_319:
[----:B------:R-:W-:Y:S05]  /*1cc0*/  BRA.U !UP1, `(.L_x_318) ;  /* 0x0000000109c87547 */ /* 0x000fea000b800000 */
[----:B------:R-:W-:Y:S02]  /*1cd0*/  UIADD3 UR13, UPT, UPT, UR11, -0x1, URZ ;  /* 0xffffffff0b0d7890 */ /* 0x000fe4000fffe0ff */
[----:B------:R-:W-:Y:S02]  /*1ce0*/  UISETP.NE.AND UP1, UPT, UR6, URZ, UPT ;  /* 0x000000ff0600728c */ /* 0x000fe4000bf25270 */
[----:B------:R-:W-:-:S09]  /*1cf0*/  UISETP.GE.U32.AND UP0, UPT, UR13, 0x3, UPT ;  /* 0x000000030d00788c */ /* 0x000fd2000bf06070 */
[----:B------:R-:W-:Y:S05]  /*1d00*/  BRA.U !UP0, `(.L_x_320) ;  /* 0x00000001085c7547 */ /* 0x000fea000b800000 */
[----:B------:R-:W3:Y:S01]  /*1d10*/  LDC.64 R10, c[0x0][0x398] ;  /* 0x0000e600ff0a7b82 */ /* 0x000ee20000000a00 */
[----:B-12---:R-:W-:Y:S01]  /*1d20*/  IADD3 R19, PT, PT, R12, UR4, RZ ;  /* 0x000000040c137c10 */ /* 0x006fe2000fffe0ff */
[----:B0-----:R-:W-:-:S06]  /*1d30*/  VIADD R17, R13, UR4 ;  /* 0x000000040d117c36 */ /* 0x001fcc0008000000 */
[----:B------:R-:W0:Y:S01]  /*1d40*/  LDC.64 R14, c[0x0][0x388] ;  /* 0x0000e200ff0e7b82 */ /* 0x000e220000000a00 */
[----:B---3--:R-:W-:-:S05]  /*1d50*/  IMAD.WIDE R10, R17, 0x4, R10 ;  /* 0x00000004110a7825 */ /* 0x008fca00078e020a */
        /* <DEDUP_REMOVED lines=18> */
.L_x_320:
[----:B------:R-:W-:Y:S05]  /*1e80*/  BRA.U !UP1, `(.L_x_318) ;  /* 0x0000000109587547 */ /* 0x000fea000b800000 */
[----:B012---:R-:W0:Y:S01]  /*1e90*/  LDC.64 R14, c[0x0][0x398] ;  /* 0x0000e600ff0e7b82 */ /* 0x007e220000000a00 */
[----:B------:R-:W-:Y:S01]  /*1ea0*/  IADD3 R17, PT, PT, R12, UR4, RZ ;  /* 0x000000040c117c10 */ /* 0x000fe2000fffe0ff */
[----:B------:R-:W-:-:S06]  /*1eb0*/  VIADD R13, R13, UR4 ;  /* 0x000000040d0d7c36 */ /* 0x000fcc0008000000 */
        /* <DEDUP_REMOVED lines=19> */
.L_x_318:
[----:B------:R-:W-:Y:S05]  /*1ff0*/  @P3 BRA `(.L_x_321) ;  /* 0xfffffff000943947 */ /* 0x000fea000383ffff */
.L_x_313:
[----:B------:R-:W-:Y:S05]  /*2000*/  BSYNC.RECONVERGENT B0 ;  /* 0x0000000000007941 */ /* 0x000fea0003800200 */
.L_x_312:
[----:B------:R-:W-:Y:S05]  /*2010*/  @!P1 BRA `(.L_x_322) ;  /* 0xfffffff0004c9947 */ /* 0x000fea000383ffff */
[----:B------:R-:W-:Y:S05]  /*2020*/  EXIT ;  /* 0x000000000000794d */ /* 0x000fea0003800000 */
        .weak           $__internal_0_$__cuda_sm20_div_rn_f64_full
        .type           $__internal_0_$__cuda_sm20_div_rn_f64_full,@function
        .size           $__internal_0_$__cuda_sm20_div_rn_f64_full,(.L_x_808 - $__internal_0_$__cuda_sm20_div_rn_f64_full)
$__internal_0_$__cuda_sm20_div_rn_f64_full:
[C---:B------:R-:W-:Y:S01]  /*2030*/  FSETP.GEU.AND P0, PT, |R9|.reuse, 1.469367938527859385e-39, PT ;  /* 0x001000000900780b */ /* 0x040fe20003f0e200 */
[----:B------:R-:W-:Y:S01]  /*2040*/  IMAD.MOV.U32 R23, RZ, RZ, R9 ;  /* 0x000000ffff177224 */ /* 0x000fe200078e0009 */
[----:B------:R-:W-:Y:S01]  /*2050*/  MOV R22, UR5 ;  /* 0x0000000500167c02 */ /* 0x000fe20008000f00 */
[----:B------:R-:W-:Y:S01]  /*2060*/  IMAD.U32 R20, RZ, RZ, UR5 ;  /* 0x00000005ff147e24 */ /* 0x000fe2000f8e00ff */
[----:B------:R-:W-:Y:S01]  /*2070*/  LOP3.LUT R0, R9, 0x800fffff, RZ, 0xc0, !PT ;  /* 0x800fffff09007812 */ /* 0x000fe200078ec0ff */
[----:B------:R-:W-:Y:S01]  /*2080*/  BSSY.RECONVERGENT B3, `(.L_x_323) ;  /* 0x0000054000037945 */ /* 0x000fe20003800200 */
[----:B------:R-:W-:Y:S02]  /*2090*/  MOV R26, 0x1 ;  /* 0x00000001001a7802 */ /* 0x000fe40000000f00 */
[----:B------:R-:W-:Y:S01]  /*20a0*/  LOP3.LUT R21, R0, 0x3ff00000, RZ, 0xfc, !PT ;  /* 0x3ff0000000157812 */ /* 0x000fe200078efcff */
[----:B------:R-:W-:Y:S01]  /*20b0*/  IMAD.MOV.U32 R0, RZ, RZ, 0x1ca00000 ;  /* 0x1ca00000ff007424 */ /* 0x000fe200078e00ff */
[----:B------:R-:W-:-:S02]  /*20c0*/  FSETP.GEU.AND P4, PT, |R25|, 1.469367938527859385e-39, PT ;  /* 0x001000001900780b */ /* 0x000fc40003f8e200 */
[----:B------:R-:W-:Y:S01]  /*20d0*/  LOP3.LUT R2, R25, 0x7ff00000, RZ, 0xc0, !PT ;  /* 0x7ff0000019027812 */ /* 0x000fe200078ec0ff */
[----:B------:R-:W-:Y:S01]  /*20e0*/  @!P0 DMUL R20, R22, 8.98846567431157953865e+307 ;  /* 0x7fe0000016148828 */ /* 0x000fe20000000000 */
[----:B------:R-:W-:Y:S02]  /*20f0*/  LOP3.LUT R29, R9, 0x7ff00000, RZ, 0xc0, !PT ;  /* 0x7ff00000091d7812 */ /* 0x000fe400078ec0ff */
[----:B------:R-:W-:Y:S02]  /*2100*/  MOV R30, R2 ;  /* 0x00000002001e7202 */ /* 0x000fe40000000f00 */
[----:B------:R-:W-:Y:S01]  /*2110*/  ISETP.GE.U32.AND P6, PT, R2, R29, PT ;  /* 0x0000001d0200720c */ /* 0x000fe20003fc6070 */
[----:B------:R-:W0:Y:S04]  /*2120*/  MUFU.RCP64H R27, R21 ;  /* 0x00000015001b7308 */ /* 0x000e280000001800 */
[----:B------:R-:W-:-:S02]  /*2130*/  @!P4 LOP3.LUT R11, R23, 0x7ff00000, RZ, 0xc0, !PT ;  /* 0x7ff00000170bc812 */ /* 0x000fc400078ec0ff */
[----:B------:R-:W-:Y:S02]  /*2140*/  @!P0 LOP3.LUT R29, R21, 0x7ff00000, RZ, 0xc0, !PT ;  /* 0x7ff00000151d8812 */ /* 0x000fe400078ec0ff */
[----:B------:R-:W-:Y:S02]  /*2150*/  @!P4 ISETP.GE.U32.AND P5, PT, R2, R11, PT ;  /* 0x0000000b0200c20c */ /* 0x000fe40003fa6070 */
[----:B------:R-:W-:-:S04]  /*2160*/  SEL R11, R0, 0x63400000, !P6 ;  /* 0x63400000000b7807 */ /* 0x000fc80007000000 */
[----:B------:R-:W-:Y:S01]  /*2170*/  LOP3.LUT R11, R11, 0x800fffff, R25, 0xf8, !PT ;  /* 0x800fffff0b0b7812 */ /* 0x000fe200078ef819 */
[----:B0-----:R-:W-:-:S08]  /*2180*/  DFMA R34, R26, -R20, 1 ;  /* 0x3ff000001a22742b */ /* 0x001fd00000000814 */
[----:B------:R-:W-:-:S08]  /*2190*/  DFMA R34, R34, R34, R34 ;  /* 0x000000222222722b */ /* 0x000fd00000000022 */
[----:B------:R-:W-:Y:S01]  /*21a0*/  DFMA R26, R26, R34, R26 ;  /* 0x000000221a1a722b */ /* 0x000fe2000000001a */
[----:B------:R-:W-:Y:S01]  /*21b0*/  @!P4 SEL R35, R0, 0x63400000, !P5 ;  /* 0x634000000023c807 */ /* 0x000fe20006800000 */
[----:B------:R-:W-:-:S03]  /*21c0*/  @!P4 IMAD.MOV.U32 R34, RZ, RZ, RZ ;  /* 0x000000ffff22c224 */ /* 0x000fc600078e00ff */
[----:B------:R-:W-:-:S03]  /*21d0*/  @!P4 LOP3.LUT R10, R35, 0x80000000, R25, 0xf8, !PT ;  /* 0x80000000230ac812 */ /* 0x000fc600078ef819 */
[----:B------:R-:W-:Y:S01]  /*21e0*/  DFMA R36, R26, -R20, 1 ;  /* 0x3ff000001a24742b */ /* 0x000fe20000000814 */
[----:B------:R-:W-:Y:S02]  /*21f0*/  @!P4 LOP3.LUT R35, R10, 0x100000, RZ, 0xfc, !PT ;  /* 0x001000000a23c812 */ /* 0x000fe400078efcff */
[----:B------:R-:W-:-:S05]  /*2200*/  MOV R10, R24 ;  /* 0x00000018000a7202 */ /* 0x000fca0000000f00 */
[----:B------:R-:W-:Y:S02]  /*2210*/  DFMA R36, R26, R36, R26 ;  /* 0x000000241a24722b */ /* 0x000fe4000000001a */
[----:B------:R-:W-:-:S08]  /*2220*/  @!P4 DFMA R10, R10, 2, -R34 ;  /* 0x400000000a0ac82b */ /* 0x000fd00000000822 */
[----:B------:R-:W-:Y:S02]  /*2230*/  DMUL R34, R36, R10 ;  /* 0x0000000a24227228 */ /* 0x000fe40000000000 */
[----:B------:R-:W-:-:S05]  /*2240*/  @!P4 LOP3.LUT R30, R11, 0x7ff00000, RZ, 0xc0, !PT ;  /* 0x7ff000000b1ec812 */ /* 0x000fca00078ec0ff */
[----:B------:R-:W-:Y:S01]  /*2250*/  VIADD R32, R30, 0xffffffff ;  /* 0xffffffff1e207836 */ /* 0x000fe20000000000 */
[----:B------:R-:W-:-:S04]  /*2260*/  DFMA R26, R34, -R20, R10 ;  /* 0x80000014221a722b */ /* 0x000fc8000000000a */
[----:B------:R-:W-:Y:S02]  /*2270*/  ISETP.GT.U32.AND P0, PT, R32, 0x7feffffe, PT ;  /* 0x7feffffe2000780c */ /* 0x000fe40003f04070 */
[----:B------:R-:W-:Y:S02]  /*2280*/  IADD3 R32, PT, PT, R29, -0x1, RZ ;  /* 0xffffffff1d207810 */ /* 0x000fe40007ffe0ff */
[----:B------:R-:W-:Y:S02]  /*2290*/  DFMA R26, R36, R26, R34 ;  /* 0x0000001a241a722b */ /* 0x000fe40000000022 */
[----:B------:R-:W-:-:S13]  /*22a0*/  ISETP.GT.U32.OR P0, PT, R32, 0x7feffffe, P0 ;  /* 0x7feffffe2000780c */ /* 0x000fda0000704470 */
[----:B------:R-:W-:Y:S05]  /*22b0*/  @P0 BRA `(.L_x_324) ;  /* 0x00000000006c0947 */ /* 0x000fea0003800000 */
[----:B------:R-:W-:Y:S01]  /*22c0*/  LOP3.LUT R25, R23, 0x7ff00000, RZ, 0xc0, !PT ;  /* 0x7ff0000017197812 */ /* 0x000fe200078ec0ff */
[----:B------:R-:W-:-:S03]  /*22d0*/  IMAD.MOV.U32 R36, RZ, RZ, RZ ;  /* 0x000000ffff247224 */ /* 0x000fc600078e00ff */
[CC--:B------:R-:W-:Y:S02]  /*22e0*/  VIADDMNMX R24, R2.reuse, -R25.reuse, 0xb9600000, !PT ;  /* 0xb960000002187446 */ /* 0x0c0fe40007800919 */
[----:B------:R-:W-:Y:S02]  /*22f0*/  ISETP.GE.U32.AND P0, PT, R2, R25, PT ;  /* 0x000000190200720c */ /* 0x000fe40003f06070 */
[----:B------:R-:W-:Y:S02]  /*2300*/  VIMNMX R24, PT, PT, R24, 0x46a00000, PT ;  /* 0x46a0000018187848 */ /* 0x000fe40003fe0100 */
[----:B------:R-:W-:-:S05]  /*2310*/  SEL R25, R0, 0x63400000, !P0 ;  /* 0x6340000000197807 */ /* 0x000fca0004000000 */
[----:B------:R-:W-:-:S05]  /*2320*/  IMAD.IADD R24, R24, 0x1, -R25 ;  /* 0x0000000118187824 */ /* 0x000fca00078e0a19 */
[----:B------:R-:W-:-:S06]  /*2330*/  IADD3 R37, PT, PT, R24, 0x7fe00000, RZ ;  /* 0x7fe0000018257810 */ /* 0x000fcc0007ffe0ff */
[----:B------:R-:W-:-:S10]  /*2340*/  DMUL R34, R26, R36 ;  /* 0x000000241a227228 */ /* 0x000fd40000000000 */
[----:B------:R-:W-:-:S13]  /*2350*/  FSETP.GTU.AND P0, PT, |R35|, 1.469367938527859385e-39, PT ;  /* 0x001000002300780b */ /* 0x000fda0003f0c200 */
[----:B------:R-:W-:Y:S05]  /*2360*/  @P0 BRA `(.L_x_325) ;  /* 0x0000000000940947 */ /* 0x000fea0003800000 */
[----:B------:R-:W-:Y:S01]  /*2370*/  DFMA R10, R26, -R20, R10 ;  /* 0x800000141a0a722b */ /* 0x000fe2000000000a */
[----:B------:R-:W-:-:S09]  /*2380*/  MOV R36, RZ ;  /* 0x000000ff00247202 */ /* 0x000fd20000000f00 */
[C---:B------:R-:W-:Y:S02]  /*2390*/  FSETP.NEU.AND P0, PT, R11.reuse, RZ, PT ;  /* 0x000000ff0b00720b */ /* 0x040fe40003f0d000 */
[----:B------:R-:W-:-:S04]  /*23a0*/  LOP3.LUT R0, R11, 0x80000000, R23, 0x48, !PT ;  /* 0x800000000b007812 */ /* 0x000fc800078e4817 */
[----:B------:R-:W-:-:S07]  /*23b0*/  LOP3.LUT R37, R0, R37, RZ, 0xfc, !PT ;  /* 0x0000002500257212 */ /* 0x000fce00078efcff */
[----:B------:R-:W-:Y:S05]  /*23c0*/  @!P0 BRA `(.L_x_325) ;  /* 0x00000000007c8947 */ /* 0x000fea0003800000 */
[----:B------:R-:W-:Y:S01]  /*23d0*/  IMAD.MOV R11, RZ, RZ, -R24 ;  /* 0x000000ffff0b7224 */ /* 0x000fe200078e0a18 */
[----:B------:R-:W-:-:S06]  /*23e0*/  MOV R10, RZ ;  /* 0x000000ff000a7202 */ /* 0x000fcc0000000f00 */
[----:B------:R-:W-:Y:S02]  /*23f0*/  DFMA R10, R34, -R10, R26 ;  /* 0x8000000a220a722b */ /* 0x000fe4000000001a */
[----:B------:R-:W-:-:S04]  /*2400*/  DMUL.RP R26, R26, R36 ;  /* 0x000000241a1a7228 */ /* 0x000fc80000008000 */
[----:B------:R-:W-:-:S04]  /*2410*/  IADD3 R10, PT, PT, -R24, -0x43300000, RZ ;  /* 0xbcd00000180a7810 */ /* 0x000fc80007ffe1ff */
[----:B------:R-:W-:Y:S02]  /*2420*/  FSETP.NEU.AND P0, PT, |R11|, R10, PT ;  /* 0x0000000a0b00720b */ /* 0x000fe40003f0d200 */
[----:B------:R-:W-:Y:S02]  /*2430*/  LOP3.LUT R11, R27, R0, RZ, 0x3c, !PT ;  /* 0x000000001b0b7212 */ /* 0x000fe400078e3cff */
[----:B------:R-:W-:Y:S02]  /*2440*/  FSEL R34, R26, R34, !P0 ;  /* 0x000000221a227208 */ /* 0x000fe40004000000 */
[----:B------:R-:W-:Y:S01]  /*2450*/  FSEL R35, R11, R35, !P0 ;  /* 0x000000230b237208 */ /* 0x000fe20004000000 */
[----:B------:R-:W-:Y:S06]  /*2460*/  BRA `(.L_x_325) ;  /* 0x0000000000547947 */ /* 0x000fec0003800000 */
.L_x_324:
[----:B------:R-:W-:-:S14]  /*2470*/  DSETP.NAN.AND P0, PT, R24, R24, PT ;  /* 0x000000181800722a */ /* 0x000fdc0003f08000 */
[----:B------:R-:W-:Y:S05]  /*2480*/  @P0 BRA `(.L_x_326) ;  /* 0x0000000000440947 */ /* 0x000fea0003800000 */
[----:B------:R-:W-:-:S14]  /*2490*/  DSETP.NAN.AND P0, PT, R22, R22, PT ;  /* 0x000000161600722a */ /* 0x000fdc0003f08000 */
[----:B------:R-:W-:Y:S05]  /*24a0*/  @P0 BRA `(.L_x_327) ;  /* 0x0000000000300947 */ /* 0x000fea0003800000 */
[----:B------:R-:W-:Y:S01]  /*24b0*/  ISETP.NE.AND P0, PT, R30, R29, PT ;  /* 0x0000001d1e00720c */ /* 0x000fe20003f05270 */
[----:B------:R-:W-:Y:S01]  /*24c0*/  IMAD.MOV.U32 R34, RZ, RZ, 0x0 ;  /* 0x00000000ff227424 */ /* 0x000fe200078e00ff */
[----:B------:R-:W-:-:S11]  /*24d0*/  MOV R35, 0xfff80000 ;  /* 0xfff8000000237802 */ /* 0x000fd60000000f00 */
[----:B------:R-:W-:Y:S05]  /*24e0*/  @!P0 BRA `(.L_x_325) ;  /* 0x0000000000348947 */ /* 0x000fea0003800000 */
[----:B------:R-:W-:Y:S02]  /*24f0*/  ISETP.NE.AND P0, PT, R30, 0x7ff00000, PT ;  /* 0x7ff000001e00780c */ /* 0x000fe40003f05270 */
[----:B------:R-:W-:Y:S02]  /*2500*/  LOP3.LUT R35, R25, 0x80000000, R23, 0x48, !PT ;  /* 0x8000000019237812 */ /* 0x000fe400078e4817 */
[----:B------:R-:W-:-:S13]  /*2510*/  ISETP.EQ.OR P0, PT, R29, RZ, !P0 ;  /* 0x000000ff1d00720c */ /* 0x000fda0004702670 */
[----:B------:R-:W-:Y:S01]  /*2520*/  @P0 LOP3.LUT R0, R35, 0x7ff00000, RZ, 0xfc, !PT ;  /* 0x7ff0000023000812 */ /* 0x000fe200078efcff */
[----:B------:R-:W-:Y:S01]  /*2530*/  @!P0 IMAD.MOV.U32 R34, RZ, RZ, RZ ;  /* 0x000000ffff228224 */ /* 0x000fe200078e00ff */
[----:B------:R-:W-:-:S03]  /*2540*/  @P0 MOV R34, RZ ;  /* 0x000000ff00220202 */ /* 0x000fc60000000f00 */
[----:B------:R-:W-:Y:S01]  /*2550*/  @P0 IMAD.MOV.U32 R35, RZ, RZ, R0 ;  /* 0x000000ffff230224 */ /* 0x000fe200078e0000 */
[----:B------:R-:W-:Y:S06]  /*2560*/  BRA `(.L_x_325) ;  /* 0x0000000000147947 */ /* 0x000fec0003800000 */
.L_x_327:
[----:B------:R-:W-:Y:S02]  /*2570*/  LOP3.LUT R35, R23, 0x80000, RZ, 0xfc, !PT ;  /* 0x0008000017237812 */ /* 0x000fe400078efcff */
[----:B------:R-:W-:Y:S01]  /*2580*/  MOV R34, R22 ;  /* 0x0000001600227202 */ /* 0x000fe20000000f00 */
[----:B------:R-:W-:Y:S06]  /*2590*/  BRA `(.L_x_325) ;  /* 0x0000000000087947 */ /* 0x000fec0003800000 */
.L_x_326:
[----:B------:R-:W-:Y:S01]  /*25a0*/  LOP3.LUT R35, R25, 0x80000, RZ, 0xfc, !PT ;  /* 0x0008000019237812 */ /* 0x000fe200078efcff */
[----:B------:R-:W-:-:S07]  /*25b0*/  IMAD.MOV.U32 R34, RZ, RZ, R24 ;  /* 0x000000ffff227224 */ /* 0x000fce00078e0018 */
.L_x_325:
[----:B------:R-:W-:Y:S05]  /*25c0*/  BSYNC.RECONVERGENT B3 ;  /* 0x0000000000037941 */ /* 0x000fea0003800200 */
.L_x_323:
[----:B------:R-:W-:Y:S01]  /*25d0*/  HFMA2 R29, -RZ, RZ, 0, 0 ;  /* 0x00000000ff1d7431 */ /* 0x000fe200000001ff */
[----:B------:R-:W-:Y:S01]  /*25e0*/  MOV R10, R34 ;  /* 0x00000022000a7202 */ /* 0x000fe20000000f00 */
[----:B------:R-:W-:Y:S02]  /*25f0*/  IMAD.MOV.U32 R11, RZ, RZ, R35 ;  /* 0x000000ffff0b7224 */ /* 0x000fe400078e0023 */
[----:B------:R-:W-:Y:S05]  /*2600*/  RET.REL.NODEC R28 `(_Z41gpuKernelNeighborAtomTripletDecompositionIfEvPT_S1_S1_S1_PiS2_S2_ii) ;  /* 0xffffffd81c7c7950 */ /* 0x000fea0003c3ffff */
.L_x_328:
        /* <DEDUP_REMOVED lines=15> */
.L_x_808:


//--------------------- .text._Z41gpuKernelNeighborAtomTripletDecompositionIdEvPT_S1_S1_S1_PiS2_S2_ii --------------------------
	.section	.text._Z41gpuKernelNeighborAtomTripletDecompositionIdEvPT_S1_S1_S1_PiS2_S2_ii,"ax",@progbits
	.align	128
        .global         _Z41gpuKernelNeighborAtomTripletDecompositionIdEvPT_S1_S1_S1_PiS2_S2_ii
        .type           _Z41gpuKernelNeighborAtomTripletDecompositionIdEvPT_S1_S1_S1_PiS2_S2_ii,@function
        .size           _Z41gpuKernelNeighborAtomTripletDecompositionIdEvPT_S1_S1_S1_PiS2_S2_ii,(.L_x_809 - _Z41gpuKernelNeighborAtomTripletDecompositionIdEvPT_S1_S1_S1_PiS2_S2_ii)
        .other          _Z41gpuKernelNeighborAtomTripletDecompositionIdEvPT_S1_S1_S1_PiS2_S2_ii,@"STO_CUDA_ENTRY STV_DEFAULT"
_Z41gpuKernelNeighborAtomTripletDecompositionIdEvPT_S1_S1_S1_PiS2_S2_ii:
.text._Z41gpuKernelNeighborAtomTripletDecompositionIdEvPT_S1_S1_S1_PiS2_S2_ii:
        /* <DEDUP_REMOVED lines=16> */
.L_x_349:
[----:B0-----:R-:W0:Y:S01]  /*0100*/  LDC.64 R6, c[0x0][0x3a8] ;  /* 0x0000ea00ff067b82 */ /* 0x001e220000000a00 */
[----:B-1----:R-:W1:Y:S01]  /*0110*/  LDCU UR4, c[0x0][0x3b8] ;  /* 0x00007700ff0477ac */ /* 0x002e620008000800 */
[----:B0-----:R-:W-:-:S05]  /*0120*/  IMAD.WIDE R6, R3, 0x4, R6 ;  /* 0x0000000403067825 */ /* 0x001fca00078e0206 */
[----:B--2---:R-:W2:Y:S04]  /*0130*/  LDG.E R4, desc[UR16][R6.64] ;  /* 0x0000001006047981 */ /* 0x004ea8000c1e1900 */
[----:B----4-:R-:W2:Y:S01]  /*0140*/  LDG.E R11, desc[UR16][R6.64+0x4] ;  /* 0x00000410060b7981 */ /* 0x010ea2000c1e1900 */
[--C-:B------:R-:W-:Y:S01]  /*0150*/  IMAD.MOV.U32 R0, RZ, RZ, R3.reuse ;  /* 0x000000ffff007224 */ /* 0x100fe200078e0003 */
[----:B------:R-:W-:Y:S01]  /*0160*/  BSSY.RECONVERGENT B1, `(.L_x_330) ;  /* 0x00000da000017945 */ /* 0x000fe20003800200 */
[----:B------:R-:W-:-:S05]  /*0170*/  IMAD.IADD R3, R2, 0x1, R3 ;  /* 0x0000000102037824 */ /* 0x000fca00078e0203 */
[----:B-1----:R-:W-:Y:S02]  /*0180*/  ISETP.GE.AND P1, PT, R3, UR4, PT ;  /* 0x0000000403007c0c */ /* 0x002fe4000bf26270 */
[----:B--2---:R-:W-:-:S04]  /*0190*/  IADD3 R10, PT, PT, -R4, R11, RZ ;  /* 0x0000000b040a7210 */ /* 0x004fc80007ffe1ff */
        /* <DEDUP_REMOVED lines=10> */
[----:B------:R-:W-:Y:S01]  /*0240*/  LOP3.LUT R6, R10, 0x3, RZ, 0xc0, !PT ;  /* 0x000000030a067812 */ /* 0x000fe200078ec0ff */
[----:B------:R-:W-:Y:S02]  /*0250*/  IMAD.MOV.U32 R7, RZ, RZ, RZ ;  /* 0x000000ffff077224 */ /* 0x000fe400078e00ff */
[----:B------:R-:W-:Y:S01]  /*0260*/  ISETP.GT.U32.AND P0, PT, R0, -0x4, PT ;  /* 0xfffffffc0000780c */ /* 0x000fe20003f04070 */
[----:B-1----:R-:W-:-:S12]  /*0270*/  IMAD.WIDE R16, R9, 0x8, R16 ;  /* 0x0000000809107825 */ /* 0x002fd800078e0210 */
[----:B------:R-:W-:Y:S05]  /*0280*/  @P0 BRA `(.L_x_333) ;  /* 0x0000000400b80947 */ /* 0x000fea0003800000 */
[----:B------:R0:W5:Y:S01]  /*0290*/  LDG.E.64 R28, desc[UR16][R16.64] ;  /* 0x00000010101c7981 */ /* 0x000162000c1e1b00 */
[----:B------:R-:W1:Y:S01]  /*02a0*/  LDC.64 R14, c[0x0][0x390] ;  /* 0x0000e400ff0e7b82 */ /* 0x000e620000000a00 */
[----:B------:R-:W-:Y:S01]  /*02b0*/  LOP3.LUT R7, R10, 0x7ffffffc, RZ, 0xc0, !PT ;  /* 0x7ffffffc0a077812 */ /* 0x000fe200078ec0ff */
[----:B------:R-:W-:-:S06]  /*02c0*/  IMAD.MOV.U32 R8, RZ, RZ, RZ ;  /* 0x000000ffff087224 */ /* 0x000fcc00078e00ff */
[----:B------:R-:W2:Y:S02]  /*02d0*/  LDC.64 R12, c[0x0][0x3b0] ;  /* 0x0000ec00ff0c7b82 */ /* 0x000ea40000000a00 */
.L_x_342:
[----:B------:R-:W-:-:S05]  /*02e0*/  IADD3 R11, PT, PT, R4, R8, RZ ;  /* 0x00000008040b7210 */ /* 0x000fca0007ffe0ff */
[----:B--2---:R-:W-:-:S05]  /*02f0*/  IMAD.WIDE R10, R11, 0x4, R12 ;  /* 0x000000040b0a7825 */ /* 0x004fca00078e020c */
[----:B------:R-:W1:Y:S01]  /*0300*/  LDG.E R23, desc[UR16][R10.64] ;  /* 0x000000100a177981 */ /* 0x000e62000c1e1900 */
[----:B------:R-:W2:Y:S01]  /*0310*/  MUFU.RCP64H R19, 3 ;  /* 0x4008000000137908 */ /* 0x000ea20000001800 */
[----:B------:R-:W-:Y:S02]  /*0320*/  IMAD.MOV.U32 R24, RZ, RZ, 0x0 ;  /* 0x00000000ff187424 */ /* 0x000fe400078e00ff */
[----:B------:R-:W-:Y:S02]  /*0330*/  IMAD.MOV.U32 R25, RZ, RZ, 0x40080000 ;  /* 0x40080000ff197424 */ /* 0x000fe400078e00ff */
[----:B------:R-:W-:-:S06]  /*0340*/  IMAD.MOV.U32 R18, RZ, RZ, 0x1 ;  /* 0x00000001ff127424 */ /* 0x000fcc00078e00ff */
[----:B--2---:R-:W-:-:S08]  /*0350*/  DFMA R20, R18, -R24, 1 ;  /* 0x3ff000001214742b */ /* 0x004fd00000000818 */
[----:B------:R-:W-:Y:S01]  /*0360*/  DFMA R20, R20, R20, R20 ;  /* 0x000000141414722b */ /* 0x000fe20000000014 */
[----:B-1----:R-:W-:-:S06]  /*0370*/  IMAD.WIDE R22, R23, 0x8, R14 ;  /* 0x0000000817167825 */ /* 0x002fcc00078e020e */
[----:B------:R-:W2:Y:S01]  /*0380*/  LDG.E.64 R22, desc[UR16][R22.64] ;  /* 0x0000001016167981 */ /* 0x000ea2000c1e1b00 */
[----:B------:R-:W-:Y:S01]  /*0390*/  DFMA R20, R18, R20, R18 ;  /* 0x000000141214722b */ /* 0x000fe20000000012 */
[----:B------:R-:W-:Y:S01]  /*03a0*/  IADD3 R8, PT, PT, R8, 0x4, RZ ;  /* 0x0000000408087810 */ /* 0x000fe20007ffe0ff */
[----:B------:R-:W-:Y:S03]  /*03b0*/  BSSY.RECONVERGENT B3, `(.L_x_334) ;  /* 0x000000d000037945 */ /* 0x000fe60003800200 */
[----:B------:R-:W-:-:S03]  /*03c0*/  ISETP.NE.AND P2, PT, R8, R7, PT ;  /* 0x000000070800720c */ /* 0x000fc60003f45270 */
[----:B------:R-:W-:-:S08]  /*03d0*/  DFMA R18, R20, -R24, 1 ;  /* 0x3ff000001412742b */ /* 0x000fd00000000818 */
[----:B------:R-:W-:-:S08]  /*03e0*/  DFMA R18, R20, R18, R20 ;  /* 0x000000121412722b */ /* 0x000fd00000000014 */
[----:B--2---:R-:W-:Y:S01]  /*03f0*/  DMUL R20, R22, R18 ;  /* 0x0000001216147228 */ /* 0x004fe20000000000 */
[----:B------:R-:W-:-:S07]  /*0400*/  FSETP.GEU.AND P3, PT, |R23|, 6.5827683646048100446e-37, PT ;  /* 0x036000001700780b */ /* 0x000fce0003f6e200 */
[----:B------:R-:W-:-:S08]  /*0410*/  DFMA R24, R20, -3, R22 ;  /* 0xc00800001418782b */ /* 0x000fd00000000016 */
[----:B------:R-:W-:-:S10]  /*0420*/  DFMA R18, R18, R24, R20 ;  /* 0x000000181212722b */ /* 0x000fd40000000014 */
[----:B------:R-:W-:-:S05]  /*0430*/  FFMA R0, RZ, 2.125, R19 ;  /* 0x40080000ff007823 */ /* 0x000fca0000000013 */
[----:B------:R-:W-:-:S13]  /*0440*/  FSETP.GT.AND P0, PT, |R0|, 1.469367938527859385e-39, PT ;  /* 0x001000000000780b */ /* 0x000fda0003f04200 */
[----:B---3--:R-:W-:Y:S05]  /*0450*/  @P0 BRA P3, `(.L_x_335) ;  /* 0x0000000000080947 */ /* 0x008fea0001800000 */
[----:B------:R-:W-:-:S07]  /*0460*/  MOV R0, 0x480 ;  /* 0x0000048000007802 */ /* 0x000fce0000000f00 */
[----:B0----5:R-:W-:Y:S05]  /*0470*/  CALL.REL.NOINC `($__internal_1_$__cuda_sm20_div_rn_f64_full) ;  /* 0x0000001800887944 */ /* 0x021fea0003c00000 */
.L_x_335:
[----:B------:R-:W-:Y:S05]  /*0480*/  BSYNC.RECONVERGENT B3 ;  /* 0x0000000000037941 */ /* 0x000fea0003800200 */
.L_x_334:
[----:B-----5:R-:W-:-:S07]  /*0490*/  DADD R28, R18, R28 ;  /* 0x00000000121c7229 */ /* 0x020fce000000001c */
[----:B------:R1:W-:Y:S04]  /*04a0*/  STG.E.64 desc[UR16][R16.64], R28 ;  /* 0x0000001c10007986 */ /* 0x0003e8000c101b10 */
[----:B------:R-:W2:Y:S01]  /*04b0*/  LDG.E R23, desc[UR16][R10.64+0x4] ;  /* 0x000004100a177981 */ /* 0x000ea2000c1e1900 */
[----:B------:R-:W3:Y:S01]  /*04c0*/  MUFU.RCP64H R19, 3 ;  /* 0x4008000000137908 */ /* 0x000ee20000001800 */
[----:B------:R-:W-:Y:S02]  /*04d0*/  IMAD.MOV.U32 R20, RZ, RZ, 0x0 ;  /* 0x00000000ff147424 */ /* 0x000fe400078e00ff */
[----:B------:R-:W-:Y:S02]  /*04e0*/  IMAD.MOV.U32 R21, RZ, RZ, 0x40080000 ;  /* 0x40080000ff157424 */ /* 0x000fe400078e00ff */
[----:B------:R-:W-:-:S06]  /*04f0*/  IMAD.MOV.U32 R18, RZ, RZ, 0x1 ;  /* 0x00000001ff127424 */ /* 0x000fcc00078e00ff */
[----:B---3--:R-:W-:-:S08]  /*0500*/  DFMA R24, R18, -R20, 1 ;  /* 0x3ff000001218742b */ /* 0x008fd00000000814 */
[----:B------:R-:W-:Y:S01]  /*0510*/  DFMA R24, R24, R24, R24 ;  /* 0x000000181818722b */ /* 0x000fe20000000018 */
[----:B--2---:R-:W-:-:S06]  /*0520*/  IMAD.WIDE R22, R23, 0x8, R14 ;  /* 0x0000000817167825 */ /* 0x004fcc00078e020e */
[----:B------:R-:W2:Y:S01]  /*0530*/  LDG.E.64 R22, desc[UR16][R22.64] ;  /* 0x0000001016167981 */ /* 0x000ea2000c1e1b00 */
[----:B------:R-:W-:Y:S01]  /*0540*/  DFMA R24, R18, R24, R18 ;  /* 0x000000181218722b */ /* 0x000fe20000000012 */
[----:B------:R-:W-:Y:S07]  /*0550*/  BSSY.RECONVERGENT B3, `(.L_x_336) ;  /* 0x000000c000037945 */ /* 0x000fee0003800200 */
        /* <DEDUP_REMOVED lines=10> */
[----:B0-----:R-:W-:Y:S05]  /*0600*/  CALL.REL.NOINC `($__internal_1_$__cuda_sm20_div_rn_f64_full) ;  /* 0x0000001800247944 */ /* 0x001fea0003c00000 */
.L_x_337:
[----:B------:R-:W-:Y:S05]  /*0610*/  BSYNC.RECONVERGENT B3 ;  /* 0x0000000000037941 */ /* 0x000fea0003800200 */
.L_x_336:
[----:B------:R-:W-:-:S07]  /*0620*/  DADD R28, R28, R18 ;  /* 0x000000001c1c7229 */ /* 0x000fce0000000012 */
[----:B------:R1:W-:Y:S04]  /*0630*/  STG.E.64 desc[UR16][R16.64], R28 ;  /* 0x0000001c10007986 */ /* 0x0003e8000c101b10 */
[----:B------:R-:W2:Y:S01]  /*0640*/  LDG.E R23, desc[UR16][R10.64+0x8] ;  /* 0x000008100a177981 */ /* 0x000ea2000c1e1900 */
[----:B------:R-:W3:Y:S01]  /*0650*/  MUFU.RCP64H R19, 3 ;  /* 0x4008000000137908 */ /* 0x000ee20000001800 */
[----:B------:R-:W-:Y:S01]  /*0660*/  MOV R20, 0x0 ;  /* 0x0000000000147802 */ /* 0x000fe20000000f00 */
        /* <DEDUP_REMOVED lines=19> */
.L_x_339:
[----:B------:R-:W-:Y:S05]  /*07a0*/  BSYNC.RECONVERGENT B3 ;  /* 0x0000000000037941 */ /* 0x000fea0003800200 */
.L_x_338:
[----:B------:R-:W-:-:S07]  /*07b0*/  DADD R28, R28, R18 ;  /* 0x000000001c1c7229 */ /* 0x000fce0000000012 */
[----:B------:R1:W-:Y:S04]  /*07c0*/  STG.E.64 desc[UR16][R16.64], R28 ;  /* 0x0000001c10007986 */ /* 0x0003e8000c101b10 */
[----:B------:R-:W2:Y:S01]  /*07d0*/  LDG.E R23, desc[UR16][R10.64+0xc] ;  /* 0x00000c100a177981 */ /* 0x000ea2000c1e1900 */
[----:B------:R-:W3:Y:S01]  /*07e0*/  MUFU.RCP64H R19, 3 ;  /* 0x4008000000137908 */ /* 0x000ee20000001800 */
[----:B------:R-:W-:Y:S01]  /*07f0*/  IMAD.MOV.U32 R20, RZ, RZ, 0x0 ;  /* 0x00000000ff147424 */ /* 0x000fe200078e00ff */
[----:B------:R-:W-:Y:S01]  /*0800*/  MOV R21, 0x40080000 ;  /* 0x4008000000157802 */ /* 0x000fe20000000f00 */
        /* <DEDUP_REMOVED lines=18> */
.L_x_341:
[----:B------:R-:W-:Y:S05]  /*0930*/  BSYNC.RECONVERGENT B3 ;  /* 0x0000000000037941 */ /* 0x000fea0003800200 */
.L_x_340:
[----:B------:R-:W-:-:S07]  /*0940*/  DADD R28, R28, R18 ;  /* 0x000000001c1c7229 */ /* 0x000fce0000000012 */
[----:B------:R3:W-:Y:S01]  /*0950*/  STG.E.64 desc[UR16][R16.64], R28 ;  /* 0x0000001c10007986 */ /* 0x0007e2000c101b10 */
[----:B------:R-:W-:Y:S05]  /*0960*/  @P2 BRA `(.L_x_342) ;  /* 0xfffffff8005c2947 */ /* 0x000fea000383ffff */
.L_x_333:
[----:B------:R-:W-:Y:S05]  /*0970*/  BSYNC.RECONVERGENT B2 ;  /* 0x0000000000027941 */ /* 0x000fea0003800200 */
.L_x_332:
[----:B------:R-:W-:-:S13]  /*0980*/  ISETP.NE.AND P0, PT, R6, RZ, PT ;  /* 0x000000ff0600720c */ /* 0x000fda0003f05270 */
[----:B------:R-:W-:Y:S05]  /*0990*/  @!P0 BRA `(.L_x_331) ;  /* 0x0000000400588947 */ /* 0x000fea0003800000 */
[----:B------:R-:W1:Y:S01]  /*09a0*/  LDC.64 R12, c[0x0][0x3b0] ;  /* 0x0000ec00ff0c7b82 */ /* 0x000e620000000a00 */
[----:B------:R-:W-:-:S07]  /*09b0*/  IMAD.IADD R7, R4, 0x1, R7 ;  /* 0x0000000104077824 */ /* 0x000fce00078e0207 */
[----:B------:R-:W2:Y:S01]  /*09c0*/  LDC.64 R22, c[0x0][0x390] ;  /* 0x0000e400ff167b82 */ /* 0x000ea20000000a00 */
[----:B-1----:R-:W-:-:S05]  /*09d0*/  IMAD.WIDE R12, R7, 0x4, R12 ;  /* 0x00000004070c7825 */ /* 0x002fca00078e020c */
[----:B------:R-:W2:Y:S01]  /*09e0*/  LDG.E R7, desc[UR16][R12.64] ;  /* 0x000000100c077981 */ /* 0x000ea2000c1e1900 */
[----:B------:R-:W1:Y:S01]  /*09f0*/  MUFU.RCP64H R9, 3 ;  /* 0x4008000000097908 */ /* 0x000e620000001800 */
[----:B------:R-:W-:Y:S01]  /*0a00*/  IMAD.MOV.U32 R10, RZ, RZ, 0x0 ;  /* 0x00000000ff0a7424 */ /* 0x000fe200078e00ff */
[----:B------:R-:W-:Y:S01]  /*0a10*/  MOV R11, 0x40080000 ;  /* 0x40080000000b7802 */ /* 0x000fe20000000f00 */
[----:B------:R-:W-:-:S06]  /*0a20*/  IMAD.MOV.U32 R8, RZ, RZ, 0x1 ;  /* 0x00000001ff087424 */ /* 0x000fcc00078e00ff */
[----:B-1----:R-:W-:-:S08]  /*0a30*/  DFMA R14, R8, -R10, 1 ;  /* 0x3ff00000080e742b */ /* 0x002fd0000000080a */
        /* <DEDUP_REMOVED lines=15> */
[----:B0--3--:R-:W-:Y:S05]  /*0b30*/  CALL.REL.NOINC `($__internal_1_$__cuda_sm20_div_rn_f64_full) ;  /* 0x0000001000d87944 */ /* 0x009fea0003c00000 */
.L_x_344:
[----:B------:R-:W-:Y:S05]  /*0b40*/  BSYNC.RECONVERGENT B2 ;  /* 0x0000000000027941 */ /* 0x000fea0003800200 */
.L_x_343:
[----:B------:R-:W2:Y:S01]  /*0b50*/  LDG.E.64 R10, desc[UR16][R16.64] ;  /* 0x00000010100a7981 */ /* 0x000ea2000c1e1b00 */
[----:B------:R-:W-:Y:S01]  /*0b60*/  ISETP.NE.AND P0, PT, R6, 0x1, PT ;  /* 0x000000010600780c */ /* 0x000fe20003f05270 */
[----:B--2---:R-:W-:-:S07]  /*0b70*/  DADD R10, R10, R18 ;  /* 0x000000000a0a7229 */ /* 0x004fce0000000012 */
[----:B------:R1:W-:Y:S05]  /*0b80*/  STG.E.64 desc[UR16][R16.64], R10 ;  /* 0x0000000a10007986 */ /* 0x0003ea000c101b10 */
[----:B------:R-:W-:Y:S05]  /*0b90*/  @!P0 BRA `(.L_x_331) ;  /* 0x0000000000d88947 */ /* 0x000fea0003800000 */
[----:B------:R-:W2:Y:S01]  /*0ba0*/  LDG.E R7, desc[UR16][R12.64+0x4] ;  /* 0x000004100c077981 */ /* 0x000ea2000c1e1900 */
[----:B------:R-:W2:Y:S01]  /*0bb0*/  LDC.64 R22, c[0x0][0x390] ;  /* 0x0000e400ff167b82 */ /* 0x000ea20000000a00 */
[----:B------:R-:W4:Y:S01]  /*0bc0*/  MUFU.RCP64H R9, 3 ;  /* 0x4008000000097908 */ /* 0x000f220000001800 */
[----:B------:R-:W-:Y:S01]  /*0bd0*/  IMAD.MOV.U32 R14, RZ, RZ, 0x0 ;  /* 0x00000000ff0e7424 */ /* 0x000fe200078e00ff */
[----:B------:R-:W-:Y:S01]  /*0be0*/  MOV R8, 0x1 ;  /* 0x0000000100087802 */ /* 0x000fe20000000f00 */
[----:B------:R-:W-:-:S06]  /*0bf0*/  IMAD.MOV.U32 R15, RZ, RZ, 0x40080000 ;  /* 0x40080000ff0f7424 */ /* 0x000fcc00078e00ff */
[----:B----4-:R-:W-:Y:S01]  /*0c00*/  DFMA R18, R8, -R14, 1 ;  /* 0x3ff000000812742b */ /* 0x010fe2000000080e */
[----:B--2---:R-:W-:-:S06]  /*0c10*/  IMAD.WIDE R22, R7, 0x8, R22 ;  /* 0x0000000807167825 */ /* 0x004fcc00078e0216 */
[----:B------:R-:W2:Y:S01]  /*0c20*/  LDG.E.64 R22, desc[UR16][R22.64] ;  /* 0x0000001016167981 */ /* 0x000ea2000c1e1b00 */
[----:B------:R-:W-:Y:S01]  /*0c30*/  DFMA R18, R18, R18, R18 ;  /* 0x000000121212722b */ /* 0x000fe20000000012 */
[----:B------:R-:W-:Y:S07]  /*0c40*/  BSSY.RECONVERGENT B2, `(.L_x_345) ;  /* 0x000000d000027945 */ /* 0x000fee0003800200 */
[----:B------:R-:W-:-:S08]  /*0c50*/  DFMA R18, R8, R18, R8 ;  /* 0x000000120812722b */ /* 0x000fd00000000008 */
        /* <DEDUP_REMOVED lines=10> */
[----:B01-3--:R-:W-:Y:S05]  /*0d00*/  CALL.REL.NOINC `($__internal_1_$__cuda_sm20_div_rn_f64_full) ;  /* 0x0000001000647944 */ /* 0x00bfea0003c00000 */
.L_x_346:
[----:B------:R-:W-:Y:S05]  /*0d10*/  BSYNC.RECONVERGENT B2 ;  /* 0x0000000000027941 */ /* 0x000fea0003800200 */
.L_x_345:
[----:B-1----:R-:W-:Y:S01]  /*0d20*/  DADD R10, R10, R18 ;  /* 0x000000000a0a7229 */ /* 0x002fe20000000012 */
[----:B------:R-:W-:-:S06]  /*0d30*/  ISETP.NE.AND P0, PT, R6, 0x2, PT ;  /* 0x000000020600780c */ /* 0x000fcc0003f05270 */
[----:B------:R2:W-:Y:S07]  /*0d40*/  STG.E.64 desc[UR16][R16.64], R10 ;  /* 0x0000000a10007986 */ /* 0x0005ee000c101b10 */
[----:B------:R-:W-:Y:S05]  /*0d50*/  @!P0 BRA `(.L_x_331) ;  /* 0x0000000000688947 */ /* 0x000fea0003800000 */
[----:B------:R-:W4:Y:S01]  /*0d60*/  LDG.E R13, desc[UR16][R12.64+0x8] ;  /* 0x000008100c0d7981 */ /* 0x000f22000c1e1900 */
[----:B------:R-:W4:Y:S01]  /*0d70*/  LDC.64 R6, c[0x0][0x390] ;  /* 0x0000e400ff067b82 */ /* 0x000f220000000a00 */
[----:B------:R-:W1:Y:S01]  /*0d80*/  MUFU.RCP64H R9, 3 ;  /* 0x4008000000097908 */ /* 0x000e620000001800 */
[----:B------:R-:W-:Y:S02]  /*0d90*/  IMAD.MOV.U32 R14, RZ, RZ, 0x0 ;  /* 0x00000000ff0e7424 */ /* 0x000fe400078e00ff */
[----:B------:R-:W-:Y:S02]  /*0da0*/  IMAD.MOV.U32 R15, RZ, RZ, 0x40080000 ;  /* 0x40080000ff0f7424 */ /* 0x000fe400078e00ff */
[----:B------:R-:W-:-:S06]  /*0db0*/  IMAD.MOV.U32 R8, RZ, RZ, 0x1 ;  /* 0x00000001ff087424 */ /* 0x000fcc00078e00ff */
[----:B-1----:R-:W-:-:S08]  /*0dc0*/  DFMA R18, R8, -R14, 1 ;  /* 0x3ff000000812742b */ /* 0x002fd0000000080e */
[----:B------:R-:W-:Y:S01]  /*0dd0*/  DFMA R18, R18, R18, R18 ;  /* 0x000000121212722b */ /* 0x000fe20000000012 */
[----:B----4-:R-:W-:-:S05]  /*0de0*/  IMAD.WIDE R6, R13, 0x8, R6 ;  /* 0x000000080d067825 */ /* 0x010fca00078e0206 */
[----:B------:R-:W4:Y:S02]  /*0df0*/  LDG.E.64 R22, desc[UR16][R6.64] ;  /* 0x0000001006167981 */ /* 0x000f24000c1e1b00 */
[----:B------:R-:W-:Y:S01]  /*0e00*/  DFMA R18, R8, R18, R8 ;  /* 0x000000120812722b */ /* 0x000fe20000000008 */
[----:B------:R-:W-:Y:S07]  /*0e10*/  BSSY.RECONVERGENT B2, `(.L_x_347) ;  /* 0x000000c000027945 */ /* 0x000fee0003800200 */
[----:B------:R-:W-:-:S08]  /*0e20*/  DFMA R14, R18, -R14, 1 ;  /* 0x3ff00000120e742b */ /* 0x000fd0000000080e */
[----:B------:R-:W-:-:S08]  /*0e30*/  DFMA R14, R18, R14, R18 ;  /* 0x0000000e120e722b */ /* 0x000fd00000000012 */
[----:B----4-:R-:W-:Y:S01]  /*0e40*/  DMUL R18, R14, R22 ;  /* 0x000000160e127228 */ /* 0x010fe20000000000 */
        /* <DEDUP_REMOVED lines=8> */
.L_x_348:
[----:B------:R-:W-:Y:S05]  /*0ed0*/  BSYNC.RECONVERGENT B2 ;  /* 0x0000000000027941 */ /* 0x000fea0003800200 */
.L_x_347:
[----:B--2---:R-:W-:-:S07]  /*0ee0*/  DADD R10, R10, R18 ;  /* 0x000000000a0a7229 */ /* 0x004fce0000000012 */
[----:B------:R4:W-:Y:S04]  /*0ef0*/  STG.E.64 desc[UR16][R16.64], R10 ;  /* 0x0000000a10007986 */ /* 0x0009e8000c101b10 */
.L_x_331:
[----:B------:R-:W-:Y:S05]  /*0f00*/  BSYNC.RECONVERGENT B1 ;  /* 0x0000000000017941 */ /* 0x000fea0003800200 */
.L_x_330:
[----:B------:R-:W-:Y:S05]  /*0f10*/  @!P1 BRA `(.L_x_349) ;  /* 0xfffffff000789947 */ /* 0x000fea000383ffff */
[----:B------:R-:W-:Y:S05]  /*0f20*/  EXIT ;  /* 0x000000000000794d */ /* 0x000fea0003800000 */
.L_x_329:
[----:B------:R-:W0:Y:S01]  /*0f30*/  LDCU.64 UR10, c[0x0][0x398] ;  /* 0x00007300ff0a77ac */ /* 0x000e220008000a00 */
[----:B------:R-:W-:Y:S01]  /*0f40*/  BSSY.RECONVERGENT B1, `(.L_x_350) ;  /* 0x00000f4000017945 */ /* 0x000fe20003800200 */
[----:B------:R-:W1:Y:S01]  /*0f50*/  LDCU.64 UR8, c[0x0][0x388] ;  /* 0x00007100ff0877ac */ /* 0x000e620008000a00 */
[----:B------:R-:W-:Y:S02]  /*0f60*/  ULOP3.LUT UR6, UR7, 0x7ffffff0, URZ, 0xc0, !UPT ;  /* 0x7ffffff007067892 */ /* 0x000fe4000f8ec0ff */
[----:B------:R-:W-:Y:S02]  /*0f70*/  ULOP3.LUT UR13, UR7, 0xf, URZ, 0xc0, !UPT ;  /* 0x0000000f070d7892 */ /* 0x000fe4000f8ec0ff */
[----:B------:R-:W-:Y:S02]  /*0f80*/  ULOP3.LUT UR14, UR7, 0x7, URZ, 0xc0, !UPT ;  /* 0x00000007070e7892 */ /* 0x000fe4000f8ec0ff */
[----:B------:R-:W-:Y:S02]  /*0f90*/  ULOP3.LUT UR7, UR7, 0x3, URZ, 0xc0, !UPT ;  /* 0x0000000307077892 */ /* 0x000fe4000f8ec0ff */
[----:B------:R-:W-:-:S02]  /*0fa0*/  UIADD3 UR12, UPT, UPT, -UR6, URZ, URZ ;  /* 0x000000ff060c7290 */ /* 0x000fc4000fffe1ff */
[----:B0-----:R-:W-:Y:S02]  /*0fb0*/  UIADD3 UR10, UP0, UPT, UR10, 0x40, URZ ;  /* 0x000000400a0a7890 */ /* 0x001fe4000ff1e0ff */
[----:B-1----:R-:W-:Y:S02]  /*0fc0*/  UIADD3 UR8, UP1, UPT, UR8, 0x40, URZ ;  /* 0x0000004008087890 */ /* 0x002fe4000ff3e0ff */
[----:B------:R-:W-:Y:S02]  /*0fd0*/  UIADD3.X UR11, UPT, UPT, URZ, UR11, URZ, UP0, !UPT ;  /* 0x0000000bff0b7290 */ /* 0x000fe400087fe4ff */
[----:B------:R-:W-:-:S12]  /*0fe0*/  UIADD3.X UR9, UPT, UPT, URZ, UR9, URZ, UP1, !UPT ;  /* 0x00000009ff097290 */ /* 0x000fd80008ffe4ff */
.L_x_361:
[----:B0-----:R-:W0:Y:S08]  /*0ff0*/  LDC.64 R10, c[0x0][0x3a8] ;  /* 0x0000ea00ff0a7b82 */ /* 0x001e300000000a00 */
[----:B-1----:R-:W1:Y:S08]  /*1000*/  LDC.64 R8, c[0x0][0x3a0] ;  /* 0x0000e800ff087b82 */ /* 0x002e700000000a00 */
[----:B--234-:R-:W2:Y:S01]  /*1010*/  LDC.64 R12, c[0x0][0x3b8] ;  /* 0x0000ee00ff0c7b82 */ /* 0x01cea20000000a00 */
        /* <DEDUP_REMOVED lines=9> */
[----:B------:R-:W-:Y:S05]  /*10b0*/  @!P0 BRA `(.L_x_352) ;  /* 0x0000000c00688947 */ /* 0x000fea0003800000 */
[----:B------:R-:W2:Y:S01]  /*10c0*/  LDG.E R8, desc[UR16][R8.64] ;  /* 0x0000001008087981 */ /* 0x000ea2000c1e1900 */
[----:B------:R-:W-:Y:S02]  /*10d0*/  IMAD.MOV.U32 R7, RZ, RZ, RZ ;  /* 0x000000ffff077224 */ /* 0x000fe400078e00ff */
[----:B--2---:R-:W-:-:S07]  /*10e0*/  IMAD R10, R8, R13, RZ ;  /* 0x0000000d080a7224 */ /* 0x004fce00078e02ff */
.L_x_360:
[----:B01234-:R-:W0:Y:S01]  /*10f0*/  LDC.64 R12, c[0x0][0x3b0] ;  /* 0x0000ec00ff0c7b82 */ /* 0x01fe220000000a00 */
[----:B------:R-:W-:-:S07]  /*1100*/  IMAD.IADD R9, R4, 0x1, R7 ;  /* 0x0000000104097824 */ /* 0x000fce00078e0207 */
[----:B------:R-:W1:Y:S01]  /*1110*/  LDC.64 R22, c[0x0][0x390] ;  /* 0x0000e400ff167b82 */ /* 0x000e620000000a00 */
[----:B------:R-:W2:Y:S01]  /*1120*/  MUFU.RCP64H R15, 3 ;  /* 0x40080000000f7908 */ /* 0x000ea20000001800 */
[----:B------:R-:W-:Y:S01]  /*1130*/  MOV R16, 0x0 ;  /* 0x0000000000107802 */ /* 0x000fe20000000f00 */
[----:B------:R-:W-:Y:S02]  /*1140*/  IMAD.MOV.U32 R17, RZ, RZ, 0x40080000 ;  /* 0x40080000ff117424 */ /* 0x000fe400078e00ff */
[----:B------:R-:W-:-:S03]  /*1150*/  IMAD.MOV.U32 R14, RZ, RZ, 0x1 ;  /* 0x00000001ff0e7424 */ /* 0x000fc600078e00ff */
[----:B------:R-:W3:Y:S01]  /*1160*/  LDC R0, c[0x0][0x3bc] ;  /* 0x0000ef00ff007b82 */ /* 0x000ee20000000800 */
[----:B0-----:R-:W-:-:S05]  /*1170*/  IMAD.WIDE R12, R9, 0x4, R12 ;  /* 0x00000004090c7825 */ /* 0x001fca00078e020c */
[----:B------:R-:W1:Y:S01]  /*1180*/  LDG.E R11, desc[UR16][R12.64] ;  /* 0x000000100c0b7981 */ /* 0x000e62000c1e1900 */
[----:B--2---:R-:W-:-:S08]  /*1190*/  DFMA R18, R14, -R16, 1 ;  /* 0x3ff000000e12742b */ /* 0x004fd00000000810 */
[----:B------:R-:W-:-:S08]  /*11a0*/  DFMA R18, R18, R18, R18 ;  /* 0x000000121212722b */ /* 0x000fd00000000012 */
[----:B------:R-:W-:Y:S01]  /*11b0*/  DFMA R18, R14, R18, R14 ;  /* 0x000000120e12722b */ /* 0x000fe2000000000e */
[----:B-1----:R-:W-:-:S06]  /*11c0*/  IMAD.WIDE R22, R11, 0x8, R22 ;  /* 0x000000080b167825 */ /* 0x002fcc00078e0216 */
[----:B------:R-:W2:Y:S01]  /*11d0*/  LDG.E.64 R22, desc[UR16][R22.64] ;  /* 0x0000001016167981 */ /* 0x000ea2000c1e1b00 */
[C---:B------:R-:W-:Y:S01]  /*11e0*/  DFMA R16, R18.reuse, -R16, 1 ;  /* 0x3ff000001210742b */ /* 0x040fe20000000810 */
[----:B------:R-:W-:Y:S01]  /*11f0*/  VIADD R7, R7, 0x1 ;  /* 0x0000000107077836 */ /* 0x000fe20000000000 */
[----:B------:R-:W-:Y:S01]  /*1200*/  BSSY.RECONVERGENT B3, `(.L_x_353) ;  /* 0x000000e000037945 */ /* 0x000fe20003800200 */
[----:B---3--:R-:W-:Y:S01]  /*1210*/  ISETP.GE.U32.AND P2, PT, R0, 0x10, PT ;  /* 0x000000100000780c */ /* 0x008fe20003f46070 */
[----:B------:R-:W-:Y:S02]  /*1220*/  IMAD R11, R11, R0, RZ ;  /* 0x000000000b0b7224 */ /* 0x000fe400078e02ff */
[----:B------:R-:W-:Y:S02]  /*1230*/  ISETP.NE.AND P3, PT, R7, R6, PT ;  /* 0x000000060700720c */ /* 0x000fe40003f65270 */
        /* <DEDUP_REMOVED lines=9> */
[----:B------:R-:W-:Y:S05]  /*12d0*/  CALL.REL.NOINC `($__internal_1_$__cuda_sm20_div_rn_f64_full) ;  /* 0x0000000800f07944 */ /* 0x000fea0003c00000 */
.L_x_354:
[----:B------:R-:W-:Y:S05]  /*12e0*/  BSYNC.RECONVERGENT B3 ;  /* 0x0000000000037941 */ /* 0x000fea0003800200 */
.L_x_353:
[----:B------:R-:W0:Y:S02]  /*12f0*/  LDC.64 R12, c[0x0][0x380] ;  /* 0x0000e000ff0c7b82 */ /* 0x000e240000000a00 */
[----:B0-----:R-:W-:-:S05]  /*1300*/  IMAD.WIDE R12, R8, 0x8, R12 ;  /* 0x00000008080c7825 */ /* 0x001fca00078e020c */
[----:B------:R-:W2:Y:S01]  /*1310*/  LDG.E.64 R14, desc[UR16][R12.64] ;  /* 0x000000100c0e7981 */ /* 0x000ea2000c1e1b00 */
[----:B------:R-:W-:Y:S01]  /*1320*/  UMOV UR4, URZ ;  /* 0x000000ff00047c82 */ /* 0x000fe20008000000 */
[----:B--2---:R-:W-:-:S07]  /*1330*/  DADD R14, R14, R18 ;  /* 0x000000000e0e7229 */ /* 0x004fce0000000012 */
[----:B------:R0:W-:Y:S01]  /*1340*/  STG.E.64 desc[UR16][R12.64], R14 ;  /* 0x0000000e0c007986 */ /* 0x0001e2000c101b10 */
[----:B------:R-:W-:Y:S05]  /*1350*/  @!P2 BRA `(.L_x_355) ;  /* 0x00000004003ca947 */ /* 0x000fea0003800000 */
[----:B------:R-:W-:Y:S01]  /*1360*/  MOV R0, R10 ;  /* 0x0000000a00007202 */ /* 0x000fe20000000f00 */
[----:B------:R-:W-:Y:S01]  /*1370*/  IMAD.MOV.U32 R9, RZ, RZ, R11 ;  /* 0x000000ffff097224 */ /* 0x000fe200078e000b */
[----:B------:R-:W-:-:S06]  /*1380*/  UMOV UR4, UR12 ;  /* 0x0000000c00047c82 */ /* 0x000fcc0008000000 */
.L_x_356:
[----:B0-----:R-:W-:Y:S01]  /*1390*/  MOV R12, UR8 ;  /* 0x00000008000c7c02 */ /* 0x001fe20008000f00 */
[----:B------:R-:W-:Y:S02]  /*13a0*/  IMAD.U32 R14, RZ, RZ, UR10 ;  /* 0x0000000aff0e7e24 */ /* 0x000fe4000f8e00ff */
[----:B------:R-:W-:Y:S02]  /*13b0*/  IMAD.U32 R15, RZ, RZ, UR11 ;  /* 0x0000000bff0f7e24 */ /* 0x000fe4000f8e00ff */
[----:B------:R-:W-:Y:S02]  /*13c0*/  IMAD.U32 R13, RZ, RZ, UR9 ;  /* 0x00000009ff0d7e24 */ /* 0x000fe4000f8e00ff */
        /* <DEDUP_REMOVED lines=31> */
[----:B----4-:R-:W2:Y:S02]  /*15c0*/  LDG.E.64 R22, desc[UR16][R14.64+-0x8] ;  /* 0xfffff8100e167981 */ /* 0x010ea4000c1e1b00 */
[----:B--2---:R-:W-:-:S02]  /*15d0*/  DADD R22, R22, R24 ;  /* 0x0000000016167229 */ /* 0x004fc40000000018 */
        /* <DEDUP_REMOVED lines=10> */
[----:B---3--:R-:W2:Y:S02]  /*1680*/  LDG.E.64 R20, desc[UR16][R14.64+0x10] ;  /* 0x000010100e147981 */ /* 0x008ea4000c1e1b00 */
[----:B--2---:R-:W-:-:S02]  /*1690*/  DADD R20, R20, R24 ;  /* 0x0000000014147229 */ /* 0x004fc40000000018 */
        /* <DEDUP_REMOVED lines=18> */
[----:B----4-:R-:W2:Y:S01]  /*17c0*/  LDG.E.64 R22, desc[UR16][R14.64+0x38] ;  /* 0x000038100e167981 */ /* 0x010ea2000c1e1b00 */
[----:B------:R-:W-:-:S04]  /*17d0*/  UIADD3 UR4, UPT, UPT, UR4, 0x10, URZ ;  /* 0x0000001004047890 */ /* 0x000fc8000fffe0ff */
[----:B------:R-:W-:Y:S01]  /*17e0*/  UISETP.NE.AND UP0, UPT, UR4, URZ, UPT ;  /* 0x000000ff0400728c */ /* 0x000fe2000bf05270 */
[----:B------:R-:W-:Y:S02]  /*17f0*/  VIADD R9, R9, 0x10 ;  /* 0x0000001009097836 */ /* 0x000fe40000000000 */
[----:B------:R-:W-:Y:S01]  /*1800*/  VIADD R0, R0, 0x10 ;  /* 0x0000001000007836 */ /* 0x000fe20000000000 */
[----:B--2---:R-:W-:-:S07]  /*1810*/  DADD R22, R22, R24 ;  /* 0x0000000016167229 */ /* 0x004fce0000000018 */
[----:B------:R0:W-:Y:S01]  /*1820*/  STG.E.64 desc[UR16][R12.64+0x38], R22 ;  /* 0x000038160c007986 */ /* 0x0001e2000c101b10 */
[----:B------:R-:W-:Y:S05]  /*1830*/  BRA.U UP0, `(.L_x_356) ;  /* 0xfffffff900d47547 */ /* 0x000fea000b83ffff */
[----:B------:R-:W-:-:S05]  /*1840*/  UMOV UR4, UR6 ;  /* 0x0000000600047c82 */ /* 0x000fca0008000000 */
.L_x_355:
[----:B------:R-:W-:-:S09]  /*1850*/  UISETP.NE.AND UP0, UPT, UR13, URZ, UPT ;  /* 0x000000ff0d00728c */ /* 0x000fd2000bf05270 */
[----:B------:R-:W-:Y:S05]  /*1860*/  BRA.U !UP0, `(.L_x_357) ;  /* 0x0000000508787547 */ /* 0x000fea000b800000 */
[----:B------:R-:W-:Y:S02]  /*1870*/  UIADD3 UR15, UPT, UPT, UR13, -0x1, URZ ;  /* 0xffffffff0d0f7890 */ /* 0x000fe4000fffe0ff */
[----:B------:R-:W-:Y:S02]  /*1880*/  UISETP.NE.AND UP1, UPT, UR14, URZ, UPT ;  /* 0x000000ff0e00728c */ /* 0x000fe4000bf25270 */
[----:B------:R-:W-:-:S09]  /*1890*/  UISETP.GE.U32.AND UP0, UPT, UR15, 0x7, UPT ;  /* 0x000000070f00788c */ /* 0x000fd2000bf06070 */
[----:B------:R-:W-:Y:S05]  /*18a0*/  BRA.U !UP0, `(.L_x_358) ;  /* 0x00000001089c7547 */ /* 0x000fea000b800000 */
[----:B0-----:R-:W0:Y:S01]  /*18b0*/  LDC.64 R14, c[0x0][0x398] ;  /* 0x0000e600ff0e7b82 */ /* 0x001e220000000a00 */
[----:B------:R-:W-:Y:S01]  /*18c0*/  IADD3 R9, PT, PT, R11, UR4, RZ ;  /* 0x000000040b097c10 */ /* 0x000fe2000fffe0ff */
[----:B------:R-:W-:-:S06]  /*18d0*/  VIADD R17, R10, UR4 ;  /* 0x000000040a117c36 */ /* 0x000fcc0008000000 */
[----:B------:R-:W1:Y:S01]  /*18e0*/  LDC.64 R12, c[0x0][0x388] ;  /* 0x0000e200ff0c7b82 */ /* 0x000e620000000a00 */
[----:B0-----:R-:W-:-:S04]  /*18f0*/  IMAD.WIDE R14, R9, 0x8, R14 ;  /* 0x00000008090e7825 */ /* 0x001fc800078e020e */
[----:B-1----:R-:W-:Y:S02]  /*1900*/  IMAD.WIDE R12, R17, 0x8, R12 ;  /* 0x00000008110c7825 */ /* 0x002fe400078e020c */
        /* <DEDUP_REMOVED lines=30> */
[----:B------:R-:W-:Y:S01]  /*1af0*/  UIADD3 UR4, UPT, UPT, UR4, 0x8, URZ ;  /* 0x0000000804047890 */ /* 0x000fe2000fffe0ff */
[----:B--2---:R-:W-:-:S07]  /*1b00*/  DADD R22, R22, R24 ;  /* 0x0000000016167229 */ /* 0x004fce0000000018 */
[----:B------:R0:W-:Y:S04]  /*1b10*/  STG.E.64 desc[UR16][R12.64+0x38], R22 ;  /* 0x000038160c007986 */ /* 0x0001e8000c101b10 */
.L_x_358:
[----:B------:R-:W-:Y:S05]  /*1b20*/  BRA.U !UP1, `(.L_x_357) ;  /* 0x0000000109c87547 */ /* 0x000fea000b800000 */
[----:B------:R-:W-:Y:S02]  /*1b30*/  UIADD3 UR15, UPT, UPT, UR14, -0x1, URZ ;  /* 0xffffffff0e0f7890 */ /* 0x000fe4000fffe0ff */
[----:B------:R-:W-:Y:S02]  /*1b40*/  UISETP.NE.AND UP1, UPT, UR7, URZ, UPT ;  /* 0x000000ff0700728c */ /* 0x000fe4000bf25270 */
[----:B------:R-:W-:-:S09]  /*1b50*/  UISETP.GE.U32.AND UP0, UPT, UR15, 0x3, UPT ;  /* 0x000000030f00788c */ /* 0x000fd2000bf06070 */
[----:B------:R-:W-:Y:S05]  /*1b60*/  BRA.U !UP0, `(.L_x_359) ;  /* 0x00000001085c7547 */ /* 0x000fea000b800000 */
[----:B0-----:R-:W0:Y:S01]  /*1b70*/  LDC.64 R14, c[0x0][0x398] ;  /* 0x0000e600ff0e7b82 */ /* 0x001e220000000a00 */
[----:B------:R-:W-:Y:S02]  /*1b80*/  VIADD R9, R11, UR4 ;  /* 0x000000040b097c36 */ /* 0x000fe40008000000 */
[----:B------:R-:W-:-:S05]  /*1b90*/  VIADD R17, R10, UR4 ;  /* 0x000000040a117c36 */ /* 0x000fca0008000000 */
        /* <DEDUP_REMOVED lines=17> */
[----:B------:R-:W-:Y:S01]  /*1cb0*/  UIADD3 UR4, UPT, UPT, UR4, 0x4, URZ ;  /* 0x0000000404047890 */ /* 0x000fe2000fffe0ff */
[----:B-----5:R-:W-:-:S07]  /*1cc0*/  DADD R22, R22, R24 ;  /* 0x0000000016167229 */ /* 0x020fce0000000018 */
[----:B------:R1:W-:Y:S04]  /*1cd0*/  STG.E.64 desc[UR16][R12.64+0x18], R22 ;  /* 0x000018160c007986 */ /* 0x0003e8000c101b10 */
.L_x_359:
[----:B------:R-:W-:Y:S05]  /*1ce0*/  BRA.U !UP1, `(.L_x_357) ;  /* 0x0000000109587547 */ /* 0x000fea000b800000 */
[----:B01----:R-:W0:Y:S01]  /*1cf0*/  LDC.64 R18, c[0x0][0x398] ;  /* 0x0000e600ff127b82 */ /* 0x003e220000000a00 */
[----:B------:R-:W-:Y:S01]  /*1d00*/  IADD3 R11, PT, PT, R11, UR4, RZ ;  /* 0x000000040b0b7c10 */ /* 0x000fe2000fffe0ff */
[----:B------:R-:W-:-:S06]  /*1d10*/  VIADD R9, R10, UR4 ;  /* 0x000000040a097c36 */ /* 0x000fcc0008000000 */
[----:B------:R-:W1:Y:S01]  /*1d20*/  LDC.64 R12, c[0x0][0x388] ;  /* 0x0000e200ff0c7b82 */ /* 0x000e620000000a00 */
[----:B0-----:R-:W-:-:S05]  /*1d30*/  IMAD.WIDE R18, R11, 0x8, R18 ;  /* 0x000000080b127825 */ /* 0x001fca00078e0212 */
[----:B------:R-:W2:Y:S01]  /*1d40*/  LDG.E.64 R14, desc[UR16][R18.64] ;  /* 0x00000010120e7981 */ /* 0x000ea2000c1e1b00 */
[----:B-1----:R-:W-:-:S05]  /*1d50*/  IMAD.WIDE R12, R9, 0x8, R12 ;  /* 0x00000008090c7825 */ /* 0x002fca00078e020c */
        /* <DEDUP_REMOVED lines=11> */
[----:B---3--:R-:W2:Y:S04]  /*1e10*/  LDG.E.64 R14, desc[UR16][R18.64+0x10] ;  /* 0x00001010120e7981 */ /* 0x008ea8000c1e1b00 */
[----:B------:R-:W2:Y:S02]  /*1e20*/  LDG.E.64 R16, desc[UR16][R12.64+0x10] ;  /* 0x000010100c107981 */ /* 0x000ea4000c1e1b00 */
[----:B--2---:R-:W-:-:S07]  /*1e30*/  DADD R14, R14, R16 ;  /* 0x000000000e0e7229 */ /* 0x004fce0000000010 */
[----:B------:R4:W-:Y:S04]  /*1e40*/  STG.E.64 desc[UR16][R12.64+0x10], R14 ;  /* 0x0000100e0c007986 */ /* 0x0009e8000c101b10 */
.L_x_357:
[----:B------:R-:W-:Y:S05]  /*1e50*/  @P3 BRA `(.L_x_360) ;  /* 0xfffffff000a43947 */ /* 0x000fea000383ffff */
.L_x_352:
[----:B------:R-:W-:Y:S05]  /*1e60*/  BSYNC.RECONVERGENT B2 ;  /* 0x0000000000027941 */ /* 0x000fea0003800200 */
.L_x_351:
[----:B------:R-:W-:Y:S05]  /*1e70*/  @!P1 BRA `(.L_x_361) ;  /* 0xfffffff0005c9947 */ /* 0x000fea000383ffff */
[----:B------:R-:W-:Y:S05]  /*1e80*/  BSYNC.RECONVERGENT B1 ;  /* 0x0000000000017941 */ /* 0x000fea0003800200 */
.L_x_350:
[----:B------:R-:W-:Y:S05]  /*1e90*/  EXIT ;  /* 0x000000000000794d */ /* 0x000fea0003800000 */
        .weak           $__internal_1_$__cuda_sm20_div_rn_f64_full
        .type           $__internal_1_$__cuda_sm20_div_rn_f64_full,@function
        .size           $__internal_1_$__cuda_sm20_div_rn_f64_full,(.L_x_809 - $__internal_1_$__cuda_sm20_div_rn_f64_full)
$__internal_1_$__cuda_sm20_div_rn_f64_full:
[C---:B------:R-:W-:Y:S01]  /*1ea0*/  FSETP.GEU.AND P0, PT, |R5|.reuse, 1.469367938527859385e-39, PT ;  /* 0x001000000500780b */ /* 0x040fe20003f0e200 */
[----:B------:R-:W-:Y:S01]  /*1eb0*/  IMAD.U32 R20, RZ, RZ, UR5 ;  /* 0x00000005ff147e24 */ /* 0x000fe2000f8e00ff */
[----:B------:R-:W-:Y:S01]  /*1ec0*/  MOV R21, R5 ;  /* 0x0000000500157202 */ /* 0x000fe20000000f00 */
[----:B------:R-:W-:Y:S01]  /*1ed0*/  IMAD.U32 R18, RZ, RZ, UR5 ;  /* 0x00000005ff127e24 */ /* 0x000fe2000f8e00ff */
[----:B------:R-:W-:Y:S01]  /*1ee0*/  LOP3.LUT R9, R5, 0x800fffff, RZ, 0xc0, !PT ;  /* 0x800fffff05097812 */ /* 0x000fe200078ec0ff */
[----:B------:R-:W-:Y:S01]  /*1ef0*/  IMAD.MOV.U32 R34, RZ, RZ, 0x1 ;  /* 0x00000001ff227424 */ /* 0x000fe200078e00ff */
[----:B------:R-:W-:Y:S01]  /*1f00*/  FSETP.GEU.AND P4, PT, |R23|, 1.469367938527859385e-39, PT ;  /* 0x001000001700780b */ /* 0x000fe20003f8e200 */
[----:B------:R-:W-:Y:S01]  /*1f10*/  IMAD.MOV.U32 R30, RZ, RZ, 0x1ca00000 ;  /* 0x1ca00000ff1e7424 */ /* 0x000fe200078e00ff */
[----:B------:R-:W-:Y:S01]  /*1f20*/  LOP3.LUT R19, R9, 0x3ff00000, RZ, 0xfc, !PT ;  /* 0x3ff0000009137812 */ /* 0x000fe200078efcff */
[----:B------:R-:W-:Y:S01]  /*1f30*/  BSSY.RECONVERGENT B0, `(.L_x_362) ;  /* 0x0000053000007945 */ /* 0x000fe20003800200 */
[----:B------:R-:W-:-:S02]  /*1f40*/  LOP3.LUT R9, R23, 0x7ff00000, RZ, 0xc0, !PT ;  /* 0x7ff0000017097812 */ /* 0x000fc400078ec0ff */
[----:B------:R-:W-:Y:S01]  /*1f50*/  LOP3.LUT R32, R5, 0x7ff00000, RZ, 0xc0, !PT ;  /* 0x7ff0000005207812 */ /* 0x000fe200078ec0ff */
[----:B------:R-:W-:Y:S02]  /*1f60*/  @!P0 DMUL R18, R20, 8.98846567431157953865e+307 ;  /* 0x7fe0000014128828 */ /* 0x000fe40000000000 */
[----:B------:R-:W-:Y:S01]  /*1f70*/  IMAD.MOV.U32 R31, RZ, RZ, R9 ;  /* 0x000000ffff1f7224 */ /* 0x000fe200078e0009 */
[----:B------:R-:W-:-:S03]  /*1f80*/  ISETP.GE.U32.AND P6, PT, R9, R32, PT ;  /* 0x000000200900720c */ /* 0x000fc60003fc6070 */
[----:B------:R-:W0:Y:S01]  /*1f90*/  MUFU.RCP64H R35, R19 ;  /* 0x0000001300237308 */ /* 0x000e220000001800 */
[----:B------:R-:W-:Y:S02]  /*1fa0*/  @!P4 LOP3.LUT R24, R21, 0x7ff00000, RZ, 0xc0, !PT ;  /* 0x7ff000001518c812 */ /* 0x000fe400078ec0ff */
[----:B------:R-:W-:Y:S02]  /*1fb0*/  SEL R25, R30, 0x63400000, !P6 ;  /* 0x634000001e197807 */ /* 0x000fe40007000000 */
[----:B------:R-:W-:Y:S02]  /*1fc0*/  @!P4 ISETP.GE.U32.AND P5, PT, R9, R24, PT ;  /* 0x000000180900c20c */ /* 0x000fe40003fa6070 */
[----:B------:R-:W-:Y:S02]  /*1fd0*/  LOP3.LUT R25, R25, 0x800fffff, R23, 0xf8, !PT ;  /* 0x800fffff19197812 */ /* 0x000fe400078ef817 */
[----:B------:R-:W-:Y:S01]  /*1fe0*/  @!P0 LOP3.LUT R32, R19, 0x7ff00000, RZ, 0xc0, !PT ;  /* 0x7ff0000013208812 */ /* 0x000fe200078ec0ff */
[----:B0-----:R-:W-:-:S08]  /*1ff0*/  DFMA R26, R34, -R18, 1 ;  /* 0x3ff00000221a742b */ /* 0x001fd00000000812 */
[----:B------:R-:W-:-:S08]  /*2000*/  DFMA R26, R26, R26, R26 ;  /* 0x0000001a1a1a722b */ /* 0x000fd0000000001a */
[----:B------:R-:W-:Y:S01]  /*2010*/  DFMA R34, R34, R26, R34 ;  /* 0x0000001a2222722b */ /* 0x000fe20000000022 */
[----:B------:R-:W-:Y:S02]  /*2020*/  @!P4 SEL R27, R30, 0x63400000, !P5 ;  /* 0x634000001e1bc807 */ /* 0x000fe40006800000 */
[----:B------:R-:W-:Y:S02]  /*2030*/  @!P4 MOV R26, RZ ;  /* 0x000000ff001ac202 */ /* 0x000fe40000000f00 */
[----:B------:R-:W-:-:S03]  /*2040*/  @!P4 LOP3.LUT R24, R27, 0x80000000, R23, 0xf8, !PT ;  /* 0x800000001b18c812 */ /* 0x000fc600078ef817 */
[----:B------:R-:W-:Y:S01]  /*2050*/  DFMA R36, R34, -R18, 1 ;  /* 0x3ff000002224742b */ /* 0x000fe20000000812 */
[----:B------:R-:W-:Y:S01]  /*2060*/  @!P4 LOP3.LUT R27, R24, 0x100000, RZ, 0xfc, !PT ;  /* 0x00100000181bc812 */ /* 0x000fe200078efcff */
[----:B------:R-:W-:-:S06]  /*2070*/  IMAD.MOV.U32 R24, RZ, RZ, R22 ;  /* 0x000000ffff187224 */ /* 0x000fcc00078e0016 */
[----:B------:R-:W-:Y:S02]  /*2080*/  DFMA R36, R34, R36, R34 ;  /* 0x000000242224722b */ /* 0x000fe40000000022 */
[----:B------:R-:W-:-:S08]  /*2090*/  @!P4 DFMA R24, R24, 2, -R26 ;  /* 0x400000001818c82b */ /* 0x000fd0000000081a */
[----:B------:R-:W-:Y:S02]  /*20a0*/  DMUL R34, R36, R24 ;  /* 0x0000001824227228 */ /* 0x000fe40000000000 */
[----:B------:R-:W-:-:S05]  /*20b0*/  @!P4 LOP3.LUT R31, R25, 0x7ff00000, RZ, 0xc0, !PT ;  /* 0x7ff00000191fc812 */ /* 0x000fca00078ec0ff */
[----:B------:R-:W-:Y:S01]  /*20c0*/  VIADD R33, R31, 0xffffffff ;  /* 0xffffffff1f217836 */ /* 0x000fe20000000000 */
[----:B------:R-:W-:-:S04]  /*20d0*/  DFMA R26, R34, -R18, R24 ;  /* 0x80000012221a722b */ /* 0x000fc80000000018 */
[----:B------:R-:W-:Y:S01]  /*20e0*/  ISETP.GT.U32.AND P0, PT, R33, 0x7feffffe, PT ;  /* 0x7feffffe2100780c */ /* 0x000fe20003f04070 */
[----:B------:R-:W-:-:S03]  /*20f0*/  VIADD R33, R32, 0xffffffff ;  /* 0xffffffff20217836 */ /* 0x000fc60000000000 */
[----:B------:R-:W-:Y:S02]  /*2100*/  DFMA R26, R36, R26, R34 ;  /* 0x0000001a241a722b */ /* 0x000fe40000000022 */
[----:B------:R-:W-:-:S13]  /*2110*/  ISETP.GT.U32.OR P0, PT, R33, 0x7feffffe, P0 ;  /* 0x7feffffe2100780c */ /* 0x000fda0000704470 */
[----:B------:R-:W-:Y:S05]  /*2120*/  @P0 BRA `(.L_x_363) ;  /* 0x0000000000700947 */ /* 0x000fea0003800000 */
[----:B------:R-:W-:-:S04]  /*2130*/  LOP3.LUT R22, R21, 0x7ff00000, RZ, 0xc0, !PT ;  /* 0x7ff0000015167812 */ /* 0x000fc800078ec0ff */
[CC--:B------:R-:W-:Y:S02]  /*2140*/  VIADDMNMX R23, R9.reuse, -R22.reuse, 0xb9600000, !PT ;  /* 0xb960000009177446 */ /* 0x0c0fe40007800916 */
[----:B------:R-:W-:Y:S02]  /*2150*/  ISETP.GE.U32.AND P0, PT, R9, R22, PT ;  /* 0x000000160900720c */ /* 0x000fe40003f06070 */
[----:B------:R-:W-:Y:S02]  /*2160*/  VIMNMX R23, PT, PT, R23, 0x46a00000, PT ;  /* 0x46a0000017177848 */ /* 0x000fe40003fe0100 */
[----:B------:R-:W-:-:S04]  /*2170*/  SEL R30, R30, 0x63400000, !P0 ;  /* 0x634000001e1e7807 */ /* 0x000fc80004000000 */
[----:B------:R-:W-:Y:S01]  /*2180*/  IADD3 R23, PT, PT, -R30, R23, RZ ;  /* 0x000000171e177210 */ /* 0x000fe20007ffe1ff */
[----:B------:R-:W-:-:S04]  /*2190*/  IMAD.MOV.U32 R30, RZ, RZ, RZ ;  /* 0x000000ffff1e7224 */ /* 0x000fc800078e00ff */
[----:B------:R-:W-:-:S06]  /*21a0*/  VIADD R31, R23, 0x7fe00000 ;  /* 0x7fe00000171f7836 */ /* 0x000fcc0000000000 */
[----:B------:R-:W-:-:S10]  /*21b0*/  DMUL R34, R26, R30 ;  /* 0x0000001e1a227228 */ /* 0x000fd40000000000 */
[----:B------:R-:W-:-:S13]  /*21c0*/  FSETP.GTU.AND P0, PT, |R35|, 1.469367938527859385e-39, PT ;  /* 0x001000002300780b */ /* 0x000fda0003f0c200 */
[----:B------:R-:W-:Y:S05]  /*21d0*/  @P0 BRA `(.L_x_364) ;  /* 0x0000000000a00947 */ /* 0x000fea0003800000 */
[----:B------:R-:W-:-:S06]  /*21e0*/  DFMA R18, R26, -R18, R24 ;  /* 0x800000121a12722b */ /* 0x000fcc0000000018 */
[----:B------:R-:W-:-:S04]  /*21f0*/  IMAD.MOV.U32 R18, RZ, RZ, RZ ;  /* 0x000000ffff127224 */ /* 0x000fc800078e00ff */
[C---:B------:R-:W-:Y:S02]  /*2200*/  FSETP.NEU.AND P0, PT, R19.reuse, RZ, PT ;  /* 0x000000ff1300720b */ /* 0x040fe40003f0d000 */
[----:B------:R-:W-:-:S04]  /*2210*/  LOP3.LUT R9, R19, 0x80000000, R21, 0x48, !PT ;  /* 0x8000000013097812 */ /* 0x000fc800078e4815 */
[----:B------:R-:W-:-:S07]  /*2220*/  LOP3.LUT R19, R9, R31, RZ, 0xfc, !PT ;  /* 0x0000001f09137212 */ /* 0x000fce00078efcff */
[----:B------:R-:W-:Y:S05]  /*2230*/  @!P0 BRA `(.L_x_364) ;  /* 0x0000000000888947 */ /* 0x000fea0003800000 */
[C---:B------:R-:W-:Y:S01]  /*2240*/  IADD3 R21, PT, PT, -R23.reuse, RZ, RZ ;  /* 0x000000ff17157210 */ /* 0x040fe20007ffe1ff */
[----:B------:R-:W-:Y:S01]  /*2250*/  IMAD.MOV.U32 R20, RZ, RZ, RZ ;  /* 0x000000ffff147224 */ /* 0x000fe200078e00ff */
[----:B------:R-:W-:Y:S01]  /*2260*/  DMUL.RP R18, R26, R18 ;  /* 0x000000121a127228 */ /* 0x000fe20000008000 */
[----:B------:R-:W-:-:S04]  /*2270*/  IADD3 R23, PT, PT, -R23, -0x43300000, RZ ;  /* 0xbcd0000017177810 */ /* 0x000fc80007ffe1ff */
[----:B------:R-:W-:-:S05]  /*2280*/  DFMA R20, R34, -R20, R26 ;  /* 0x800000142214722b */ /* 0x000fca000000001a */
[----:B------:R-:W-:-:S05]  /*2290*/  LOP3.LUT R9, R19, R9, RZ, 0x3c, !PT ;  /* 0x0000000913097212 */ /* 0x000fca00078e3cff */
[----:B------:R-:W-:-:S04]  /*22a0*/  FSETP.NEU.AND P0, PT, |R21|, R23, PT ;  /* 0x000000171500720b */ /* 0x000fc80003f0d200 */
[----:B------:R-:W-:Y:S02]  /*22b0*/  FSEL R18, R18, R34, !P0 ;  /* 0x0000002212127208 */ /* 0x000fe40004000000 */
[----:B------:R-:W-:-:S03]  /*22c0*/  FSEL R35, R9, R35, !P0 ;  /* 0x0000002309237208 */ /* 0x000fc60004000000 */
[----:B------:R-:W-:Y:S01]  /*22d0*/  IMAD.MOV.U32 R34, RZ, RZ, R18 ;  /* 0x000000ffff227224 */ /* 0x000fe200078e0012 */
[----:B------:R-:W-:Y:S06]  /*22e0*/  BRA `(.L_x_364) ;  /* 0x00000000005c7947 */ /* 0x000fec0003800000 */
.L_x_363:
        /* <DEDUP_REMOVED lines=12> */
[----:B------:R-:W-:Y:S02]  /*23b0*/  @!P0 IMAD.MOV.U32 R34, RZ, RZ, RZ ;  /* 0x000000ffff228224 */ /* 0x000fe400078e00ff */
[----:B------:R-:W-:Y:S02]  /*23c0*/  @P0 IMAD.MOV.U32 R34, RZ, RZ, RZ ;  /* 0x000000ffff220224 */ /* 0x000fe400078e00ff */
[----:B------:R-:W-:Y:S01]  /*23d0*/  @P0 IMAD.MOV.U32 R35, RZ, RZ, R9 ;  /* 0x000000ffff230224 */ /* 0x000fe200078e0009 */
[----:B------:R-:W-:Y:S06]  /*23e0*/  BRA `(.L_x_364) ;  /* 0x00000000001c7947 */ /* 0x000fec0003800000 */
.L_x_366:
[----:B------:R-:W-:Y:S02]  /*23f0*/  LOP3.LUT R9, R21, 0x80000, RZ, 0xfc, !PT ;  /* 0x0008000015097812 */ /* 0x000fe400078efcff */
[----:B------:R-:W-:-:S03]  /*2400*/  MOV R34, R20 ;  /* 0x0000001400227202 */ /* 0x000fc60000000f00 */
[----:B------:R-:W-:Y:S01]  /*2410*/  IMAD.MOV.U32 R35, RZ, RZ, R9 ;  /* 0x000000ffff237224 */ /* 0x000fe200078e0009 */
[----:B------:R-:W-:Y:S06]  /*2420*/  BRA `(.L_x_364) ;  /* 0x00000000000c7947 */ /* 0x000fec0003800000 */
.L_x_365:
[----:B------:R-:W-:Y:S01]  /*2430*/  LOP3.LUT R9, R23, 0x80000, RZ, 0xfc, !PT ;  /* 0x0008000017097812 */ /* 0x000fe200078efcff */
[----:B------:R-:W-:-:S03]  /*2440*/  IMAD.MOV.U32 R34, RZ, RZ, R22 ;  /* 0x000000ffff227224 */ /* 0x000fc600078e0016 */
[----:B------:R-:W-:-:S07]  /*2450*/  MOV R35, R9 ;  /* 0x0000000900237202 */ /* 0x000fce0000000f00 */
.L_x_364:
[----:B------:R-:W-:Y:S05]  /*2460*/  BSYNC.RECONVERGENT B0 ;  /* 0x0000000000007941 */ /* 0x000fea0003800200 */
.L_x_362:
[----:B------:R-:W-:Y:S01]  /*2470*/  MOV R20, R0 ;  /* 0x0000000000147202 */ /* 0x000fe20000000f00 */
[----:B------:R-:W-:Y:S02]  /*2480*/  IMAD.MOV.U32 R21, RZ, RZ, 0x0 ;  /* 0x00000000ff157424 */ /* 0x000fe400078e00ff */
[----:B------:R-:W-:Y:S02]  /*2490*/  IMAD.MOV.U32 R18, RZ, RZ, R34 ;  /* 0x000000ffff127224 */ /* 0x000fe400078e0022 */
[----:B------:R-:W-:Y:S01]  /*24a0*/  IMAD.MOV.U32 R19, RZ, RZ, R35 ;  /* 0x000000ffff137224 */ /* 0x000fe200078e0023 */
[----:B------:R-:W-:Y:S06]  /*24b0*/  RET.REL.NODEC R20 `(_Z41gpuKernelNeighborAtomTripletDecompositionIdEvPT_S1_S1_S1_PiS2_S2_ii) ;  /* 0xffffffd814d07950 */ /* 0x000fec0003c3ffff */
.L_x_367:
        /* <DEDUP_REMOVED lines=12> */
.L_x_809:


//--------------------- .text._Z39gpuKernelCenterAtomTripletDecompositionIfEvPT_S1_S1_S1_S1_PiS2_ii --------------------------
	.section	.text._Z39gpuKernelCenterAtomTripletDecompositionIfEvPT_S1_S1_S1_S1_PiS2_ii,"ax",@progbits
	.align	128
        .global         _Z39gpuKernelCenterAtomTripletDecompositionIfEvPT_S1_S1_S1_S1_PiS2_ii
        .type           _Z39gpuKernelCenterAtomTripletDecompositionIfEvPT_S1_S1_S1_S1_PiS2_ii,@function
        .size           _Z39gpuKernelCenterAtomTripletDecompositionIfEvPT_S1_S1_S1_S1_PiS2_ii,(.L_x_810 - _Z39gpuKernelCenterAtomTripletDecompositionIfEvPT_S1_S1_S1_S1_PiS2_ii)
        .other          _Z39gpuKernelCenterAtomTripletDecompositionIfEvPT_S1_S1_S1_S1_PiS2_ii,@"STO_CUDA_ENTRY STV_DEFAULT"
_Z39gpuKernelCenterAtomTripletDecompositionIfEvPT_S1_S1_S1_S1_PiS2_ii:
.text._Z39gpuKernelCenterAtomTripletDecompositionIfEvPT_S1_S1_S1_S1_PiS2_ii:
        /* <DEDUP_REMOVED lines=16> */
.L_x_388:
[----:B01----:R-:W0:Y:S01]  /*0100*/  LDC.64 R6, c[0x0][0x3b0] ;  /* 0x0000ec00ff067b82 */ /* 0x003e220000000a00 */
[----:B------:R-:W1:Y:S01]  /*0110*/  LDCU UR4, c[0x0][0x3b8] ;  /* 0x00007700ff0477ac */ /* 0x000e620008000800 */
[----:B0-----:R-:W-:-:S05]  /*0120*/  IMAD.WIDE R6, R3, 0x4, R6 ;  /* 0x0000000403067825 */ /* 0x001fca00078e0206 */
[----:B--2---:R-:W2:Y:S04]  /*0130*/  LDG.E R4, desc[UR18][R6.64] ;  /* 0x0000001206047981 */ /* 0x004ea8000c1e1900 */
[----:B------:R-:W2:Y:S01]  /*0140*/  LDG.E R11, desc[UR18][R6.64+0x4] ;  /* 0x00000412060b7981 */ /* 0x000ea2000c1e1900 */
[----:B------:R-:W-:Y:S01]  /*0150*/  IMAD.MOV.U32 R0, RZ, RZ, R3 ;  /* 0x000000ffff007224 */ /* 0x000fe200078e0003 */
[----:B------:R-:W-:Y:S01]  /*0160*/  IADD3 R3, PT, PT, R2, R3, RZ ;  /* 0x0000000302037210 */ /* 0x000fe20007ffe0ff */
[----:B------:R-:W-:Y:S03]  /*0170*/  BSSY.RECONVERGENT B1, `(.L_x_369) ;  /* 0x00000f6000017945 */ /* 0x000fe60003800200 */
[----:B-1----:R-:W-:Y:S01]  /*0180*/  ISETP.GE.AND P1, PT, R3, UR4, PT ;  /* 0x0000000403007c0c */ /* 0x002fe2000bf26270 */
[----:B--2---:R-:W-:-:S05]  /*0190*/  IMAD.IADD R10, R11, 0x1, -R4 ;  /* 0x000000010b0a7824 */ /* 0x004fca00078e0a04 */
[----:B------:R-:W-:-:S13]  /*01a0*/  ISETP.GE.AND P0, PT, R10, 0x1, PT ;  /* 0x000000010a00780c */ /* 0x000fda0003f06270 */
[----:B---34-:R-:W-:Y:S05]  /*01b0*/  @!P0 BRA `(.L_x_370) ;  /* 0x0000000c00c48947 */ /* 0x018fea0003800000 */
        /* <DEDUP_REMOVED lines=16> */
[----:B------:R-:W-:-:S07]  /*02c0*/  IMAD.MOV.U32 R8, RZ, RZ, RZ ;  /* 0x000000ffff087224 */ /* 0x000fce00078e00ff */
.L_x_381:
[----:B------:R-:W-:-:S04]  /*02d0*/  IMAD.IADD R17, R4, 0x1, R8 ;  /* 0x0000000104117824 */ /* 0x000fc800078e0208 */
[----:B-1----:R-:W-:-:S05]  /*02e0*/  IMAD.WIDE R16, R17, 0x4, R18 ;  /* 0x0000000411107825 */ /* 0x002fca00078e0212 */
[----:B--2---:R-:W2:Y:S01]  /*02f0*/  LDG.E R0, desc[UR18][R16.64] ;  /* 0x0000001210007981 */ /* 0x004ea2000c1e1900 */
[----:B------:R-:W1:Y:S01]  /*0300*/  MUFU.RCP64H R11, 3 ;  /* 0x40080000000b7908 */ /* 0x000e620000001800 */
[----:B------:R-:W-:Y:S01]  /*0310*/  MOV R14, 0x0 ;  /* 0x00000000000e7802 */ /* 0x000fe20000000f00 */
[----:B------:R-:W-:Y:S01]  /*0320*/  IMAD.MOV.U32 R15, RZ, RZ, 0x40080000 ;  /* 0x40080000ff0f7424 */ /* 0x000fe200078e00ff */
[----:B------:R-:W-:Y:S01]  /*0330*/  IADD3 R8, PT, PT, R8, 0x4, RZ ;  /* 0x0000000408087810 */ /* 0x000fe20007ffe0ff */
[----:B------:R-:W-:Y:S01]  /*0340*/  IMAD.MOV.U32 R10, RZ, RZ, 0x1 ;  /* 0x00000001ff0a7424 */ /* 0x000fe200078e00ff */
[----:B------:R-:W-:Y:S02]  /*0350*/  BSSY.RECONVERGENT B3, `(.L_x_373) ;  /* 0x0000015000037945 */ /* 0x000fe40003800200 */
[----:B------:R-:W-:-:S03]  /*0360*/  ISETP.NE.AND P2, PT, R8, R7, PT ;  /* 0x000000070800720c */ /* 0x000fc60003f45270 */
        /* <DEDUP_REMOVED lines=13> */
[----:B------:R-:W-:Y:S01]  /*0440*/  IMAD.MOV.U32 R10, RZ, RZ, R12 ;  /* 0x000000ffff0a7224 */ /* 0x000fe200078e000c */
[----:B------:R-:W-:Y:S01]  /*0450*/  MOV R0, 0x480 ;  /* 0x0000048000007802 */ /* 0x000fe20000000f00 */
[----:B------:R-:W-:-:S07]  /*0460*/  IMAD.MOV.U32 R11, RZ, RZ, R13 ;  /* 0x000000ffff0b7224 */ /* 0x000fce00078e000d */
[----:B0----5:R-:W-:Y:S05]  /*0470*/  CALL.REL.NOINC `($__internal_2_$__cuda_sm20_div_rn_f64_full) ;  /* 0x00000018009c7944 */ /* 0x021fea0003c00000 */
[----:B------:R-:W-:Y:S01]  /*0480*/  MOV R10, R24 ;  /* 0x00000018000a7202 */ /* 0x000fe20000000f00 */
[----:B------:R-:W-:-:S07]  /*0490*/  IMAD.MOV.U32 R11, RZ, RZ, R25 ;  /* 0x000000ffff0b7224 */ /* 0x000fce00078e0019 */
.L_x_374:
[----:B------:R-:W-:Y:S05]  /*04a0*/  BSYNC.RECONVERGENT B3 ;  /* 0x0000000000037941 */ /* 0x000fea0003800200 */
.L_x_373:
        /* <DEDUP_REMOVED lines=8> */
[----:B------:R-:W-:Y:S01]  /*0530*/  IMAD.MOV.U32 R12, RZ, RZ, 0x1 ;  /* 0x00000001ff0c7424 */ /* 0x000fe200078e00ff */
[----:B------:R-:W-:Y:S05]  /*0540*/  BSSY.RECONVERGENT B3, `(.L_x_375) ;  /* 0x0000014000037945 */ /* 0x000fea0003800200 */
[----:B---3--:R-:W-:-:S08]  /*0550*/  DFMA R22, R12, -R14, 1 ;  /* 0x3ff000000c16742b */ /* 0x008fd0000000080e */
        /* <DEDUP_REMOVED lines=12> */
[----:B------:R-:W-:Y:S01]  /*0620*/  IMAD.MOV.U32 R10, RZ, RZ, R12 ;  /* 0x000000ffff0a7224 */ /* 0x000fe200078e000c */
[----:B------:R-:W-:Y:S02]  /*0630*/  MOV R11, R13 ;  /* 0x0000000d000b7202 */ /* 0x000fe40000000f00 */
[----:B------:R-:W-:-:S07]  /*0640*/  MOV R0, 0x660 ;  /* 0x0000066000007802 */ /* 0x000fce0000000f00 */
[----:B0-----:R-:W-:Y:S05]  /*0650*/  CALL.REL.NOINC `($__internal_2_$__cuda_sm20_div_rn_f64_full) ;  /* 0x0000001800247944 */ /* 0x001fea0003c00000 */
[----:B------:R-:W-:Y:S02]  /*0660*/  IMAD.MOV.U32 R10, RZ, RZ, R24 ;  /* 0x000000ffff0a7224 */ /* 0x000fe400078e0018 */
[----:B------:R-:W-:-:S07]  /*0670*/  IMAD.MOV.U32 R11, RZ, RZ, R25 ;  /* 0x000000ffff0b7224 */ /* 0x000fce00078e0019 */
.L_x_376:
[----:B------:R-:W-:Y:S05]  /*0680*/  BSYNC.RECONVERGENT B3 ;  /* 0x0000000000037941 */ /* 0x000fea0003800200 */
.L_x_375:
[----:B------:R-:W1:Y:S02]  /*0690*/  F2F.F64.F32 R12, R35 ;  /* 0x00000023000c7310 */ /* 0x000e640000201800 */
[----:B-1----:R-:W-:-:S06]  /*06a0*/  DADD R10, R12, R10 ;  /* 0x000000000c0a7229 */ /* 0x002fcc000000000a */
[----:B------:R-:W1:Y:S02]  /*06b0*/  F2F.F32.F64 R33, R10 ;  /* 0x0000000a00217310 */ /* 0x000e640000301000 */
[----:B-1----:R1:W-:Y:S04]  /*06c0*/  STG.E desc[UR18][R20.64], R33 ;  /* 0x0000002114007986 */ /* 0x0023e8000c101912 */
[----:B------:R-:W2:Y:S02]  /*06d0*/  LDG.E R0, desc[UR18][R16.64+0x8] ;  /* 0x0000081210007981 */ /* 0x000ea4000c1e1900 */
[----:B------:R-:W3:Y:S01]  /*06e0*/  MUFU.RCP64H R13, 3 ;  /* 0x40080000000d7908 */ /* 0x000ee20000001800 */
[----:B------:R-:W-:Y:S01]  /*06f0*/  MOV R14, 0x0 ;  /* 0x00000000000e7802 */ /* 0x000fe20000000f00 */
[----:B------:R-:W-:Y:S01]  /*0700*/  IMAD.MOV.U32 R15, RZ, RZ, 0x40080000 ;  /* 0x40080000ff0f7424 */ /* 0x000fe200078e00ff */
[----:B------:R-:W-:Y:S01]  /*0710*/  BSSY.RECONVERGENT B3, `(.L_x_377) ;  /* 0x0000015000037945 */ /* 0x000fe20003800200 */
[----:B------:R-:W-:-:S06]  /*0720*/  IMAD.MOV.U32 R12, RZ, RZ, 0x1 ;  /* 0x00000001ff0c7424 */ /* 0x000fcc00078e00ff */
        /* <DEDUP_REMOVED lines=13> */
[----:B------:R-:W-:Y:S01]  /*0800*/  MOV R10, R12 ;  /* 0x0000000c000a7202 */ /* 0x000fe20000000f00 */
[----:B------:R-:W-:Y:S01]  /*0810*/  IMAD.MOV.U32 R11, RZ, RZ, R13 ;  /* 0x000000ffff0b7224 */ /* 0x000fe200078e000d */
[----:B------:R-:W-:-:S07]  /*0820*/  MOV R0, 0x840 ;  /* 0x0000084000007802 */ /* 0x000fce0000000f00 */
[----:B0-----:R-:W-:Y:S05]  /*0830*/  CALL.REL.NOINC `($__internal_2_$__cuda_sm20_div_rn_f64_full) ;  /* 0x0000001400ac7944 */ /* 0x001fea0003c00000 */
[----:B------:R-:W-:Y:S01]  /*0840*/  IMAD.MOV.U32 R10, RZ, RZ, R24 ;  /* 0x000000ffff0a7224 */ /* 0x000fe200078e0018 */
[----:B------:R-:W-:-:S07]  /*0850*/  MOV R11, R25 ;  /* 0x00000019000b7202 */ /* 0x000fce0000000f00 */
.L_x_378:
[----:B------:R-:W-:Y:S05]  /*0860*/  BSYNC.RECONVERGENT B3 ;  /* 0x0000000000037941 */ /* 0x000fea0003800200 */
.L_x_377:
        /* <DEDUP_REMOVED lines=24> */
[----:B------:R-:W-:Y:S01]  /*09f0*/  MOV R0, 0xa20 ;  /* 0x00000a2000007802 */ /* 0x000fe20000000f00 */
[----:B------:R-:W-:-:S07]  /*0a00*/  IMAD.MOV.U32 R11, RZ, RZ, R13 ;  /* 0x000000ffff0b7224 */ /* 0x000fce00078e000d */
[----:B0-----:R-:W-:Y:S05]  /*0a10*/  CALL.REL.NOINC `($__internal_2_$__cuda_sm20_div_rn_f64_full) ;  /* 0x0000001400347944 */ /* 0x001fea0003c00000 */
[----:B------:R-:W-:Y:S01]  /*0a20*/  MOV R10, R24 ;  /* 0x00000018000a7202 */ /* 0x000fe20000000f00 */
[----:B------:R-:W-:-:S07]  /*0a30*/  IMAD.MOV.U32 R11, RZ, RZ, R25 ;  /* 0x000000ffff0b7224 */ /* 0x000fce00078e0019 */
.L_x_380:
[----:B------:R-:W-:Y:S05]  /*0a40*/  BSYNC.RECONVERGENT B3 ;  /* 0x0000000000037941 */ /* 0x000fea0003800200 */
.L_x_379:
[----:B------:R-:W1:Y:S02]  /*0a50*/  F2F.F64.F32 R12, R35 ;  /* 0x00000023000c7310 */ /* 0x000e640000201800 */
[----:B-1----:R-:W-:-:S06]  /*0a60*/  DADD R12, R12, R10 ;  /* 0x000000000c0c7229 */ /* 0x002fcc000000000a */
[----:B------:R-:W1:Y:S02]  /*0a70*/  F2F.F32.F64 R33, R12 ;  /* 0x0000000c00217310 */ /* 0x000e640000301000 */
[----:B-1----:R2:W-:Y:S01]  /*0a80*/  STG.E desc[UR18][R20.64], R33 ;  /* 0x0000002114007986 */ /* 0x0025e2000c101912 */
[----:B------:R-:W-:Y:S05]  /*0a90*/  @P2 BRA `(.L_x_381) ;  /* 0xfffffff8000c2947 */ /* 0x000fea000383ffff */
.L_x_372:
[----:B------:R-:W-:Y:S05]  /*0aa0*/  BSYNC.RECONVERGENT B2 ;  /* 0x0000000000027941 */ /* 0x000fea0003800200 */
.L_x_371:
[----:B------:R-:W-:-:S13]  /*0ab0*/  ISETP.NE.AND P0, PT, R6, RZ, PT ;  /* 0x000000ff0600720c */ /* 0x000fda0003f05270 */
[----:B------:R-:W-:Y:S05]  /*0ac0*/  @!P0 BRA `(.L_x_370) ;  /* 0x0000000400808947 */ /* 0x000fea0003800000 */
[----:B------:R-:W1:Y:S01]  /*0ad0*/  LDC.64 R18, c[0x0][0x390] ;  /* 0x0000e400ff127b82 */ /* 0x000e620000000a00 */
[----:B------:R-:W-:-:S04]  /*0ae0*/  IMAD.IADD R7, R4, 0x1, R7 ;  /* 0x0000000104077824 */ /* 0x000fc800078e0207 */
[----:B-1----:R-:W-:-:S05]  /*0af0*/  IMAD.WIDE R18, R7, 0x4, R18 ;  /* 0x0000000407127825 */ /* 0x002fca00078e0212 */
[----:B------:R-:W3:Y:S01]  /*0b00*/  LDG.E R0, desc[UR18][R18.64] ;  /* 0x0000001212007981 */ /* 0x000ee2000c1e1900 */
[----:B------:R-:W1:Y:S01]  /*0b10*/  MUFU.RCP64H R9, 3 ;  /* 0x4008000000097908 */ /* 0x000e620000001800 */
[----:B------:R-:W-:Y:S01]  /*0b20*/  MOV R10, 0x0 ;  /* 0x00000000000a7802 */ /* 0x000fe20000000f00 */
[----:B------:R-:W-:Y:S01]  /*0b30*/  IMAD.MOV.U32 R11, RZ, RZ, 0x40080000 ;  /* 0x40080000ff0b7424 */ /* 0x000fe200078e00ff */
[----:B------:R-:W-:Y:S01]  /*0b40*/  BSSY.RECONVERGENT B2, `(.L_x_382) ;  /* 0x0000015000027945 */ /* 0x000fe20003800200 */
[----:B------:R-:W-:-:S06]  /*0b50*/  IMAD.MOV.U32 R8, RZ, RZ, 0x1 ;  /* 0x00000001ff087424 */ /* 0x000fcc00078e00ff */
[----:B-1----:R-:W-:-:S08]  /*0b60*/  DFMA R12, R8, -R10, 1 ;  /* 0x3ff00000080c742b */ /* 0x002fd0000000080a */
[----:B------:R-:W-:-:S08]  /*0b70*/  DFMA R12, R12, R12, R12 ;  /* 0x0000000c0c0c722b */ /* 0x000fd0000000000c */
[----:B------:R-:W-:-:S08]  /*0b80*/  DFMA R8, R8, R12, R8 ;  /* 0x0000000c0808722b */ /* 0x000fd00000000008 */
[----:B------:R-:W-:-:S08]  /*0b90*/  DFMA R10, R8, -R10, 1 ;  /* 0x3ff00000080a742b */ /* 0x000fd0000000080a */
[----:B------:R-:W-:Y:S01]  /*0ba0*/  DFMA R14, R8, R10, R8 ;  /* 0x0000000a080e722b */ /* 0x000fe20000000008 */
[----:B---3--:R-:W1:Y:S07]  /*0bb0*/  F2F.F64.F32 R12, R0 ;  /* 0x00000000000c7310 */ /* 0x008e6e0000201800 */
[----:B-1----:R-:W-:Y:S01]  /*0bc0*/  DMUL R8, R14, R12 ;  /* 0x0000000c0e087228 */ /* 0x002fe20000000000 */
[----:B------:R-:W-:-:S07]  /*0bd0*/  FSETP.GEU.AND P2, PT, |R13|, 6.5827683646048100446e-37, PT ;  /* 0x036000000d00780b */ /* 0x000fce0003f4e200 */
[----:B------:R-:W-:-:S08]  /*0be0*/  DFMA R10, R8, -3, R12 ;  /* 0xc0080000080a782b */ /* 0x000fd0000000000c */
[----:B------:R-:W-:-:S10]  /*0bf0*/  DFMA R8, R14, R10, R8 ;  /* 0x0000000a0e08722b */ /* 0x000fd40000000008 */
[----:B------:R-:W-:-:S05]  /*0c00*/  FFMA R4, RZ, 2.125, R9 ;  /* 0x40080000ff047823 */ /* 0x000fca0000000009 */
[----:B------:R-:W-:-:S13]  /*0c10*/  FSETP.GT.AND P0, PT, |R4|, 1.469367938527859385e-39, PT ;  /* 0x001000000400780b */ /* 0x000fda0003f04200 */
[----:B------:R-:W-:Y:S05]  /*0c20*/  @P0 BRA P2, `(.L_x_383) ;  /* 0x0000000000180947 */ /* 0x000fea0001000000 */
[----:B------:R-:W-:Y:S01]  /*0c30*/  MOV R10, R12 ;  /* 0x0000000c000a7202 */ /* 0x000fe20000000f00 */
[----:B------:R-:W-:Y:S01]  /*0c40*/  IMAD.MOV.U32 R11, RZ, RZ, R13 ;  /* 0x000000ffff0b7224 */ /* 0x000fe200078e000d */
[----:B------:R-:W-:-:S07]  /*0c50*/  MOV R0, 0xc70 ;  /* 0x00000c7000007802 */ /* 0x000fce0000000f00 */
[----:B0-2---:R-:W-:Y:S05]  /*0c60*/  CALL.REL.NOINC `($__internal_2_$__cuda_sm20_div_rn_f64_full) ;  /* 0x0000001000a07944 */ /* 0x005fea0003c00000 */
[----:B------:R-:W-:Y:S01]  /*0c70*/  IMAD.MOV.U32 R8, RZ, RZ, R24 ;  /* 0x000000ffff087224 */ /* 0x000fe200078e0018 */
[----:B------:R-:W-:-:S07]  /*0c80*/  MOV R9, R25 ;  /* 0x0000001900097202 */ /* 0x000fce0000000f00 */
.L_x_383:
[----:B------:R-:W-:Y:S05]  /*0c90*/  BSYNC.RECONVERGENT B2 ;  /* 0x0000000000027941 */ /* 0x000fea0003800200 */
.L_x_382:
[----:B------:R-:W3:Y:S01]  /*0ca0*/  LDG.E R0, desc[UR18][R20.64] ;  /* 0x0000001214007981 */ /* 0x000ee2000c1e1900 */
[----:B------:R-:W-:Y:S01]  /*0cb0*/  ISETP.NE.AND P0, PT, R6, 0x1, PT ;  /* 0x000000010600780c */ /* 0x000fe20003f05270 */
[----:B---3--:R-:W1:Y:S02]  /*0cc0*/  F2F.F64.F32 R10, R0 ;  /* 0x00000000000a7310 */ /* 0x008e640000201800 */
[----:B-1----:R-:W-:-:S06]  /*0cd0*/  DADD R10, R10, R8 ;  /* 0x000000000a0a7229 */ /* 0x002fcc0000000008 */
[----:B------:R-:W1:Y:S02]  /*0ce0*/  F2F.F32.F64 R7, R10 ;  /* 0x0000000a00077310 */ /* 0x000e640000301000 */
[----:B-1----:R1:W-:Y:S02]  /*0cf0*/  STG.E desc[UR18][R20.64], R7 ;  /* 0x0000000714007986 */ /* 0x0023e4000c101912 */
[----:B------:R-:W-:Y:S05]  /*0d00*/  @!P0 BRA `(.L_x_370) ;  /* 0x0000000000f08947 */ /* 0x000fea0003800000 */
[----:B------:R-:W3:Y:S01]  /*0d10*/  LDG.E R0, desc[UR18][R18.64+0x4] ;  /* 0x0000041212007981 */ /* 0x000ee2000c1e1900 */
[----:B------:R-:W4:Y:S01]  /*0d20*/  MUFU.RCP64H R9, 3 ;  /* 0x4008000000097908 */ /* 0x000f220000001800 */
[----:B------:R-:W-:Y:S01]  /*0d30*/  IMAD.MOV.U32 R10, RZ, RZ, 0x0 ;  /* 0x00000000ff0a7424 */ /* 0x000fe200078e00ff */
[----:B------:R-:W-:Y:S01]  /*0d40*/  MOV R8, 0x1 ;  /* 0x0000000100087802 */ /* 0x000fe20000000f00 */
[----:B------:R-:W-:Y:S01]  /*0d50*/  IMAD.MOV.U32 R11, RZ, RZ, 0x40080000 ;  /* 0x40080000ff0b7424 */ /* 0x000fe200078e00ff */
[----:B------:R-:W-:Y:S05]  /*0d60*/  BSSY.RECONVERGENT B2, `(.L_x_384) ;  /* 0x0000014000027945 */ /* 0x000fea0003800200 */
[----:B----4-:R-:W-:-:S08]  /*0d70*/  DFMA R12, R8, -R10, 1 ;  /* 0x3ff00000080c742b */ /* 0x010fd0000000080a */
[----:B------:R-:W-:-:S08]  /*0d80*/  DFMA R12, R12, R12, R12 ;  /* 0x0000000c0c0c722b */ /* 0x000fd0000000000c */
[----:B------:R-:W-:-:S08]  /*0d90*/  DFMA R8, R8, R12, R8 ;  /* 0x0000000c0808722b */ /* 0x000fd00000000008 */
[----:B------:R-:W-:-:S08]  /*0da0*/  DFMA R10, R8, -R10, 1 ;  /* 0x3ff00000080a742b */ /* 0x000fd0000000080a */
[----:B------:R-:W-:Y:S01]  /*0db0*/  DFMA R14, R8, R10, R8 ;  /* 0x0000000a080e722b */ /* 0x000fe20000000008 */
[----:B---3--:R-:W3:Y:S07]  /*0dc0*/  F2F.F64.F32 R12, R0 ;  /* 0x00000000000c7310 */ /* 0x008eee0000201800 */
[----:B---3--:R-:W-:Y:S01]  /*0dd0*/  DMUL R8, R14, R12 ;  /* 0x0000000c0e087228 */ /* 0x008fe20000000000 */
[----:B------:R-:W-:-:S07]  /*0de0*/  FSETP.GEU.AND P2, PT, |R13|, 6.5827683646048100446e-37, PT ;  /* 0x036000000d00780b */ /* 0x000fce0003f4e200 */
[----:B------:R-:W-:-:S08]  /*0df0*/  DFMA R10, R8, -3, R12 ;  /* 0xc0080000080a782b */ /* 0x000fd0000000000c */
[----:B------:R-:W-:-:S10]  /*0e00*/  DFMA R8, R14, R10, R8 ;  /* 0x0000000a0e08722b */ /* 0x000fd40000000008 */
[----:B------:R-:W-:-:S05]  /*0e10*/  FFMA R4, RZ, 2.125, R9 ;  /* 0x40080000ff047823 */ /* 0x000fca0000000009 */
[----:B------:R-:W-:-:S13]  /*0e20*/  FSETP.GT.AND P0, PT, |R4|, 1.469367938527859385e-39, PT ;  /* 0x001000000400780b */ /* 0x000fda0003f04200 */
[----:B------:R-:W-:Y:S05]  /*0e30*/  @P0 BRA P2, `(.L_x_385) ;  /* 0x0000000000180947 */ /* 0x000fea0001000000 */
[----:B------:R-:W-:Y:S01]  /*0e40*/  IMAD.MOV.U32 R10, RZ, RZ, R12 ;  /* 0x000000ffff0a7224 */ /* 0x000fe200078e000c */
[----:B------:R-:W-:Y:S02]  /*0e50*/  MOV R11, R13 ;  /* 0x0000000d000b7202 */ /* 0x000fe40000000f00 */
[----:B------:R-:W-:-:S07]  /*0e60*/  MOV R0, 0xe80 ;  /* 0x00000e8000007802 */ /* 0x000fce0000000f00 */
[----:B012---:R-:W-:Y:S05]  /*0e70*/  CALL.REL.NOINC `($__internal_2_$__cuda_sm20_div_rn_f64_full) ;  /* 0x00000010001c7944 */ /* 0x007fea0003c00000 */
[----:B------:R-:W-:Y:S01]  /*0e80*/  IMAD.MOV.U32 R8, RZ, RZ, R24 ;  /* 0x000000ffff087224 */ /* 0x000fe200078e0018 */
[----:B------:R-:W-:-:S07]  /*0e90*/  MOV R9, R25 ;  /* 0x0000001900097202 */ /* 0x000fce0000000f00 */
.L_x_385:
[----:B------:R-:W-:Y:S05]  /*0ea0*/  BSYNC.RECONVERGENT B2 ;  /* 0x0000000000027941 */ /* 0x000fea0003800200 */
.L_x_384:
[----:B------:R-:W3:Y:S01]  /*0eb0*/  F2F.F64.F32 R10, R7 ;  /* 0x00000007000a7310 */ /* 0x000ee20000201800 */
[----:B------:R-:W-:Y:S01]  /*0ec0*/  ISETP.NE.AND P0, PT, R6, 0x2, PT ;  /* 0x000000020600780c */ /* 0x000fe20003f05270 */
[----:B---3--:R-:W-:-:S06]  /*0ed0*/  DADD R10, R10, R8 ;  /* 0x000000000a0a7229 */ /* 0x008fcc0000000008 */
[----:B------:R-:W3:Y:S02]  /*0ee0*/  F2F.F32.F64 R17, R10 ;  /* 0x0000000a00117310 */ /* 0x000ee40000301000 */
[----:B---3--:R3:W-:Y:S04]  /*0ef0*/  STG.E desc[UR18][R20.64], R17 ;  /* 0x0000001114007986 */ /* 0x0087e8000c101912 */
[----:B------:R-:W-:Y:S05]  /*0f00*/  @!P0 BRA `(.L_x_370) ;  /* 0x0000000000708947 */ /* 0x000fea0003800000 */
[----:B------:R-:W4:Y:S01]  /*0f10*/  LDG.E R18, desc[UR18][R18.64+0x8] ;  /* 0x0000081212127981 */ /* 0x000f22000c1e1900 */
[----:B-1----:R-:W1:Y:S01]  /*0f20*/  MUFU.RCP64H R7, 3 ;  /* 0x4008000000077908 */ /* 0x002e620000001800 */
[----:B------:R-:W-:Y:S01]  /*0f30*/  IMAD.MOV.U32 R8, RZ, RZ, 0x0 ;  /* 0x00000000ff087424 */ /* 0x000fe200078e00ff */
[----:B------:R-:W-:Y:S01]  /*0f40*/  MOV R9, 0x40080000 ;  /* 0x4008000000097802 */ /* 0x000fe20000000f00 */
[----:B------:R-:W-:Y:S01]  /*0f50*/  IMAD.MOV.U32 R6, RZ, RZ, 0x1 ;  /* 0x00000001ff067424 */ /* 0x000fe200078e00ff */
[----:B------:R-:W-:Y:S05]  /*0f60*/  BSSY.RECONVERGENT B2, `(.L_x_386) ;  /* 0x0000012000027945 */ /* 0x000fea0003800200 */
[----:B-1----:R-:W-:-:S08]  /*0f70*/  DFMA R10, R6, -R8, 1 ;  /* 0x3ff00000060a742b */ /* 0x002fd00000000808 */
[----:B------:R-:W-:-:S08]  /*0f80*/  DFMA R10, R10, R10, R10 ;  /* 0x0000000a0a0a722b */ /* 0x000fd0000000000a */
        /* <DEDUP_REMOVED lines=12> */
[----:B0-23--:R-:W-:Y:S05]  /*1050*/  CALL.REL.NOINC `($__internal_2_$__cuda_sm20_div_rn_f64_full) ;  /* 0x0000000c00a47944 */ /* 0x00dfea0003c00000 */
[----:B------:R-:W-:Y:S01]  /*1060*/  MOV R6, R24 ;  /* 0x0000001800067202 */ /* 0x000fe20000000f00 */
[----:B------:R-:W-:-:S07]  /*1070*/  IMAD.MOV.U32 R7, RZ, RZ, R25 ;  /* 0x000000ffff077224 */ /* 0x000fce00078e0019 */
.L_x_387:
[----:B------:R-:W-:Y:S05]  /*1080*/  BSYNC.RECONVERGENT B2 ;  /* 0x0000000000027941 */ /* 0x000fea0003800200 */
.L_x_386:
[----:B------:R-:W1:Y:S02]  /*1090*/  F2F.F64.F32 R8, R17 ;  /* 0x0000001100087310 */ /* 0x000e640000201800 */
[----:B-1----:R-:W-:-:S10]  /*10a0*/  DADD R8, R8, R6 ;  /* 0x0000000008087229 */ /* 0x002fd40000000006 */
[----:B------:R-:W1:Y:S02]  /*10b0*/  F2F.F32.F64 R9, R8 ;  /* 0x0000000800097310 */ /* 0x000e640000301000 */
[----:B-1----:R4:W-:Y:S02]  /*10c0*/  STG.E desc[UR18][R20.64], R9 ;  /* 0x0000000914007986 */ /* 0x0029e4000c101912 */
.L_x_370:
[----:B------:R-:W-:Y:S05]  /*10d0*/  BSYNC.RECONVERGENT B1 ;  /* 0x0000000000017941 */ /* 0x000fea0003800200 */
.L_x_369:
[----:B------:R-:W-:Y:S05]  /*10e0*/  @!P1 BRA `(.L_x_388) ;  /* 0xfffffff000049947 */ /* 0x000fea000383ffff */
[----:B------:R-:W-:Y:S05]  /*10f0*/  EXIT ;  /* 0x000000000000794d */ /* 0x000fea0003800000 */
.L_x_368:
[----:B------:R-:W0:Y:S01]  /*1100*/  LDCU.64 UR12, c[0x0][0x398] ;  /* 0x00007300ff0c77ac */ /* 0x000e220008000a00 */
[----:B------:R-:W-:Y:S01]  /*1110*/  BSSY.RECONVERGENT B1, `(.L_x_389) ;  /* 0x00000dc000017945 */ /* 0x000fe20003800200 */
[----:B------:R-:W1:Y:S01]  /*1120*/  LDCU.64 UR10, c[0x0][0x3a0] ;  /* 0x00007400ff0a77ac */ /* 0x000e620008000a00 */
[----:B------:R-:W2:Y:S01]  /*1130*/  LDCU.64 UR8, c[0x0][0x388] ;  /* 0x00007100ff0877ac */ /* 0x000ea20008000a00 */
[----:B------:R-:W-:Y:S02]  /*1140*/  ULOP3.LUT UR7, UR6, 0x7ffffff8, URZ, 0xc0, !UPT ;  /* 0x7ffffff806077892 */ /* 0x000fe4000f8ec0ff */
[----:B------:R-:W-:Y:S02]  /*1150*/  ULOP3.LUT UR6, UR6, 0x7, URZ, 0xc0, !UPT ;  /* 0x0000000706067892 */ /* 0x000fe4000f8ec0ff */
[----:B------:R-:W-:Y:S02]  /*1160*/  UIADD3 UR14, UPT, UPT, -UR7, URZ, URZ ;  /* 0x000000ff070e7290 */ /* 0x000fe4000fffe1ff */
[----:B0-----:R-:W-:-:S02]  /*1170*/  UIADD3 UR12, UP0, UPT, UR12, 0x10, URZ ;  /* 0x000000100c0c7890 */ /* 0x001fc4000ff1e0ff */
[----:B-1----:R-:W-:Y:S02]  /*1180*/  UIADD3 UR10, UP1, UPT, UR10, 0x10, URZ ;  /* 0x000000100a0a7890 */ /* 0x002fe4000ff3e0ff */
[----:B------:R-:W-:Y:S02]  /*1190*/  UIADD3.X UR13, UPT, UPT, URZ, UR13, URZ, UP0, !UPT ;  /* 0x0000000dff0d7290 */ /* 0x000fe400087fe4ff */
[----:B--2---:R-:W-:Y:S02]  /*11a0*/  UIADD3 UR8, UP2, UPT, UR8, 0x10, URZ ;  /* 0x0000001008087890 */ /* 0x004fe4000ff5e0ff */
[----:B------:R-:W-:Y:S02]  /*11b0*/  UIADD3.X UR11, UPT, UPT, URZ, UR11, URZ, UP1, !UPT ;  /* 0x0000000bff0b7290 */ /* 0x000fe40008ffe4ff */
[----:B------:R-:W-:-:S12]  /*11c0*/  UIADD3.X UR9, UPT, UPT, URZ, UR9, URZ, UP2, !UPT ;  /* 0x00000009ff097290 */ /* 0x000fd800097fe4ff */
.L_x_400:
[----:B0-----:R-:W0:Y:S08]  /*11d0*/  LDC.64 R10, c[0x0][0x3b0] ;  /* 0x0000ec00ff0a7b82 */ /* 0x001e300000000a00 */
[----:B-1--4-:R-:W1:Y:S08]  /*11e0*/  LDC.64 R8, c[0x0][0x3a8] ;  /* 0x0000ea00ff087b82 */ /* 0x012e700000000a00 */
[----:B--2---:R-:W2:Y:S01]  /*11f0*/  LDC.64 R12, c[0x0][0x3b8] ;  /* 0x0000ee00ff0c7b82 */ /* 0x004ea20000000a00 */
[----:B0-----:R-:W-:-:S05]  /*1200*/  IMAD.WIDE R10, R3, 0x4, R10 ;  /* 0x00000004030a7825 */ /* 0x001fca00078e020a */
[----:B---3--:R-:W3:Y:S04]  /*1210*/  LDG.E R4, desc[UR18][R10.64] ;  /* 0x000000120a047981 */ /* 0x008ee8000c1e1900 */
        /* <DEDUP_REMOVED lines=9> */
[----:B------:R-:W-:Y:S01]  /*12b0*/  MOV R7, RZ ;  /* 0x000000ff00077202 */ /* 0x000fe20000000f00 */
[----:B--2---:R-:W-:-:S07]  /*12c0*/  IMAD R16, R8, R13, RZ ;  /* 0x0000000d08107224 */ /* 0x004fce00078e02ff */
.L_x_399:
[----:B0-----:R-:W0:Y:S01]  /*12d0*/  LDC.64 R10, c[0x0][0x390] ;  /* 0x0000e400ff0a7b82 */ /* 0x001e220000000a00 */
[----:B------:R-:W-:Y:S01]  /*12e0*/  IMAD.IADD R17, R4, 0x1, R7 ;  /* 0x0000000104117824 */ /* 0x000fe200078e0207 */
[----:B-1----:R-:W1:Y:S01]  /*12f0*/  MUFU.RCP64H R13, 3 ;  /* 0x40080000000d7908 */ /* 0x002e620000001800 */
[----:B--234-:R-:W-:Y:S02]  /*1300*/  HFMA2 R14, -RZ, RZ, 0, 0 ;  /* 0x00000000ff0e7431 */ /* 0x01cfe400000001ff */
[----:B------:R-:W-:Y:S01]  /*1310*/  IMAD.MOV.U32 R15, RZ, RZ, 0x40080000 ;  /* 0x40080000ff0f7424 */ /* 0x000fe200078e00ff */
[----:B------:R-:W-:Y:S02]  /*1320*/  MOV R12, 0x1 ;  /* 0x00000001000c7802 */ /* 0x000fe40000000f00 */
[----:B------:R-:W2:Y:S01]  /*1330*/  LDC R20, c[0x0][0x3bc] ;  /* 0x0000ef00ff147b82 */ /* 0x000ea20000000800 */
[----:B0-----:R-:W-:-:S05]  /*1340*/  IMAD.WIDE R10, R17, 0x4, R10 ;  /* 0x00000004110a7825 */ /* 0x001fca00078e020a */
[----:B------:R-:W3:Y:S01]  /*1350*/  LDG.E R0, desc[UR18][R10.64] ;  /* 0x000000120a007981 */ /* 0x000ee2000c1e1900 */
[----:B-1----:R-:W-:Y:S01]  /*1360*/  DFMA R18, R12, -R14, 1 ;  /* 0x3ff000000c12742b */ /* 0x002fe2000000080e */
[----:B------:R-:W-:Y:S01]  /*1370*/  VIADD R7, R7, 0x1 ;  /* 0x0000000107077836 */ /* 0x000fe20000000000 */
[----:B------:R-:W-:Y:S01]  /*1380*/  BSSY.RECONVERGENT B3, `(.L_x_392) ;  /* 0x0000016000037945 */ /* 0x000fe20003800200 */
[----:B--2---:R-:W-:Y:S01]  /*1390*/  ISETP.GE.U32.AND P2, PT, R20, 0x8, PT ;  /* 0x000000081400780c */ /* 0x004fe20003f46070 */
[----:B------:R-:W-:Y:S02]  /*13a0*/  IMAD R17, R17, R20, RZ ;  /* 0x0000001411117224 */ /* 0x000fe400078e02ff */
[----:B------:R-:W-:Y:S02]  /*13b0*/  ISETP.NE.AND P3, PT, R7, R6, PT ;  /* 0x000000060700720c */ /* 0x000fe40003f65270 */
[----:B------:R-:W-:-:S08]  /*13c0*/  DFMA R18, R18, R18, R18 ;  /* 0x000000121212722b */ /* 0x000fd00000000012 */
[----:B------:R-:W-:-:S08]  /*13d0*/  DFMA R18, R12, R18, R12 ;  /* 0x000000120c12722b */ /* 0x000fd0000000000c */
[----:B------:R-:W-:-:S08]  /*13e0*/  DFMA R14, R18, -R14, 1 ;  /* 0x3ff00000120e742b */ /* 0x000fd0000000080e */
[----:B------:R-:W-:Y:S01]  /*13f0*/  DFMA R18, R18, R14, R18 ;  /* 0x0000000e1212722b */ /* 0x000fe20000000012 */
[----:B---3--:R-:W0:Y:S07]  /*1400*/  F2F.F64.F32 R12, R0 ;  /* 0x00000000000c7310 */ /* 0x008e2e0000201800 */
[----:B0-----:R-:W-:Y:S01]  /*1410*/  DMUL R14, R12, R18 ;  /* 0x000000120c0e7228 */ /* 0x001fe20000000000 */
        /* <DEDUP_REMOVED lines=9> */
[----:B------:R-:W-:Y:S05]  /*14b0*/  CALL.REL.NOINC `($__internal_2_$__cuda_sm20_div_rn_f64_full) ;  /* 0x00000008008c7944 */ /* 0x000fea0003c00000 */
[----:B------:R-:W-:Y:S01]  /*14c0*/  MOV R10, R24 ;  /* 0x00000018000a7202 */ /* 0x000fe20000000f00 */
[----:B------:R-:W-:-:S07]  /*14d0*/  IMAD.MOV.U32 R11, RZ, RZ, R25 ;  /* 0x000000ffff0b7224 */ /* 0x000fce00078e0019 */
.L_x_393:
[----:B------:R-:W-:Y:S05]  /*14e0*/  BSYNC.RECONVERGENT B3 ;  /* 0x0000000000037941 */ /* 0x000fea0003800200 */
.L_x_392:
        /* <DEDUP_REMOVED lines=9> */
[----:B------:R-:W-:Y:S01]  /*1580*/  MOV R0, R16 ;  /* 0x0000001000007202 */ /* 0x000fe20000000f00 */
[----:B------:R-:W-:Y:S01]  /*1590*/  IMAD.MOV.U32 R9, RZ, RZ, R17 ;  /* 0x000000ffff097224 */ /* 0x000fe200078e0011 */
[----:B------:R-:W-:-:S06]  /*15a0*/  UMOV UR4, UR14 ;  /* 0x0000000e00047c82 */ /* 0x000fcc0008000000 */
.L_x_395:
[----:B------:R-:W-:Y:S01]  /*15b0*/  MOV R10, UR12 ;  /* 0x0000000c000a7c02 */ /* 0x000fe20008000f00 */
[----:B------:R-:W-:Y:S01]  /*15c0*/  IMAD.U32 R11, RZ, RZ, UR13 ;  /* 0x0000000dff0b7e24 */ /* 0x000fe2000f8e00ff */
[----:B0-----:R-:W-:Y:S01]  /*15d0*/  MOV R12, UR10 ;  /* 0x0000000a000c7c02 */ /* 0x001fe20008000f00 */
[----:B------:R-:W-:Y:S01]  /*15e0*/  IMAD.U32 R13, RZ, RZ, UR11 ;  /* 0x0000000bff0d7e24 */ /* 0x000fe2000f8e00ff */
[----:B-1----:R-:W-:Y:S01]  /*15f0*/  MOV R14, UR8 ;  /* 0x00000008000e7c02 */ /* 0x002fe20008000f00 */
[----:B------:R-:W-:Y:S02]  /*1600*/  IMAD.U32 R15, RZ, RZ, UR9 ;  /* 0x00000009ff0f7e24 */ /* 0x000fe4000f8e00ff */
[----:B------:R-:W-:-:S04]  /*1610*/  IMAD.WIDE R10, R9, 0x4, R10 ;  /* 0x00000004090a7825 */ /* 0x000fc800078e020a */
[----:B------:R-:W-:Y:S01]  /*1620*/  IMAD.WIDE R12, R9, 0x4, R12 ;  /* 0x00000004090c7825 */ /* 0x000fe200078e020c */
[----:B------:R-:W2:Y:S03]  /*1630*/  LDG.E R18, desc[UR18][R10.64+-0x10] ;  /* 0xfffff0120a127981 */ /* 0x000ea6000c1e1900 */
[----:B------:R-:W-:Y:S01]  /*1640*/  IMAD.WIDE R14, R0, 0x4, R14 ;  /* 0x00000004000e7825 */ /* 0x000fe200078e020e */
[----:B------:R-:W2:Y:S04]  /*1650*/  LDG.E R19, desc[UR18][R12.64+-0x10] ;  /* 0xfffff0120c137981 */ /* 0x000ea8000c1e1900 */
[----:B------:R-:W3:Y:S04]  /*1660*/  LDG.E R21, desc[UR18][R14.64+-0x10] ;  /* 0xfffff0120e157981 */ /* 0x000ee8000c1e1900 */
[----:B------:R-:W4:Y:S04]  /*1670*/  LDG.E R23, desc[UR18][R14.64+-0xc] ;  /* 0xfffff4120e177981 */ /* 0x000f28000c1e1900 */
[----:B------:R-:W5:Y:S01]  /*1680*/  LDG.E R25, desc[UR18][R14.64+-0x8] ;  /* 0xfffff8120e197981 */ /* 0x000f62000c1e1900 */
[----:B--2---:R-:W-:-:S04]  /*1690*/  FADD R18, R18, R19 ;  /* 0x0000001312127221 */ /* 0x004fc80000000000 */
[----:B---3--:R-:W-:-:S05]  /*16a0*/  FADD R21, -R18, R21 ;  /* 0x0000001512157221 */ /* 0x008fca0000000100 */
[----:B------:R0:W-:Y:S04]  /*16b0*/  STG.E desc[UR18][R14.64+-0x10], R21 ;  /* 0xfffff0150e007986 */ /* 0x0001e8000c101912 */
[----:B------:R-:W2:Y:S04]  /*16c0*/  LDG.E R18, desc[UR18][R10.64+-0xc] ;  /* 0xfffff4120a127981 */ /* 0x000ea8000c1e1900 */
[----:B------:R-:W2:Y:S04]  /*16d0*/  LDG.E R19, desc[UR18][R12.64+-0xc] ;  /* 0xfffff4120c137981 */ /* 0x000ea8000c1e1900 */
[----:B0-----:R-:W3:Y:S01]  /*16e0*/  LDG.E R21, desc[UR18][R14.64+-0x4] ;  /* 0xfffffc120e157981 */ /* 0x001ee2000c1e1900 */
[----:B--2---:R-:W-:-:S04]  /*16f0*/  FADD R18, R18, R19 ;  /* 0x0000001312127221 */ /* 0x004fc80000000000 */
[----:B----4-:R-:W-:-:S05]  /*1700*/  FADD R23, -R18, R23 ;  /* 0x0000001712177221 */ /* 0x010fca0000000100 */
[----:B------:R0:W-:Y:S04]  /*1710*/  STG.E desc[UR18][R14.64+-0xc], R23 ;  /* 0xfffff4170e007986 */ /* 0x0001e8000c101912 */
[----:B------:R-:W2:Y:S04]  /*1720*/  LDG.E R18, desc[UR18][R10.64+-0x8] ;  /* 0xfffff8120a127981 */ /* 0x000ea8000c1e1900 */
[----:B------:R-:W2:Y:S04]  /*1730*/  LDG.E R19, desc[UR18][R12.64+-0x8] ;  /* 0xfffff8120c137981 */ /* 0x000ea8000c1e1900 */
[----:B0-----:R-:W4:Y:S01]  /*1740*/  LDG.E R23, desc[UR18][R14.64] ;  /* 0x000000120e177981 */ /* 0x001f22000c1e1900 */
[----:B--2---:R-:W-:-:S04]  /*1750*/  FADD R18, R18, R19 ;  /* 0x0000001312127221 */ /* 0x004fc80000000000 */
[----:B-----5:R-:W-:-:S05]  /*1760*/  FADD R25, -R18, R25 ;  /* 0x0000001912197221 */ /* 0x020fca0000000100 */
[----:B------:R0:W-:Y:S04]  /*1770*/  STG.E desc[UR18][R14.64+-0x8], R25 ;  /* 0xfffff8190e007986 */ /* 0x0001e8000c101912 */
[----:B------:R-:W2:Y:S04]  /*1780*/  LDG.E R18, desc[UR18][R10.64+-0x4] ;  /* 0xfffffc120a127981 */ /* 0x000ea8000c1e1900 */
[----:B------:R-:W2:Y:S04]  /*1790*/  LDG.E R19, desc[UR18][R12.64+-0x4] ;  /* 0xfffffc120c137981 */ /* 0x000ea8000c1e1900 */
[----:B0-----:R-:W5:Y:S01]  /*17a0*/  LDG.E R25, desc[UR18][R14.64+0x4] ;  /* 0x000004120e197981 */ /* 0x001f62000c1e1900 */
        /* <DEDUP_REMOVED lines=16> */
[----:B------:R-:W2:Y:S02]  /*18b0*/  LDG.E R19, desc[UR18][R12.64+0x8] ;  /* 0x000008120c137981 */ /* 0x000ea4000c1e1900 */
[----:B--2---:R-:W-:-:S04]  /*18c0*/  FADD R18, R18, R19 ;  /* 0x0000001312127221 */ /* 0x004fc80000000000 */
[----:B---3--:R-:W-:-:S05]  /*18d0*/  FADD R21, -R18, R21 ;  /* 0x0000001512157221 */ /* 0x008fca0000000100 */
[----:B------:R1:W-:Y:S04]  /*18e0*/  STG.E desc[UR18][R14.64+0x8], R21 ;  /* 0x000008150e007986 */ /* 0x0003e8000c101912 */
[----:B------:R-:W2:Y:S04]  /*18f0*/  LDG.E R18, desc[UR18][R10.64+0xc] ;  /* 0x00000c120a127981 */ /* 0x000ea8000c1e1900 */
[----:B------:R-:W2:Y:S01]  /*1900*/  LDG.E R19, desc[UR18][R12.64+0xc] ;  /* 0x00000c120c137981 */ /* 0x000ea2000c1e1900 */
[----:B------:R-:W-:-:S04]  /*1910*/  UIADD3 UR4, UPT, UPT, UR4, 0x8, URZ ;  /* 0x0000000804047890 */ /* 0x000fc8000fffe0ff */
[----:B------:R-:W-:Y:S01]  /*1920*/  UISETP.NE.AND UP0, UPT, UR4, URZ, UPT ;  /* 0x000000ff0400728c */ /* 0x000fe2000bf05270 */
[----:B------:R-:W-:Y:S01]  /*1930*/  IADD3 R9, PT, PT, R9, 0x8, RZ ;  /* 0x0000000809097810 */ /* 0x000fe20007ffe0ff */
[----:B------:R-:W-:Y:S02]  /*1940*/  VIADD R0, R0, 0x8 ;  /* 0x0000000800007836 */ /* 0x000fe40000000000 */
[----:B--2---:R-:W-:-:S04]  /*1950*/  FADD R18, R18, R19 ;  /* 0x0000001312127221 */ /* 0x004fc80000000000 */
[----:B----4-:R-:W-:-:S05]  /*1960*/  FADD R23, -R18, R23 ;  /* 0x0000001712177221 */ /* 0x010fca0000000100 */
[----:B------:R1:W-:Y:S01]  /*1970*/  STG.E desc[UR18][R14.64+0xc], R23 ;  /* 0x00000c170e007986 */ /* 0x0003e2000c101912 */
[----:B------:R-:W-:Y:S05]  /*1980*/  BRA.U UP0, `(.L_x_395) ;  /* 0xfffffffd00087547 */ /* 0x000fea000b83ffff */
[----:B------:R-:W-:-:S05]  /*1990*/  UMOV UR4, UR7 ;  /* 0x0000000700047c82 */ /* 0x000fca0008000000 */
.L_x_394:
[----:B------:R-:W-:-:S09]  /*19a0*/  UISETP.NE.AND UP0, UPT, UR6, URZ, UPT ;  /* 0x000000ff0600728c */ /* 0x000fd2000bf05270 */
[----:B------:R-:W-:Y:S05]  /*19b0*/  BRA.U !UP0, `(.L_x_396) ;  /* 0x0000000508387547 */ /* 0x000fea000b800000 */
[----:B------:R-:W2:Y:S01]  /*19c0*/  LDCU UR17, c[0x0][0x3bc] ;  /* 0x00007780ff1177ac */ /* 0x000ea20008000800 */
[----:B------:R-:W-:-:S04]  /*19d0*/  UIADD3 UR15, UPT, UPT, UR6, -0x1, URZ ;  /* 0xffffffff060f7890 */ /* 0x000fc8000fffe0ff */
[----:B------:R-:W-:Y:S02]  /*19e0*/  UISETP.GE.U32.AND UP0, UPT, UR15, 0x3, UPT ;  /* 0x000000030f00788c */ /* 0x000fe4000bf06070 */
[----:B--2---:R-:W-:-:S07]  /*19f0*/  ULOP3.LUT UP1, UR16, UR17, 0x3, URZ, 0xc0, !UPT ;  /* 0x0000000311107892 */ /* 0x004fce000f82c0ff */
[----:B------:R-:W-:Y:S05]  /*1a00*/  BRA.U !UP0, `(.L_x_397) ;  /* 0x0000000108847547 */ /* 0x000fea000b800000 */
[----:B------:R-:W2:Y:S01]  /*1a10*/  LDC.64 R10, c[0x0][0x398] ;  /* 0x0000e600ff0a7b82 */ /* 0x000ea20000000a00 */
[----:B------:R-:W-:Y:S01]  /*1a20*/  IADD3 R9, PT, PT, R17, UR4, RZ ;  /* 0x0000000411097c10 */ /* 0x000fe2000fffe0ff */
[----:B------:R-:W-:-:S06]  /*1a30*/  VIADD R19, R16, UR4 ;  /* 0x0000000410137c36 */ /* 0x000fcc0008000000 */
[----:B0-----:R-:W0:Y:S08]  /*1a40*/  LDC.64 R12, c[0x0][0x3a0] ;  /* 0x0000e800ff0c7b82 */ /* 0x001e300000000a00 */
[----:B-1----:R-:W1:Y:S01]  /*1a50*/  LDC.64 R14, c[0x0][0x388] ;  /* 0x0000e200ff0e7b82 */ /* 0x002e620000000a00 */
[----:B--2---:R-:W-:-:S05]  /*1a60*/  IMAD.WIDE R10, R9, 0x4, R10 ;  /* 0x00000004090a7825 */ /* 0x004fca00078e020a */
[----:B------:R-:W2:Y:S01]  /*1a70*/  LDG.E R0, desc[UR18][R10.64] ;  /* 0x000000120a007981 */ /* 0x000ea2000c1e1900 */
[----:B0-----:R-:W-:-:S05]  /*1a80*/  IMAD.WIDE R12, R9, 0x4, R12 ;  /* 0x00000004090c7825 */ /* 0x001fca00078e020c */
[----:B------:R-:W2:Y:S01]  /*1a90*/  LDG.E R9, desc[UR18][R12.64] ;  /* 0x000000120c097981 */ /* 0x000ea2000c1e1900 */
[----:B-1----:R-:W-:-:S05]  /*1aa0*/  IMAD.WIDE R14, R19, 0x4, R14 ;  /* 0x00000004130e7825 */ /* 0x002fca00078e020e */
        /* <DEDUP_REMOVED lines=12> */
[----:B------:R-:W4:Y:S04]  /*1b70*/  LDG.E R0, desc[UR18][R10.64+0x8] ;  /* 0x000008120a007981 */ /* 0x000f28000c1e1900 */
[----:B------:R-:W4:Y:S02]  /*1b80*/  LDG.E R9, desc[UR18][R12.64+0x8] ;  /* 0x000008120c097981 */ /* 0x000f24000c1e1900 */
[----:B----4-:R-:W-:-:S04]  /*1b90*/  FADD R0, R0, R9 ;  /* 0x0000000900007221 */ /* 0x010fc80000000000 */
[----:B-----5:R-:W-:-:S05]  /*1ba0*/  FADD R23, -R0, R23 ;  /* 0x0000001700177221 */ /* 0x020fca0000000100 */
[----:B------:R2:W-:Y:S04]  /*1bb0*/  STG.E desc[UR18][R14.64+0x8], R23 ;  /* 0x000008170e007986 */ /* 0x0005e8000c101912 */
[----:B------:R-:W4:Y:S04]  /*1bc0*/  LDG.E R0, desc[UR18][R10.64+0xc] ;  /* 0x00000c120a007981 */ /* 0x000f28000c1e1900 */
[----:B------:R-:W4:Y:S01]  /*1bd0*/  LDG.E R9, desc[UR18][R12.64+0xc] ;  /* 0x00000c120c097981 */ /* 0x000f22000c1e1900 */
[----:B------:R-:W-:Y:S01]  /*1be0*/  UIADD3 UR4, UPT, UPT, UR4, 0x4, URZ ;  /* 0x0000000404047890 */ /* 0x000fe2000fffe0ff */
[----:B----4-:R-:W-:-:S04]  /*1bf0*/  FADD R0, R0, R9 ;  /* 0x0000000900007221 */ /* 0x010fc80000000000 */
[----:B---3--:R-:W-:-:S05]  /*1c00*/  FADD R19, -R0, R19 ;  /* 0x0000001300137221 */ /* 0x008fca0000000100 */
[----:B------:R2:W-:Y:S02]  /*1c10*/  STG.E desc[UR18][R14.64+0xc], R19 ;  /* 0x00000c130e007986 */ /* 0x0005e4000c101912 */
.L_x_397:
[----:B------:R-:W-:Y:S05]  /*1c20*/  BRA.U !UP1, `(.L_x_396) ;  /* 0x00000001099c7547 */ /* 0x000fea000b800000 */
[----:B------:R-:W-:Y:S02]  /*1c30*/  UISETP.NE.AND UP0, UPT, UR16, 0x1, UPT ;  /* 0x000000011000788c */ /* 0x000fe4000bf05270 */
[----:B------:R-:W-:-:S07]  /*1c40*/  ULOP3.LUT UP1, URZ, UR17, 0x1, URZ, 0xc0, !UPT ;  /* 0x0000000111ff7892 */ /* 0x000fce000f82c0ff */
[----:B------:R-:W-:Y:S05]  /*1c50*/  BRA.U !UP0, `(.L_x_398) ;  /* 0x0000000108547547 */ /* 0x000fea000b800000 */
[----:B------:R-:W3:Y:S01]  /*1c60*/  LDC.64 R10, c[0x0][0x398] ;  /* 0x0000e600ff0a7b82 */ /* 0x000ee20000000a00 */
[----:B------:R-:W-:Y:S01]  /*1c70*/  IADD3 R9, PT, PT, R17, UR4, RZ ;  /* 0x0000000411097c10 */ /* 0x000fe2000fffe0ff */
[----:B--2---:R-:W-:-:S06]  /*1c80*/  VIADD R19, R16, UR4 ;  /* 0x0000000410137c36 */ /* 0x004fcc0008000000 */
[----:B0-----:R-:W0:Y:S08]  /*1c90*/  LDC.64 R12, c[0x0][0x3a0] ;  /* 0x0000e800ff0c7b82 */ /* 0x001e300000000a00 */
[----:B-1----:R-:W1:Y:S01]  /*1ca0*/  LDC.64 R14, c[0x0][0x388] ;  /* 0x0000e200ff0e7b82 */ /* 0x002e620000000a00 */
[----:B---3--:R-:W-:-:S05]  /*1cb0*/  IMAD.WIDE R10, R9, 0x4, R10 ;  /* 0x00000004090a7825 */ /* 0x008fca00078e020a */
[----:B------:R-:W2:Y:S01]  /*1cc0*/  LDG.E R0, desc[UR18][R10.64] ;  /* 0x000000120a007981 */ /* 0x000ea2000c1e1900 */
[----:B0-----:R-:W-:-:S05]  /*1cd0*/  IMAD.WIDE R12, R9, 0x4, R12 ;  /* 0x00000004090c7825 */ /* 0x001fca00078e020c */
[----:B------:R-:W2:Y:S01]  /*1ce0*/  LDG.E R9, desc[UR18][R12.64] ;  /* 0x000000120c097981 */ /* 0x000ea2000c1e1900 */
[----:B-1----:R-:W-:-:S05]  /*1cf0*/  IMAD.WIDE R14, R19, 0x4, R14 ;  /* 0x00000004130e7825 */ /* 0x002fca00078e020e */
[----:B------:R-:W3:Y:S04]  /*1d00*/  LDG.E R19, desc[UR18][R14.64] ;  /* 0x000000120e137981 */ /* 0x000ee8000c1e1900 */
[----:B------:R-:W4:Y:S01]  /*1d10*/  LDG.E R21, desc[UR18][R14.64+0x4] ;  /* 0x000004120e157981 */ /* 0x000f22000c1e1900 */
[----:B--2---:R-:W-:-:S04]  /*1d20*/  FADD R0, R0, R9 ;  /* 0x0000000900007221 */ /* 0x004fc80000000000 */
[----:B---3--:R-:W-:-:S05]  /*1d30*/  FADD R19, -R0, R19 ;  /* 0x0000001300137221 */ /* 0x008fca0000000100 */
[----:B------:R3:W-:Y:S04]  /*1d40*/  STG.E desc[UR18][R14.64], R19 ;  /* 0x000000130e007986 */ /* 0x0007e8000c101912 */
[----:B------:R-:W2:Y:S04]  /*1d50*/  LDG.E R0, desc[UR18][R10.64+0x4] ;  /* 0x000004120a007981 */ /* 0x000ea8000c1e1900 */
[----:B------:R-:W2:Y:S01]  /*1d60*/  LDG.E R9, desc[UR18][R12.64+0x4] ;  /* 0x000004120c097981 */ /* 0x000ea2000c1e1900 */
[----:B------:R-:W-:Y:S01]  /*1d70*/  UIADD3 UR4, UPT, UPT, UR4, 0x2, URZ ;  /* 0x0000000204047890 */ /* 0x000fe2000fffe0ff */
[----:B--2---:R-:W-:-:S04]  /*1d80*/  FADD R0, R0, R9 ;  /* 0x0000000900007221 */ /* 0x004fc80000000000 */
[----:B----4-:R-:W-:-:S05]  /*1d90*/  FADD R21, -R0, R21 ;  /* 0x0000001500157221 */ /* 0x010fca0000000100 */
[----:B------:R3:W-:Y:S02]  /*1da0*/  STG.E desc[UR18][R14.64+0x4], R21 ;  /* 0x000004150e007986 */ /* 0x0007e4000c101912 */
.L_x_398:
[----:B------:R-:W-:Y:S05]  /*1db0*/  BRA.U !UP1, `(.L_x_396) ;  /* 0x0000000109387547 */ /* 0x000fea000b800000 */
[----:B------:R-:W4:Y:S01]  /*1dc0*/  LDC.64 R10, c[0x0][0x398] ;  /* 0x0000e600ff0a7b82 */ /* 0x000f220000000a00 */
[----:B------:R-:W-:Y:S01]  /*1dd0*/  IADD3 R17, PT, PT, R17, UR4, RZ ;  /* 0x0000000411117c10 */ /* 0x000fe2000fffe0ff */
[----:B------:R-:W-:-:S06]  /*1de0*/  VIADD R9, R16, UR4 ;  /* 0x0000000410097c36 */ /* 0x000fcc0008000000 */
[----:B0-----:R-:W0:Y:S08]  /*1df0*/  LDC.64 R12, c[0x0][0x3a0] ;  /* 0x0000e800ff0c7b82 */ /* 0x001e300000000a00 */
[----:B-123--:R-:W1:Y:S01]  /*1e00*/  LDC.64 R14, c[0x0][0x388] ;  /* 0x0000e200ff0e7b82 */ /* 0x00ee620000000a00 */
[----:B----4-:R-:W-:-:S06]  /*1e10*/  IMAD.WIDE R10, R17, 0x4, R10 ;  /* 0x00000004110a7825 */ /* 0x010fcc00078e020a */
[----:B------:R-:W2:Y:S01]  /*1e20*/  LDG.E R10, desc[UR18][R10.64] ;  /* 0x000000120a0a7981 */ /* 0x000ea2000c1e1900 */
[----:B0-----:R-:W-:-:S06]  /*1e30*/  IMAD.WIDE R12, R17, 0x4, R12 ;  /* 0x00000004110c7825 */ /* 0x001fcc00078e020c */
[----:B------:R-:W2:Y:S01]  /*1e40*/  LDG.E R13, desc[UR18][R12.64] ;  /* 0x000000120c0d7981 */ /* 0x000ea2000c1e1900 */
[----:B-1----:R-:W-:-:S05]  /*1e50*/  IMAD.WIDE R14, R9, 0x4, R14 ;  /* 0x00000004090e7825 */ /* 0x002fca00078e020e */
[----:B------:R-:W3:Y:S01]  /*1e60*/  LDG.E R9, desc[UR18][R14.64] ;  /* 0x000000120e097981 */ /* 0x000ee2000c1e1900 */
[----:B--2---:R-:W-:-:S04]  /*1e70*/  FADD R0, R10, R13 ;  /* 0x0000000d0a007221 */ /* 0x004fc80000000000 */
[----:B---3--:R-:W-:-:S05]  /*1e80*/  FADD R9, -R0, R9 ;  /* 0x0000000900097221 */ /* 0x008fca0000000100 */
[----:B------:R4:W-:Y:S02]  /*1e90*/  STG.E desc[UR18][R14.64], R9 ;  /* 0x000000090e007986 */ /* 0x0009e4000c101912 */
.L_x_396:
[----:B------:R-:W-:Y:S05]  /*1ea0*/  @P3 BRA `(.L_x_399) ;  /* 0xfffffff400083947 */ /* 0x000fea000383ffff */
.L_x_391:
[----:B------:R-:W-:Y:S05]  /*1eb0*/  BSYNC.RECONVERGENT B2 ;  /* 0x0000000000027941 */ /* 0x000fea0003800200 */
.L_x_390:
[----:B------:R-:W-:Y:S05]  /*1ec0*/  @!P1 BRA `(.L_x_400) ;  /* 0xfffffff000c09947 */ /* 0x000fea000383ffff */
[----:B------:R-:W-:Y:S05]  /*1ed0*/  BSYNC.RECONVERGENT B1 ;  /* 0x0000000000017941 */ /* 0x000fea0003800200 */
.L_x_389:
[----:B------:R-:W-:Y:S05]  /*1ee0*/  EXIT ;  /* 0x000000000000794d */ /* 0x000fea0003800000 */
        .weak           $__internal_2_$__cuda_sm20_div_rn_f64_full
        .type           $__internal_2_$__cuda_sm20_div_rn_f64_full,@function
        .size           $__internal_2_$__cuda_sm20_div_rn_f64_full,(.L_x_810 - $__internal_2_$__cuda_sm20_div_rn_f64_full)
$__internal_2_$__cuda_sm20_div_rn_f64_full:
[C---:B------:R-:W-:Y:S01]  /*1ef0*/  FSETP.GEU.AND P0, PT, |R5|.reuse, 1.469367938527859385e-39, PT ;  /* 0x001000000500780b */ /* 0x040fe20003f0e200 */
[----:B------:R-:W-:Y:S01]  /*1f00*/  IMAD.U32 R12, RZ, RZ, UR5 ;  /* 0x00000005ff0c7e24 */ /* 0x000fe2000f8e00ff */
[----:B------:R-:W-:Y:S01]  /*1f10*/  MOV R13, R5 ;  /* 0x00000005000d7202 */ /* 0x000fe20000000f00 */
[----:B------:R-:W-:Y:S01]  /*1f20*/  IMAD.MOV.U32 R28, RZ, RZ, 0x1 ;  /* 0x00000001ff1c7424 */ /* 0x000fe200078e00ff */
[----:B------:R-:W-:Y:S01]  /*1f30*/  LOP3.LUT R9, R5, 0x800fffff, RZ, 0xc0, !PT ;  /* 0x800fffff05097812 */ /* 0x000fe200078ec0ff */
[----:B------:R-:W-:Y:S01]  /*1f40*/  BSSY.RECONVERGENT B0, `(.L_x_401) ;  /* 0x0000054000007945 */ /* 0x000fe20003800200 */
[----:B------:R-:W-:Y:S02]  /*1f50*/  MOV R14, UR5 ;  /* 0x00000005000e7c02 */ /* 0x000fe40008000f00 */
[----:B------:R-:W-:Y:S02]  /*1f60*/  LOP3.LUT R15, R9, 0x3ff00000, RZ, 0xfc, !PT ;  /* 0x3ff00000090f7812 */ /* 0x000fe400078efcff */
[----:B------:R-:W-:-:S02]  /*1f70*/  FSETP.GEU.AND P4, PT, |R11|, 1.469367938527859385e-39, PT ;  /* 0x001000000b00780b */ /* 0x000fc40003f8e200 */
[----:B------:R-:W-:Y:S01]  /*1f80*/  LOP3.LUT R9, R11, 0x7ff00000, RZ, 0xc0, !PT ;  /* 0x7ff000000b097812 */ /* 0x000fe200078ec0ff */
[----:B------:R-:W-:Y:S01]  /*1f90*/  @!P0 DMUL R14, R12, 8.98846567431157953865e+307 ;  /* 0x7fe000000c0e8828 */ /* 0x000fe20000000000 */
[----:B------:R-:W-:Y:S02]  /*1fa0*/  MOV R30, 0x1ca00000 ;  /* 0x1ca00000001e7802 */ /* 0x000fe40000000f00 */
[----:B------:R-:W-:Y:S01]  /*1fb0*/  LOP3.LUT R32, R5, 0x7ff00000, RZ, 0xc0, !PT ;  /* 0x7ff0000005207812 */ /* 0x000fe200078ec0ff */
[----:B------:R-:W-:Y:S02]  /*1fc0*/  IMAD.MOV.U32 R31, RZ, RZ, R9 ;  /* 0x000000ffff1f7224 */ /* 0x000fe400078e0009 */
[----:B------:R-:W0:Y:S01]  /*1fd0*/  MUFU.RCP64H R29, R15 ;  /* 0x0000000f001d7308 */ /* 0x000e220000001800 */
[----:B------:R-:W-:-:S03]  /*1fe0*/  ISETP.GE.U32.AND P6, PT, R9, R32, PT ;  /* 0x000000200900720c */ /* 0x000fc60003fc6070 */
[----:B------:R-:W-:Y:S02]  /*1ff0*/  @!P4 LOP3.LUT R22, R13, 0x7ff00000, RZ, 0xc0, !PT ;  /* 0x7ff000000d16c812 */ /* 0x000fe400078ec0ff */
[C---:B------:R-:W-:Y:S02]  /*2000*/  SEL R23, R30.reuse, 0x63400000, !P6 ;  /* 0x634000001e177807 */ /* 0x040fe40007000000 */
[----:B------:R-:W-:Y:S02]  /*2010*/  @!P4 ISETP.GE.U32.AND P5, PT, R9, R22, PT ;  /* 0x000000160900c20c */ /* 0x000fe40003fa6070 */
[----:B------:R-:W-:Y:S02]  /*2020*/  LOP3.LUT R23, R23, 0x800fffff, R11, 0xf8, !PT ;  /* 0x800fffff17177812 */ /* 0x000fe400078ef80b */
[----:B------:R-:W-:Y:S02]  /*2030*/  @!P4 SEL R25, R30, 0x63400000, !P5 ;  /* 0x634000001e19c807 */ /* 0x000fe40006800000 */
[----:B------:R-:W-:-:S02]  /*2040*/  @!P0 LOP3.LUT R32, R15, 0x7ff00000, RZ, 0xc0, !PT ;  /* 0x7ff000000f208812 */ /* 0x000fc400078ec0ff */
[----:B------:R-:W-:Y:S01]  /*2050*/  @!P4 LOP3.LUT R22, R25, 0x80000000, R11, 0xf8, !PT ;  /* 0x800000001916c812 */ /* 0x000fe200078ef80b */
[----:B0-----:R-:W-:Y:S02]  /*2060*/  DFMA R26, R28, -R14, 1 ;  /* 0x3ff000001c1a742b */ /* 0x001fe4000000080e */
[----:B------:R-:W-:-:S06]  /*2070*/  VIADD R34, R32, 0xffffffff ;  /* 0xffffffff20227836 */ /* 0x000fcc0000000000 */
[----:B------:R-:W-:-:S08]  /*2080*/  DFMA R26, R26, R26, R26 ;  /* 0x0000001a1a1a722b */ /* 0x000fd0000000001a */
[----:B------:R-:W-:Y:S01]  /*2090*/  DFMA R26, R28, R26, R28 ;  /* 0x0000001a1c1a722b */ /* 0x000fe2000000001c */
[----:B------:R-:W-:Y:S01]  /*20a0*/  @!P4 LOP3.LUT R29, R22, 0x100000, RZ, 0xfc, !PT ;  /* 0x00100000161dc812 */ /* 0x000fe200078efcff */
[----:B------:R-:W-:Y:S01]  /*20b0*/  IMAD.MOV.U32 R22, RZ, RZ, R10 ;  /* 0x000000ffff167224 */ /* 0x000fe200078e000a */
[----:B------:R-:W-:-:S05]  /*20c0*/  @!P4 MOV R28, RZ ;  /* 0x000000ff001cc202 */ /* 0x000fca0000000f00 */
[----:B------:R-:W-:Y:S02]  /*20d0*/  DFMA R24, R26, -R14, 1 ;  /* 0x3ff000001a18742b */ /* 0x000fe4000000080e */
[----:B------:R-:W-:-:S06]  /*20e0*/  @!P4 DFMA R22, R22, 2, -R28 ;  /* 0x400000001616c82b */ /* 0x000fcc000000081c */
[----:B------:R-:W-:-:S04]  /*20f0*/  DFMA R24, R26, R24, R26 ;  /* 0x000000181a18722b */ /* 0x000fc8000000001a */
[----:B------:R-:W-:-:S04]  /*2100*/  @!P4 LOP3.LUT R31, R23, 0x7ff00000, RZ, 0xc0, !PT ;  /* 0x7ff00000171fc812 */ /* 0x000fc800078ec0ff */
[----:B------:R-:W-:Y:S01]  /*2110*/  IADD3 R28, PT, PT, R31, -0x1, RZ ;  /* 0xffffffff1f1c7810 */ /* 0x000fe20007ffe0ff */
[----:B------:R-:W-:-:S03]  /*2120*/  DMUL R26, R24, R22 ;  /* 0x00000016181a7228 */ /* 0x000fc60000000000 */
[----:B------:R-:W-:-:S04]  /*2130*/  ISETP.GT.U32.AND P0, PT, R28, 0x7feffffe, PT ;  /* 0x7feffffe1c00780c */ /* 0x000fc80003f04070 */
[----:B------:R-:W-:Y:S01]  /*2140*/  ISETP.GT.U32.OR P0, PT, R34, 0x7feffffe, P0 ;  /* 0x7feffffe2200780c */ /* 0x000fe20000704470 */
[----:B------:R-:W-:-:S08]  /*2150*/  DFMA R28, R26, -R14, R22 ;  /* 0x8000000e1a1c722b */ /* 0x000fd00000000016 */
[----:B------:R-:W-:-:S04]  /*2160*/  DFMA R28, R24, R28, R26 ;  /* 0x0000001c181c722b */ /* 0x000fc8000000001a */
[----:B------:R-:W-:Y:S07]  /*2170*/  @P0 BRA `(.L_x_402) ;  /* 0x00000000006c0947 */ /* 0x000fee0003800000 */
[----:B------:R-:W-:Y:S02]  /*2180*/  LOP3.LUT R10, R13, 0x7ff00000, RZ, 0xc0, !PT ;  /* 0x7ff000000d0a7812 */ /* 0x000fe400078ec0ff */
[----:B------:R-:W-:Y:S02]  /*2190*/  MOV R26, RZ ;  /* 0x000000ff001a7202 */ /* 0x000fe40000000f00 */
[CC--:B------:R-:W-:Y:S02]  /*21a0*/  VIADDMNMX R11, R9.reuse, -R10.reuse, 0xb9600000, !PT ;  /* 0xb9600000090b7446 */ /* 0x0c0fe4000780090a */
[----:B------:R-:W-:Y:S02]  /*21b0*/  ISETP.GE.U32.AND P0, PT, R9, R10, PT ;  /* 0x0000000a0900720c */ /* 0x000fe40003f06070 */
[----:B------:R-:W-:Y:S02]  /*21c0*/  VIMNMX R11, PT, PT, R11, 0x46a00000, PT ;  /* 0x46a000000b0b7848 */ /* 0x000fe40003fe0100 */
[----:B------:R-:W-:-:S04]  /*21d0*/  SEL R30, R30, 0x63400000, !P0 ;  /* 0x634000001e1e7807 */ /* 0x000fc80004000000 */
[----:B------:R-:W-:-:S05]  /*21e0*/  IADD3 R11, PT, PT, -R30, R11, RZ ;  /* 0x0000000b1e0b7210 */ /* 0x000fca0007ffe1ff */
[----:B------:R-:W-:-:S06]  /*21f0*/  VIADD R27, R11, 0x7fe00000 ;  /* 0x7fe000000b1b7836 */ /* 0x000fcc0000000000 */
[----:B------:R-:W-:-:S10]  /*2200*/  DMUL R24, R28, R26 ;  /* 0x0000001a1c187228 */ /* 0x000fd40000000000 */
[----:B------:R-:W-:-:S13]  /*2210*/  FSETP.GTU.AND P0, PT, |R25|, 1.469367938527859385e-39, PT ;  /* 0x001000001900780b */ /* 0x000fda0003f0c200 */
[----:B------:R-:W-:Y:S05]  /*2220*/  @P0 BRA `(.L_x_403) ;  /* 0x0000000000940947 */ /* 0x000fea0003800000 */
[----:B------:R-:W-:Y:S01]  /*2230*/  DFMA R14, R28, -R14, R22 ;  /* 0x8000000e1c0e722b */ /* 0x000fe20000000016 */
[----:B------:R-:W-:-:S09]  /*2240*/  IMAD.MOV.U32 R26, RZ, RZ, RZ ;  /* 0x000000ffff1a7224 */ /* 0x000fd200078e00ff */
        /* <DEDUP_REMOVED lines=12> */
[----:B------:R-:W-:Y:S01]  /*2310*/  FSEL R25, R9, R25, !P0 ;  /* 0x0000001909197208 */ /* 0x000fe20004000000 */
[----:B------:R-:W-:Y:S06]  /*2320*/  BRA `(.L_x_403) ;  /* 0x0000000000547947 */ /* 0x000fec0003800000 */
.L_x_402:
[----:B------:R-:W-:-:S14]  /*2330*/  DSETP.NAN.AND P0, PT, R10, R10, PT ;  /* 0x0000000a0a00722a */ /* 0x000fdc0003f08000 */
[----:B------:R-:W-:Y:S05]  /*2340*/  @P0 BRA `(.L_x_404) ;  /* 0x0000000000440947 */ /* 0x000fea0003800000 */
[----:B------:R-:W-:-:S14]  /*2350*/  DSETP.NAN.AND P0, PT, R12, R12, PT ;  /* 0x0000000c0c00722a */ /* 0x000fdc0003f08000 */
[----:B------:R-:W-:Y:S05]  /*2360*/  @P0 BRA `(.L_x_405) ;  /* 0x0000000000300947 */ /* 0x000fea0003800000 */
[----:B------:R-:W-:Y:S01]  /*2370*/  ISETP.NE.AND P0, PT, R31, R32, PT ;  /* 0x000000201f00720c */ /* 0x000fe20003f05270 */
[----:B------:R-:W-:Y:S01]  /*2380*/  IMAD.MOV.U32 R25, RZ, RZ, -0x80000 ;  /* 0xfff80000ff197424 */ /* 0x000fe200078e00ff */
[----:B------:R-:W-:-:S11]  /*2390*/  MOV R24, 0x0 ;  /* 0x0000000000187802 */ /* 0x000fd60000000f00 */
[----:B------:R-:W-:Y:S05]  /*23a0*/  @!P0 BRA `(.L_x_403) ;  /* 0x0000000000348947 */ /* 0x000fea0003800000 */
[----:B------:R-:W-:Y:S02]  /*23b0*/  ISETP.NE.AND P0, PT, R31, 0x7ff00000, PT ;  /* 0x7ff000001f00780c */ /* 0x000fe40003f05270 */
[----:B------:R-:W-:Y:S02]  /*23c0*/  LOP3.LUT R25, R11, 0x80000000, R13, 0x48, !PT ;  /* 0x800000000b197812 */ /* 0x000fe400078e480d */
[----:B------:R-:W-:-:S13]  /*23d0*/  ISETP.EQ.OR P0, PT, R32, RZ, !P0 ;  /* 0x000000ff2000720c */ /* 0x000fda0004702670 */
[----:B------:R-:W-:Y:S02]  /*23e0*/  @P0 LOP3.LUT R9, R25, 0x7ff00000, RZ, 0xfc, !PT ;  /* 0x7ff0000019090812 */ /* 0x000fe400078efcff */
[----:B------:R-:W-:Y:S01]  /*23f0*/  @!P0 MOV R24, RZ ;  /* 0x000000ff00188202 */ /* 0x000fe20000000f00 */
[----:B------:R-:W-:Y:S01]  /*2400*/  @P0 IMAD.MOV.U32 R24, RZ, RZ, RZ ;  /* 0x000000ffff180224 */ /* 0x000fe200078e00ff */
[----:B------:R-:W-:Y:S01]  /*2410*/  @P0 MOV R25, R9 ;  /* 0x0000000900190202 */ /* 0x000fe20000000f00 */
[----:B------:R-:W-:Y:S06]  /*2420*/  BRA `(.L_x_403) ;  /* 0x0000000000147947 */ /* 0x000fec0003800000 */
.L_x_405:
[----:B------:R-:W-:Y:S01]  /*2430*/  LOP3.LUT R25, R13, 0x80000, RZ, 0xfc, !PT ;  /* 0x000800000d197812 */ /* 0x000fe200078efcff */
[----:B------:R-:W-:Y:S01]  /*2440*/  IMAD.MOV.U32 R24, RZ, RZ, R12 ;  /* 0x000000ffff187224 */ /* 0x000fe200078e000c */
[----:B------:R-:W-:Y:S06]  /*2450*/  BRA `(.L_x_403) ;  /* 0x0000000000087947 */ /* 0x000fec0003800000 */
.L_x_404:
[----:B------:R-:W-:Y:S02]  /*2460*/  LOP3.LUT R25, R11, 0x80000, RZ, 0xfc, !PT ;  /* 0x000800000b197812 */ /* 0x000fe400078efcff */
[----:B------:R-:W-:-:S07]  /*2470*/  MOV R24, R10 ;  /* 0x0000000a00187202 */ /* 0x000fce0000000f00 */
.L_x_403:
[----:B------:R-:W-:Y:S05]  /*2480*/  BSYNC.RECONVERGENT B0 ;  /* 0x0000000000007941 */ /* 0x000fea0003800200 */
.L_x_401:
[----:B------:R-:W-:Y:S02]  /*2490*/  HFMA2 R11, -RZ, RZ, 0, 0 ;  /* 0x00000000ff0b7431 */ /* 0x000fe400000001ff */
[----:B------:R-:W-:-:S04]  /*24a0*/  IMAD.MOV.U32 R10, RZ, RZ, R0 ;  /* 0x000000ffff0a7224 */ /* 0x000fc800078e0000 */
[----:B------:R-:W-:Y:S05]  /*24b0*/  RET.REL.NODEC R10 `(_Z39gpuKernelCenterAtomTripletDecompositionIfEvPT_S1_S1_S1_S1_PiS2_ii) ;  /* 0xffffffd80ad07950 */ /* 0x000fea0003c3ffff */
.L_x_406:
        /* <DEDUP_REMOVED lines=12> */
.L_x_810:


//--------------------- .text._Z39gpuKernelCenterAtomTripletDecompositionIdEvPT_S1_S1_S1_S1_PiS2_ii --------------------------
	.section	.text._Z39gpuKernelCenterAtomTripletDecompositionIdEvPT_S1_S1_S1_S1_PiS2_ii,"ax",@progbits
	.align	128
        .global         _Z39gpuKernelCenterAtomTripletDecompositionIdEvPT_S1_S1_S1_S1_PiS2_ii
        .type           _Z39gpuKernelCenterAtomTripletDecompositionIdEvPT_S1_S1_S1_S1_PiS2_ii,@function
        .size           _Z39gpuKernelCenterAtomTripletDecompositionIdEvPT_S1_S1_S1_S1_PiS2_ii,(.L_x_811 - _Z39gpuKernelCenterAtomTripletDecompositionIdEvPT_S1_S1_S1_S1_PiS2_ii)
        .other          _Z39gpuKernelCenterAtomTripletDecompositionIdEvPT_S1_S1_S1_S1_PiS2_ii,@"STO_CUDA_ENTRY STV_DEFAULT"
_Z39gpuKernelCenterAtomTripletDecompositionIdEvPT_S1_S1_S1_S1_PiS2_ii:
.text._Z39gpuKernelCenterAtomTripletDecompositionIdEvPT_S1_S1_S1_S1_PiS2_ii:
        /* <DEDUP_REMOVED lines=16> */
.L_x_427:
[----:B0-----:R-:W0:Y:S01]  /*0100*/  LDC.64 R8, c[0x0][0x3b0] ;  /* 0x0000ec00ff087b82 */ /* 0x001e220000000a00 */
[----:B-1----:R-:W1:Y:S01]  /*0110*/  LDCU UR4, c[0x0][0x3b8] ;  /* 0x00007700ff0477ac */ /* 0x002e620008000800 */
[----:B0-----:R-:W-:-:S05]  /*0120*/  IMAD.WIDE R8, R7, 0x4, R8 ;  /* 0x0000000407087825 */ /* 0x001fca00078e0208 */
[----:B--2---:R-:W2:Y:S04]  /*0130*/  LDG.E R3, desc[UR16][R8.64] ;  /* 0x0000001008037981 */ /* 0x004ea8000c1e1900 */
[----:B------:R-:W2:Y:S01]  /*0140*/  LDG.E R2, desc[UR16][R8.64+0x4] ;  /* 0x0000041008027981 */ /* 0x000ea2000c1e1900 */
[--C-:B------:R-:W-:Y:S01]  /*0150*/  IMAD.MOV.U32 R0, RZ, RZ, R7.reuse ;  /* 0x000000ffff007224 */ /* 0x100fe200078e0007 */
[----:B------:R-:W-:Y:S01]  /*0160*/  BSSY.RECONVERGENT B0, `(.L_x_408) ;  /* 0x00000c8000007945 */ /* 0x000fe20003800200 */
[----:B------:R-:W-:-:S05]  /*0170*/  IMAD.IADD R7, R4, 0x1, R7 ;  /* 0x0000000104077824 */ /* 0x000fca00078e0207 */
        /* <DEDUP_REMOVED lines=10> */
[----:B------:R-:W-:Y:S01]  /*0220*/  IADD3 R0, PT, PT, R3, -R2, RZ ;  /* 0x8000000203007210 */ /* 0x000fe20007ffe0ff */
[----:B------:R-:W-:Y:S01]  /*0230*/  BSSY.RECONVERGENT B1, `(.L_x_410) ;  /* 0x000006b000017945 */ /* 0x000fe20003800200 */
[----:B------:R-:W-:Y:S02]  /*0240*/  LOP3.LUT R2, R6, 0x3, RZ, 0xc0, !PT ;  /* 0x0000000306027812 */ /* 0x000fe400078ec0ff */
[----:B------:R-:W-:Y:S01]  /*0250*/  ISETP.GT.U32.AND P0, PT, R0, -0x4, PT ;  /* 0xfffffffc0000780c */ /* 0x000fe20003f04070 */
[----:B------:R-:W-:Y:S02]  /*0260*/  IMAD.MOV.U32 R0, RZ, RZ, RZ ;  /* 0x000000ffff007224 */ /* 0x000fe400078e00ff */
[----:B-1----:R-:W-:-:S10]  /*0270*/  IMAD.WIDE R14, R9, 0x8, R14 ;  /* 0x00000008090e7825 */ /* 0x002fd400078e020e */
[----:B------:R-:W-:Y:S05]  /*0280*/  @P0 BRA `(.L_x_411) ;  /* 0x0000000400940947 */ /* 0x000fea0003800000 */
[----:B------:R0:W5:Y:S01]  /*0290*/  LDG.E.64 R26, desc[UR16][R14.64] ;  /* 0x000000100e1a7981 */ /* 0x000162000c1e1b00 */
[----:B------:R-:W1:Y:S01]  /*02a0*/  LDC.64 R12, c[0x0][0x390] ;  /* 0x0000e400ff0c7b82 */ /* 0x000e620000000a00 */
[----:B------:R-:W-:Y:S01]  /*02b0*/  LOP3.LUT R0, R6, 0x7ffffffc, RZ, 0xc0, !PT ;  /* 0x7ffffffc06007812 */ /* 0x000fe200078ec0ff */
[----:B------:R-:W-:-:S07]  /*02c0*/  IMAD.MOV.U32 R8, RZ, RZ, RZ ;  /* 0x000000ffff087224 */ /* 0x000fce00078e00ff */
.L_x_420:
[----:B------:R-:W-:-:S04]  /*02d0*/  IMAD.IADD R11, R3, 0x1, R8 ;  /* 0x00000001030b7824 */ /* 0x000fc800078e0208 */
[----:B-1----:R-:W-:-:S05]  /*02e0*/  IMAD.WIDE R10, R11, 0x8, R12 ;  /* 0x000000080b0a7825 */ /* 0x002fca00078e020c */
[----:B--2---:R-:W2:Y:S01]  /*02f0*/  LDG.E.64 R20, desc[UR16][R10.64] ;  /* 0x000000100a147981 */ /* 0x004ea2000c1e1b00 */
[----:B------:R-:W1:Y:S01]  /*0300*/  MUFU.RCP64H R17, 3 ;  /* 0x4008000000117908 */ /* 0x000e620000001800 */
[----:B------:R-:W-:Y:S02]  /*0310*/  HFMA2 R23, -RZ, RZ, 2.015625, 0 ;  /* 0x40080000ff177431 */ /* 0x000fe400000001ff */
[----:B------:R-:W-:Y:S01]  /*0320*/  IMAD.MOV.U32 R22, RZ, RZ, 0x0 ;  /* 0x00000000ff167424 */ /* 0x000fe200078e00ff */
[----:B------:R-:W-:Y:S01]  /*0330*/  BSSY.RECONVERGENT B2, `(.L_x_412) ;  /* 0x0000012000027945 */ /* 0x000fe20003800200 */
[----:B------:R-:W-:Y:S02]  /*0340*/  IMAD.MOV.U32 R16, RZ, RZ, 0x1 ;  /* 0x00000001ff107424 */ /* 0x000fe400078e00ff */
[----:B------:R-:W-:-:S05]  /*0350*/  VIADD R8, R8, 0x4 ;  /* 0x0000000408087836 */ /* 0x000fca0000000000 */
[----:B------:R-:W-:Y:S01]  /*0360*/  ISETP.NE.AND P2, PT, R8, R0, PT ;  /* 0x000000000800720c */ /* 0x000fe20003f45270 */
[----:B-1----:R-:W-:-:S08]  /*0370*/  DFMA R18, R16, -R22, 1 ;  /* 0x3ff000001012742b */ /* 0x002fd00000000816 */
[----:B------:R-:W-:-:S08]  /*0380*/  DFMA R18, R18, R18, R18 ;  /* 0x000000121212722b */ /* 0x000fd00000000012 */
        /* <DEDUP_REMOVED lines=11> */
[----:B0----5:R-:W-:Y:S05]  /*0440*/  CALL.REL.NOINC `($__internal_3_$__cuda_sm20_div_rn_f64_full) ;  /* 0x0000001400c87944 */ /* 0x021fea0003c00000 */
.L_x_413:
[----:B------:R-:W-:Y:S05]  /*0450*/  BSYNC.RECONVERGENT B2 ;  /* 0x0000000000027941 */ /* 0x000fea0003800200 */
.L_x_412:
[----:B-----5:R-:W-:-:S07]  /*0460*/  DADD R26, R32, R26 ;  /* 0x00000000201a7229 */ /* 0x020fce000000001a */
[----:B------:R1:W-:Y:S04]  /*0470*/  STG.E.64 desc[UR16][R14.64], R26 ;  /* 0x0000001a0e007986 */ /* 0x0003e8000c101b10 */
[----:B------:R-:W2:Y:S01]  /*0480*/  LDG.E.64 R20, desc[UR16][R10.64+0x8] ;  /* 0x000008100a147981 */ /* 0x000ea2000c1e1b00 */
        /* <DEDUP_REMOVED lines=18> */
[----:B0-----:R-:W-:Y:S05]  /*05b0*/  CALL.REL.NOINC `($__internal_3_$__cuda_sm20_div_rn_f64_full) ;  /* 0x00000014006c7944 */ /* 0x001fea0003c00000 */
.L_x_415:
[----:B------:R-:W-:Y:S05]  /*05c0*/  BSYNC.RECONVERGENT B2 ;  /* 0x0000000000027941 */ /* 0x000fea0003800200 */
.L_x_414:
[----:B------:R-:W-:-:S07]  /*05d0*/  DADD R26, R26, R32 ;  /* 0x000000001a1a7229 */ /* 0x000fce0000000020 */
[----:B------:R1:W-:Y:S04]  /*05e0*/  STG.E.64 desc[UR16][R14.64], R26 ;  /* 0x0000001a0e007986 */ /* 0x0003e8000c101b10 */
[----:B------:R-:W2:Y:S01]  /*05f0*/  LDG.E.64 R20, desc[UR16][R10.64+0x10] ;  /* 0x000010100a147981 */ /* 0x000ea2000c1e1b00 */
[----:B------:R-:W3:Y:S01]  /*0600*/  MUFU.RCP64H R17, 3 ;  /* 0x4008000000117908 */ /* 0x000ee20000001800 */
[----:B------:R-:W-:Y:S01]  /*0610*/  IMAD.MOV.U32 R18, RZ, RZ, 0x0 ;  /* 0x00000000ff127424 */ /* 0x000fe200078e00ff */
[----:B------:R-:W-:Y:S01]  /*0620*/  BSSY.RECONVERGENT B2, `(.L_x_416) ;  /* 0x0000011000027945 */ /* 0x000fe20003800200 */
[----:B------:R-:W-:Y:S02]  /*0630*/  IMAD.MOV.U32 R19, RZ, RZ, 0x40080000 ;  /* 0x40080000ff137424 */ /* 0x000fe400078e00ff */
[----:B------:R-:W-:-:S06]  /*0640*/  IMAD.MOV.U32 R16, RZ, RZ, 0x1 ;  /* 0x00000001ff107424 */ /* 0x000fcc00078e00ff */
        /* <DEDUP_REMOVED lines=14> */
.L_x_417:
[----:B------:R-:W-:Y:S05]  /*0730*/  BSYNC.RECONVERGENT B2 ;  /* 0x0000000000027941 */ /* 0x000fea0003800200 */
.L_x_416:
[----:B------:R-:W-:-:S07]  /*0740*/  DADD R26, R26, R32 ;  /* 0x000000001a1a7229 */ /* 0x000fce0000000020 */
        /* <DEDUP_REMOVED lines=21> */
.L_x_419:
[----:B------:R-:W-:Y:S05]  /*08a0*/  BSYNC.RECONVERGENT B2 ;  /* 0x0000000000027941 */ /* 0x000fea0003800200 */
.L_x_418:
[----:B------:R-:W-:-:S07]  /*08b0*/  DADD R26, R26, R32 ;  /* 0x000000001a1a7229 */ /* 0x000fce0000000020 */
[----:B------:R2:W-:Y:S01]  /*08c0*/  STG.E.64 desc[UR16][R14.64], R26 ;  /* 0x0000001a0e007986 */ /* 0x0005e2000c101b10 */
[----:B------:R-:W-:Y:S05]  /*08d0*/  @P2 BRA `(.L_x_420) ;  /* 0xfffffff8007c2947 */ /* 0x000fea000383ffff */
.L_x_411:
[----:B------:R-:W-:Y:S05]  /*08e0*/  BSYNC.RECONVERGENT B1 ;  /* 0x0000000000017941 */ /* 0x000fea0003800200 */
.L_x_410:
[----:B------:R-:W-:-:S13]  /*08f0*/  ISETP.NE.AND P0, PT, R2, RZ, PT ;  /* 0x000000ff0200720c */ /* 0x000fda0003f05270 */
[----:B------:R-:W-:Y:S05]  /*0900*/  @!P0 BRA `(.L_x_409) ;  /* 0x0000000400348947 */ /* 0x000fea0003800000 */
[----:B------:R-:W1:Y:S01]  /*0910*/  LDC.64 R12, c[0x0][0x390] ;  /* 0x0000e400ff0c7b82 */ /* 0x000e620000000a00 */
[----:B------:R-:W-:-:S04]  /*0920*/  IMAD.IADD R3, R3, 0x1, R0 ;  /* 0x0000000103037824 */ /* 0x000fc800078e0200 */
[----:B-1----:R-:W-:-:S05]  /*0930*/  IMAD.WIDE R12, R3, 0x8, R12 ;  /* 0x00000008030c7825 */ /* 0x002fca00078e020c */
[----:B------:R-:W3:Y:S01]  /*0940*/  LDG.E.64 R20, desc[UR16][R12.64] ;  /* 0x000000100c147981 */ /* 0x000ee2000c1e1b00 */
[----:B------:R-:W1:Y:S01]  /*0950*/  MUFU.RCP64H R9, 3 ;  /* 0x4008000000097908 */ /* 0x000e620000001800 */
        /* <DEDUP_REMOVED lines=8> */
[----:B------:R-:W-:-:S08]  /*09e0*/  DFMA R10, R16, R10, R16 ;  /* 0x0000000a100a722b */ /* 0x000fd00000000010 */
[----:B---3--:R-:W-:Y:S01]  /*09f0*/  DMUL R32, R10, R20 ;  /* 0x000000140a207228 */ /* 0x008fe20000000000 */
[----:B------:R-:W-:-:S07]  /*0a00*/  FSETP.GEU.AND P2, PT, |R21|, 6.5827683646048100446e-37, PT ;  /* 0x036000001500780b */ /* 0x000fce0003f4e200 */
[----:B------:R-:W-:-:S08]  /*0a10*/  DFMA R8, R32, -3, R20 ;  /* 0xc00800002008782b */ /* 0x000fd00000000014 */
[----:B------:R-:W-:-:S10]  /*0a20*/  DFMA R32, R10, R8, R32 ;  /* 0x000000080a20722b */ /* 0x000fd40000000020 */
[----:B------:R-:W-:-:S05]  /*0a30*/  FFMA R0, RZ, 2.125, R33 ;  /* 0x40080000ff007823 */ /* 0x000fca0000000021 */
[----:B------:R-:W-:-:S13]  /*0a40*/  FSETP.GT.AND P0, PT, |R0|, 1.469367938527859385e-39, PT ;  /* 0x001000000000780b */ /* 0x000fda0003f04200 */
[----:B------:R-:W-:Y:S05]  /*0a50*/  @P0 BRA P2, `(.L_x_422) ;  /* 0x0000000000080947 */ /* 0x000fea0001000000 */
[----:B------:R-:W-:-:S07]  /*0a60*/  MOV R6, 0xa80 ;  /* 0x00000a8000067802 */ /* 0x000fce0000000f00 */
[----:B0-2---:R-:W-:Y:S05]  /*0a70*/  CALL.REL.NOINC `($__internal_3_$__cuda_sm20_div_rn_f64_full) ;  /* 0x00000010003c7944 */ /* 0x005fea0003c00000 */
.L_x_422:
[----:B------:R-:W-:Y:S05]  /*0a80*/  BSYNC.RECONVERGENT B1 ;  /* 0x0000000000017941 */ /* 0x000fea0003800200 */
.L_x_421:
[----:B------:R-:W3:Y:S01]  /*0a90*/  LDG.E.64 R10, desc[UR16][R14.64] ;  /* 0x000000100e0a7981 */ /* 0x000ee2000c1e1b00 */
[----:B------:R-:W-:Y:S01]  /*0aa0*/  ISETP.NE.AND P0, PT, R2, 0x1, PT ;  /* 0x000000010200780c */ /* 0x000fe20003f05270 */
[----:B---3--:R-:W-:-:S07]  /*0ab0*/  DADD R10, R10, R32 ;  /* 0x000000000a0a7229 */ /* 0x008fce0000000020 */
[----:B------:R1:W-:Y:S05]  /*0ac0*/  STG.E.64 desc[UR16][R14.64], R10 ;  /* 0x0000000a0e007986 */ /* 0x0003ea000c101b10 */
[----:B------:R-:W-:Y:S05]  /*0ad0*/  @!P0 BRA `(.L_x_409) ;  /* 0x0000000000c08947 */ /* 0x000fea0003800000 */
[----:B------:R-:W3:Y:S01]  /*0ae0*/  LDG.E.64 R20, desc[UR16][R12.64+0x8] ;  /* 0x000008100c147981 */ /* 0x000ee2000c1e1b00 */
[----:B------:R-:W4:Y:S01]  /*0af0*/  MUFU.RCP64H R9, 3 ;  /* 0x4008000000097908 */ /* 0x000f220000001800 */
[----:B------:R-:W-:Y:S01]  /*0b00*/  IMAD.MOV.U32 R16, RZ, RZ, 0x0 ;  /* 0x00000000ff107424 */ /* 0x000fe200078e00ff */
[----:B------:R-:W-:Y:S01]  /*0b10*/  BSSY.RECONVERGENT B1, `(.L_x_423) ;  /* 0x0000011000017945 */ /* 0x000fe20003800200 */
[----:B------:R-:W-:Y:S02]  /*0b20*/  IMAD.MOV.U32 R17, RZ, RZ, 0x40080000 ;  /* 0x40080000ff117424 */ /* 0x000fe400078e00ff */
[----:B------:R-:W-:-:S06]  /*0b30*/  IMAD.MOV.U32 R8, RZ, RZ, 0x1 ;  /* 0x00000001ff087424 */ /* 0x000fcc00078e00ff */
[----:B----4-:R-:W-:-:S08]  /*0b40*/  DFMA R18, R8, -R16, 1 ;  /* 0x3ff000000812742b */ /* 0x010fd00000000810 */
        /* <DEDUP_REMOVED lines=12> */
[----:B012---:R-:W-:Y:S05]  /*0c10*/  CALL.REL.NOINC `($__internal_3_$__cuda_sm20_div_rn_f64_full) ;  /* 0x0000000c00d47944 */ /* 0x007fea0003c00000 */
.L_x_424:
[----:B------:R-:W-:Y:S05]  /*0c20*/  BSYNC.RECONVERGENT B1 ;  /* 0x0000000000017941 */ /* 0x000fea0003800200 */
.L_x_423:
[----:B-1----:R-:W-:Y:S01]  /*0c30*/  DADD R10, R10, R32 ;  /* 0x000000000a0a7229 */ /* 0x002fe20000000020 */
[----:B------:R-:W-:-:S06]  /*0c40*/  ISETP.NE.AND P0, PT, R2, 0x2, PT ;  /* 0x000000020200780c */ /* 0x000fcc0003f05270 */
[----:B------:R3:W-:Y:S07]  /*0c50*/  STG.E.64 desc[UR16][R14.64], R10 ;  /* 0x0000000a0e007986 */ /* 0x0007ee000c101b10 */
[----:B------:R-:W-:Y:S05]  /*0c60*/  @!P0 BRA `(.L_x_409) ;  /* 0x00000000005c8947 */ /* 0x000fea0003800000 */
[----:B------:R-:W4:Y:S01]  /*0c70*/  LDG.E.64 R20, desc[UR16][R12.64+0x10] ;  /* 0x000010100c147981 */ /* 0x000f22000c1e1b00 */
        /* <DEDUP_REMOVED lines=18> */
[----:B0-23--:R-:W-:Y:S05]  /*0da0*/  CALL.REL.NOINC `($__internal_3_$__cuda_sm20_div_rn_f64_full) ;  /* 0x0000000c00707944 */ /* 0x00dfea0003c00000 */
.L_x_426:
[----:B------:R-:W-:Y:S05]  /*0db0*/  BSYNC.RECONVERGENT B1 ;  /* 0x0000000000017941 */ /* 0x000fea0003800200 */
.L_x_425:
[----:B---3--:R-:W-:-:S07]  /*0dc0*/  DADD R10, R10, R32 ;  /* 0x000000000a0a7229 */ /* 0x008fce0000000020 */
[----:B------:R4:W-:Y:S04]  /*0dd0*/  STG.E.64 desc[UR16][R14.64], R10 ;  /* 0x0000000a0e007986 */ /* 0x0009e8000c101b10 */
.L_x_409:
[----:B------:R-:W-:Y:S05]  /*0de0*/  BSYNC.RECONVERGENT B0 ;  /* 0x0000000000007941 */ /* 0x000fea0003800200 */
.L_x_408:
[----:B------:R-:W-:Y:S05]  /*0df0*/  @!P1 BRA `(.L_x_427) ;  /* 0xfffffff000c09947 */ /* 0x000fea000383ffff */
[----:B------:R-:W-:Y:S05]  /*0e00*/  EXIT ;  /* 0x000000000000794d */ /* 0x000fea0003800000 */
.L_x_407:
[----:B------:R-:W0:Y:S01]  /*0e10*/  LDCU.64 UR12, c[0x0][0x398] ;  /* 0x00007300ff0c77ac */ /* 0x000e220008000a00 */
[----:B------:R-:W1:Y:S01]  /*0e20*/  LDCU.64 UR10, c[0x0][0x3a0] ;  /* 0x00007400ff0a77ac */ /* 0x000e620008000a00 */
[----:B------:R-:W2:Y:S01]  /*0e30*/  LDCU.64 UR8, c[0x0][0x388] ;  /* 0x00007100ff0877ac */ /* 0x000ea20008000a00 */
[----:B------:R-:W-:Y:S02]  /*0e40*/  ULOP3.LUT UR6, UR6, 0x7, URZ, 0xc0, !UPT ;  /* 0x0000000706067892 */ /* 0x000fe4000f8ec0ff */
[----:B0-----:R-:W-:Y:S02]  /*0e50*/  UIADD3 UR12, UP0, UPT, UR12, 0x20, URZ ;  /* 0x000000200c0c7890 */ /* 0x001fe4000ff1e0ff */
[----:B-1----:R-:W-:Y:S02]  /*0e60*/  UIADD3 UR10, UP1, UPT, UR10, 0x20, URZ ;  /* 0x000000200a0a7890 */ /* 0x002fe4000ff3e0ff */
[----:B------:R-:W-:Y:S02]  /*0e70*/  UIADD3.X UR13, UPT, UPT, URZ, UR13, URZ, UP0, !UPT ;  /* 0x0000000dff0d7290 */ /* 0x000fe400087fe4ff */
[----:B--2---:R-:W-:-:S02]  /*0e80*/  UIADD3 UR8, UP2, UPT, UR8, 0x20, URZ ;  /* 0x0000002008087890 */ /* 0x004fc4000ff5e0ff */
[----:B------:R-:W-:Y:S02]  /*0e90*/  UIADD3.X UR11, UPT, UPT, URZ, UR11, URZ, UP1, !UPT ;  /* 0x0000000bff0b7290 */ /* 0x000fe40008ffe4ff */
[----:B------:R-:W-:-:S12]  /*0ea0*/  UIADD3.X UR9, UPT, UPT, URZ, UR9, URZ, UP2, !UPT ;  /* 0x00000009ff097290 */ /* 0x000fd800097fe4ff */
.L_x_438:
[----:B0-----:R-:W0:Y:S08]  /*0eb0*/  LDC.64 R10, c[0x0][0x3b0] ;  /* 0x0000ec00ff0a7b82 */ /* 0x001e300000000a00 */
[----:B-1----:R-:W1:Y:S08]  /*0ec0*/  LDC.64 R8, c[0x0][0x3a8] ;  /* 0x0000ea00ff087b82 */ /* 0x002e700000000a00 */
[----:B--23--:R-:W2:Y:S01]  /*0ed0*/  LDC.64 R12, c[0x0][0x3b8] ;  /* 0x0000ee00ff0c7b82 */ /* 0x00cea20000000a00 */
[----:B0-----:R-:W-:-:S05]  /*0ee0*/  IMAD.WIDE R10, R7, 0x4, R10 ;  /* 0x00000004070a7825 */ /* 0x001fca00078e020a */
[----:B------:R-:W3:Y:S04]  /*0ef0*/  LDG.E R0, desc[UR16][R10.64] ;  /* 0x000000100a007981 */ /* 0x000ee8000c1e1900 */
[----:B------:R-:W3:Y:S01]  /*0f00*/  LDG.E R3, desc[UR16][R10.64+0x4] ;  /* 0x000004100a037981 */ /* 0x000ee2000c1e1900 */
[----:B-1----:R-:W-:Y:S01]  /*0f10*/  IMAD.WIDE R8, R7, 0x4, R8 ;  /* 0x0000000407087825 */ /* 0x002fe200078e0208 */
[----:B------:R-:W-:Y:S03]  /*0f20*/  BSSY.RECONVERGENT B0, `(.L_x_428) ;  /* 0x00000c2000007945 */ /* 0x000fe60003800200 */
[----:B------:R-:W-:-:S05]  /*0f30*/  IMAD.IADD R7, R4, 0x1, R7 ;  /* 0x0000000104077824 */ /* 0x000fca00078e0207 */
[----:B--2---:R-:W-:Y:S01]  /*0f40*/  ISETP.GE.AND P1, PT, R7, R12, PT ;  /* 0x0000000c0700720c */ /* 0x004fe20003f26270 */
[----:B---3--:R-:W-:-:S05]  /*0f50*/  IMAD.IADD R2, R3, 0x1, -R0 ;  /* 0x0000000103027824 */ /* 0x008fca00078e0a00 */
[----:B------:R-:W-:-:S13]  /*0f60*/  ISETP.GT.AND P0, PT, R2, RZ, PT ;  /* 0x000000ff0200720c */ /* 0x000fda0003f04270 */
[----:B----4-:R-:W-:Y:S05]  /*0f70*/  @!P0 BRA `(.L_x_429) ;  /* 0x0000000800f08947 */ /* 0x010fea0003800000 */
[----:B------:R-:W2:Y:S01]  /*0f80*/  LDG.E R8, desc[UR16][R8.64] ;  /* 0x0000001008087981 */ /* 0x000ea2000c1e1900 */
[----:B------:R-:W-:Y:S02]  /*0f90*/  IMAD.MOV.U32 R3, RZ, RZ, RZ ;  /* 0x000000ffff037224 */ /* 0x000fe400078e00ff */
[----:B--2---:R-:W-:-:S07]  /*0fa0*/  IMAD R10, R8, R13, RZ ;  /* 0x0000000d080a7224 */ /* 0x004fce00078e02ff */
.L_x_437:
[----:B0123--:R-:W0:Y:S01]  /*0fb0*/  LDC.64 R20, c[0x0][0x390] ;  /* 0x0000e400ff147b82 */ /* 0x00fe220000000a00 */
[----:B------:R-:W-:Y:S01]  /*0fc0*/  IADD3 R11, PT, PT, R0, R3, RZ ;  /* 0x00000003000b7210 */ /* 0x000fe20007ffe0ff */
[----:B------:R-:W1:Y:S01]  /*0fd0*/  MUFU.RCP64H R13, 3 ;  /* 0x40080000000d7908 */ /* 0x000e620000001800 */
[----:B------:R-:W-:Y:S02]  /*0fe0*/  IMAD.MOV.U32 R14, RZ, RZ, 0x0 ;  /* 0x00000000ff0e7424 */ /* 0x000fe400078e00ff */
[----:B------:R-:W-:Y:S02]  /*0ff0*/  IMAD.MOV.U32 R15, RZ, RZ, 0x40080000 ;  /* 0x40080000ff0f7424 */ /* 0x000fe400078e00ff */
[----:B------:R-:W-:Y:S01]  /*1000*/  IMAD.MOV.U32 R12, RZ, RZ, 0x1 ;  /* 0x00000001ff0c7424 */ /* 0x000fe200078e00ff */
[----:B------:R-:W2:Y:S01]  /*1010*/  LDC R6, c[0x0][0x3bc] ;  /* 0x0000ef00ff067b82 */ /* 0x000ea20000000800 */
[----:B0-----:R-:W-:-:S06]  /*1020*/  IMAD.WIDE R20, R11, 0x8, R20 ;  /* 0x000000080b147825 */ /* 0x001fcc00078e0214 */
[----:B------:R-:W3:Y:S01]  /*1030*/  LDG.E.64 R20, desc[UR16][R20.64] ;  /* 0x0000001014147981 */ /* 0x000ee2000c1e1b00 */
[----:B-1--4-:R-:W-:Y:S01]  /*1040*/  DFMA R16, R12, -R14, 1 ;  /* 0x3ff000000c10742b */ /* 0x012fe2000000080e */
[----:B------:R-:W-:Y:S01]  /*1050*/  IADD3 R3, PT, PT, R3, 0x1, RZ ;  /* 0x0000000103037810 */ /* 0x000fe20007ffe0ff */
[----:B------:R-:W-:Y:S01]  /*1060*/  BSSY.RECONVERGENT B1, `(.L_x_430) ;  /* 0x0000011000017945 */ /* 0x000fe20003800200 */
[----:B--2---:R-:W-:Y:S01]  /*1070*/  ISETP.GE.U32.AND P2, PT, R6, 0x8, PT ;  /* 0x000000080600780c */ /* 0x004fe20003f46070 */
[----:B------:R-:W-:Y:S01]  /*1080*/  IMAD R11, R11, R6, RZ ;  /* 0x000000060b0b7224 */ /* 0x000fe200078e02ff */
[----:B------:R-:W-:-:S03]  /*1090*/  ISETP.NE.AND P3, PT, R3, R2, PT ;  /* 0x000000020300720c */ /* 0x000fc60003f65270 */
        /* <DEDUP_REMOVED lines=12> */
[----:B------:R-:W-:Y:S05]  /*1160*/  CALL.REL.NOINC `($__internal_3_$__cuda_sm20_div_rn_f64_full) ;  /* 0x0000000800807944 */ /* 0x000fea0003c00000 */
.L_x_431:
[----:B------:R-:W-:Y:S05]  /*1170*/  BSYNC.RECONVERGENT B1 ;  /* 0x0000000000017941 */ /* 0x000fea0003800200 */
.L_x_430:
[----:B------:R-:W0:Y:S02]  /*1180*/  LDC.64 R12, c[0x0][0x380] ;  /* 0x0000e000ff0c7b82 */ /* 0x000e240000000a00 */
[----:B0-----:R-:W-:-:S05]  /*1190*/  IMAD.WIDE R12, R8, 0x8, R12 ;  /* 0x00000008080c7825 */ /* 0x001fca00078e020c */
[----:B------:R-:W2:Y:S01]  /*11a0*/  LDG.E.64 R14, desc[UR16][R12.64] ;  /* 0x000000100c0e7981 */ /* 0x000ea2000c1e1b00 */
[----:B------:R-:W-:Y:S01]  /*11b0*/  UMOV UR4, URZ ;  /* 0x000000ff00047c82 */ /* 0x000fe20008000000 */
[----:B--2---:R-:W-:-:S07]  /*11c0*/  DADD R14, R14, R32 ;  /* 0x000000000e0e7229 */ /* 0x004fce0000000020 */
[----:B------:R0:W-:Y:S01]  /*11d0*/  STG.E.64 desc[UR16][R12.64], R14 ;  /* 0x0000000e0c007986 */ /* 0x0001e2000c101b10 */
[----:B------:R-:W-:Y:S05]  /*11e0*/  @!P2 BRA `(.L_x_432) ;  /* 0x00000004000ca947 */ /* 0x000fea0003800000 */
[----:B------:R-:W1:Y:S01]  /*11f0*/  LDCU UR4, c[0x0][0x3bc] ;  /* 0x00007780ff0477ac */ /* 0x000e620008000800 */
[----:B------:R-:W-:Y:S02]  /*1200*/  IMAD.MOV.U32 R6, RZ, RZ, R10 ;  /* 0x000000ffff067224 */ /* 0x000fe400078e000a */
[----:B------:R-:W-:Y:S01]  /*1210*/  IMAD.MOV.U32 R9, RZ, RZ, R11 ;  /* 0x000000ffff097224 */ /* 0x000fe200078e000b */
[----:B-1----:R-:W-:-:S04]  /*1220*/  ULOP3.LUT UR4, UR4, 0x7ffffff8, URZ, 0xc0, !UPT ;  /* 0x7ffffff804047892 */ /* 0x002fc8000f8ec0ff */
[----:B------:R-:W-:-:S12]  /*1230*/  UIADD3 UR7, UPT, UPT, -UR4, URZ, URZ ;  /* 0x000000ff04077290 */ /* 0x000fd8000fffe1ff */
.L_x_433:
[----:B------:R-:W-:Y:S01]  /*1240*/  MOV R17, UR13 ;  /* 0x0000000d00117c02 */ /* 0x000fe20008000f00 */
[----:B------:R-:W-:Y:S01]  /*1250*/  IMAD.U32 R16, RZ, RZ, UR12 ;  /* 0x0000000cff107e24 */ /* 0x000fe2000f8e00ff */
[----:B0--3--:R-:W-:Y:S01]  /*1260*/  MOV R13, UR9 ;  /* 0x00000009000d7c02 */ /* 0x009fe20008000f00 */
[----:B------:R-:W-:Y:S02]  /*1270*/  IMAD.U32 R14, RZ, RZ, UR10 ;  /* 0x0000000aff0e7e24 */ /* 0x000fe4000f8e00ff */
[----:B------:R-:W-:Y:S02]  /*1280*/  IMAD.U32 R15, RZ, RZ, UR11 ;  /* 0x0000000bff0f7e24 */ /* 0x000fe4000f8e00ff */
[----:B------:R-:W-:-:S04]  /*1290*/  IMAD.WIDE R16, R9, 0x8, R16 ;  /* 0x0000000809107825 */ /* 0x000fc800078e0210 */
[----:B------:R-:W-:Y:S01]  /*12a0*/  IMAD.WIDE R14, R9, 0x8, R14 ;  /* 0x00000008090e7825 */ /* 0x000fe200078e020e */
[----:B------:R-:W2:Y:S03]  /*12b0*/  LDG.E.64 R18, desc[UR16][R16.64+-0x20] ;  /* 0xffffe01010127981 */ /* 0x000ea6000c1e1b00 */
[----:B------:R-:W-:Y:S01]  /*12c0*/  IMAD.U32 R12, RZ, RZ, UR8 ;  /* 0x00000008ff0c7e24 */ /* 0x000fe2000f8e00ff */
[----:B------:R-:W2:Y:S03]  /*12d0*/  LDG.E.64 R20, desc[UR16][R14.64+-0x20] ;  /* 0xffffe0100e147981 */ /* 0x000ea6000c1e1b00 */
[----:B------:R-:W-:-:S05]  /*12e0*/  IMAD.WIDE R12, R6, 0x8, R12 ;  /* 0x00000008060c7825 */ /* 0x000fca00078e020c */
[----:B------:R-:W3:Y:S04]  /*12f0*/  LDG.E.64 R22, desc[UR16][R12.64+-0x20] ;  /* 0xffffe0100c167981 */ /* 0x000ee8000c1e1b00 */
[----:B------:R-:W4:Y:S04]  /*1300*/  LDG.E.64 R24, desc[UR16][R12.64+-0x18] ;  /* 0xffffe8100c187981 */ /* 0x000f28000c1e1b00 */
[----:B------:R-:W5:Y:S01]  /*1310*/  LDG.E.64 R26, desc[UR16][R12.64+-0x10] ;  /* 0xfffff0100c1a7981 */ /* 0x000f62000c1e1b00 */
[----:B--2---:R-:W-:-:S08]  /*1320*/  DADD R18, R18, R20 ;  /* 0x0000000012127229 */ /* 0x004fd00000000014 */
[----:B---3--:R-:W-:-:S07]  /*1330*/  DADD R18, -R18, R22 ;  /* 0x0000000012127229 */ /* 0x008fce0000000116 */
[----:B------:R0:W-:Y:S04]  /*1340*/  STG.E.64 desc[UR16][R12.64+-0x20], R18 ;  /* 0xffffe0120c007986 */ /* 0x0001e8000c101b10 */
[----:B------:R-:W2:Y:S04]  /*1350*/  LDG.E.64 R20, desc[UR16][R16.64+-0x18] ;  /* 0xffffe81010147981 */ /* 0x000ea8000c1e1b00 */
[----:B------:R-:W2:Y:S02]  /*1360*/  LDG.E.64 R22, desc[UR16][R14.64+-0x18] ;  /* 0xffffe8100e167981 */ /* 0x000ea4000c1e1b00 */
[----:B--2---:R-:W-:-:S08]  /*1370*/  DADD R20, R20, R22 ;  /* 0x0000000014147229 */ /* 0x004fd00000000016 */
[----:B----4-:R-:W-:-:S07]  /*1380*/  DADD R20, -R20, R24 ;  /* 0x0000000014147229 */ /* 0x010fce0000000118 */
[----:B------:R1:W-:Y:S04]  /*1390*/  STG.E.64 desc[UR16][R12.64+-0x18], R20 ;  /* 0xffffe8140c007986 */ /* 0x0003e8000c101b10 */
[----:B------:R-:W2:Y:S04]  /*13a0*/  LDG.E.64 R22, desc[UR16][R16.64+-0x10] ;  /* 0xfffff01010167981 */ /* 0x000ea8000c1e1b00 */
[----:B------:R-:W2:Y:S02]  /*13b0*/  LDG.E.64 R24, desc[UR16][R14.64+-0x10] ;  /* 0xfffff0100e187981 */ /* 0x000ea4000c1e1b00 */
[----:B--2---:R-:W-:-:S08]  /*13c0*/  DADD R22, R22, R24 ;  /* 0x0000000016167229 */ /* 0x004fd00000000018 */
[----:B-----5:R-:W-:Y:S01]  /*13d0*/  DADD R22, -R22, R26 ;  /* 0x0000000016167229 */ /* 0x020fe2000000011a */
[----:B------:R-:W2:Y:S06]  /*13e0*/  LDG.E.64 R26, desc[UR16][R12.64+-0x8] ;  /* 0xfffff8100c1a7981 */ /* 0x000eac000c1e1b00 */
[----:B------:R3:W-:Y:S04]  /*13f0*/  STG.E.64 desc[UR16][R12.64+-0x10], R22 ;  /* 0xfffff0160c007986 */ /* 0x0007e8000c101b10 */
[----:B0-----:R-:W4:Y:S04]  /*1400*/  LDG.E.64 R18, desc[UR16][R16.64+-0x8] ;  /* 0xfffff81010127981 */ /* 0x001f28000c1e1b00 */
[----:B------:R-:W4:Y:S02]  /*1410*/  LDG.E.64 R24, desc[UR16][R14.64+-0x8] ;  /* 0xfffff8100e187981 */ /* 0x000f24000c1e1b00 */
[----:B----4-:R-:W-:-:S08]  /*1420*/  DADD R18, R18, R24 ;  /* 0x0000000012127229 */ /* 0x010fd00000000018 */
[----:B--2---:R-:W-:Y:S01]  /*1430*/  DADD R18, -R18, R26 ;  /* 0x0000000012127229 */ /* 0x004fe2000000011a */
[----:B------:R-:W2:Y:S06]  /*1440*/  LDG.E.64 R26, desc[UR16][R12.64] ;  /* 0x000000100c1a7981 */ /* 0x000eac000c1e1b00 */
[----:B------:R0:W-:Y:S04]  /*1450*/  STG.E.64 desc[UR16][R12.64+-0x8], R18 ;  /* 0xfffff8120c007986 */ /* 0x0001e8000c101b10 */
[----:B-1----:R-:W4:Y:S04]  /*1460*/  LDG.E.64 R20, desc[UR16][R16.64] ;  /* 0x0000001010147981 */ /* 0x002f28000c1e1b00 */
[----:B------:R-:W4:Y:S02]  /*1470*/  LDG.E.64 R24, desc[UR16][R14.64] ;  /* 0x000000100e187981 */ /* 0x000f24000c1e1b00 */
[----:B----4-:R-:W-:-:S08]  /*1480*/  DADD R20, R20, R24 ;  /* 0x0000000014147229 */ /* 0x010fd00000000018 */
[----:B--2---:R-:W-:Y:S01]  /*1490*/  DADD R20, -R20, R26 ;  /* 0x0000000014147229 */ /* 0x004fe2000000011a */
[----:B------:R-:W2:Y:S06]  /*14a0*/  LDG.E.64 R26, desc[UR16][R12.64+0x8] ;  /* 0x000008100c1a7981 */ /* 0x000eac000c1e1b00 */
[----:B------:R1:W-:Y:S04]  /*14b0*/  STG.E.64 desc[UR16][R12.64], R20 ;  /* 0x000000140c007986 */ /* 0x0003e8000c101b10 */
[----:B---3--:R-:W3:Y:S04]  /*14c0*/  LDG.E.64 R22, desc[UR16][R16.64+0x8] ;  /* 0x0000081010167981 */ /* 0x008ee8000c1e1b00 */
[----:B------:R-:W3:Y:S02]  /*14d0*/  LDG.E.64 R24, desc[UR16][R14.64+0x8] ;  /* 0x000008100e187981 */ /* 0x000ee4000c1e1b00 */
[----:B---3--:R-:W-:-:S08]  /*14e0*/  DADD R22, R22, R24 ;  /* 0x0000000016167229 */ /* 0x008fd00000000018 */
[----:B--2---:R-:W-:Y:S01]  /*14f0*/  DADD R22, -R22, R26 ;  /* 0x0000000016167229 */ /* 0x004fe2000000011a */
        /* <DEDUP_REMOVED lines=9> */
[----:B------:R-:W4:Y:S01]  /*1590*/  LDG.E.64 R24, desc[UR16][R14.64+0x18] ;  /* 0x000018100e187981 */ /* 0x000f22000c1e1b00 */
[----:B------:R-:W-:-:S04]  /*15a0*/  UIADD3 UR7, UPT, UPT, UR7, 0x8, URZ ;  /* 0x0000000807077890 */ /* 0x000fc8000fffe0ff */
[----:B------:R-:W-:Y:S01]  /*15b0*/  UISETP.NE.AND UP0, UPT, UR7, URZ, UPT ;  /* 0x000000ff0700728c */ /* 0x000fe2000bf05270 */
[----:B------:R-:W-:Y:S02]  /*15c0*/  VIADD R9, R9, 0x8 ;  /* 0x0000000809097836 */ /* 0x000fe40000000000 */
[----:B------:R-:W-:Y:S01]  /*15d0*/  VIADD R6, R6, 0x8 ;  /* 0x0000000806067836 */ /* 0x000fe20000000000 */
[----:B----4-:R-:W-:-:S08]  /*15e0*/  DADD R20, R20, R24 ;  /* 0x0000000014147229 */ /* 0x010fd00000000018 */
[----:B--2---:R-:W-:-:S07]  /*15f0*/  DADD R20, -R20, R26 ;  /* 0x0000000014147229 */ /* 0x004fce000000011a */
[----:B------:R3:W-:Y:S01]  /*1600*/  STG.E.64 desc[UR16][R12.64+0x18], R20 ;  /* 0x000018140c007986 */ /* 0x0007e2000c101b10 */
[----:B------:R-:W-:Y:S05]  /*1610*/  BRA.U UP0, `(.L_x_433) ;  /* 0xfffffffd00087547 */ /* 0x000fea000b83ffff */
.L_x_432:
[----:B------:R-:W-:-:S09]  /*1620*/  UISETP.NE.AND UP0, UPT, UR6, URZ, UPT ;  /* 0x000000ff0600728c */ /* 0x000fd2000bf05270 */
[----:B------:R-:W-:Y:S05]  /*1630*/  BRA.U !UP0, `(.L_x_434) ;  /* 0x00000005083c7547 */ /* 0x000fea000b800000 */
[----:B------:R-:W1:Y:S01]  /*1640*/  LDCU UR7, c[0x0][0x3bc] ;  /* 0x00007780ff0777ac */ /* 0x000e620008000800 */
[----:B------:R-:W-:-:S04]  /*1650*/  UIADD3 UR14, UPT, UPT, UR6, -0x1, URZ ;  /* 0xffffffff060e7890 */ /* 0x000fc8000fffe0ff */
[----:B------:R-:W-:Y:S02]  /*1660*/  UISETP.GE.U32.AND UP0, UPT, UR14, 0x3, UPT ;  /* 0x000000030e00788c */ /* 0x000fe4000bf06070 */
[----:B-1----:R-:W-:-:S07]  /*1670*/  ULOP3.LUT UP1, UR15, UR7, 0x3, URZ, 0xc0, !UPT ;  /* 0x00000003070f7892 */ /* 0x002fce000f82c0ff */
[----:B------:R-:W-:Y:S05]  /*1680*/  BRA.U !UP0, `(.L_x_435) ;  /* 0x0000000108847547 */ /* 0x000fea000b800000 */
[----:B------:R-:W1:Y:S01]  /*1690*/  LDC.64 R16, c[0x0][0x398] ;  /* 0x0000e600ff107b82 */ /* 0x000e620000000a00 */
[----:B------:R-:W-:-:S07]  /*16a0*/  VIADD R9, R11, UR4 ;  /* 0x000000040b097c36 */ /* 0x000fce0008000000 */
[----:B0-----:R-:W0:Y:S08]  /*16b0*/  LDC.64 R14, c[0x0][0x3a0] ;  /* 0x0000e800ff0e7b82 */ /* 0x001e300000000a00 */
[----:B---3--:R-:W2:Y:S01]  /*16c0*/  LDC.64 R12, c[0x0][0x388] ;  /* 0x0000e200ff0c7b82 */ /* 0x008ea20000000a00 */
[----:B-1----:R-:W-:-:S05]  /*16d0*/  IMAD.WIDE R16, R9, 0x8, R16 ;  /* 0x0000000809107825 */ /* 0x002fca00078e0210 */
[----:B------:R-:W3:Y:S01]  /*16e0*/  LDG.E.64 R18, desc[UR16][R16.64] ;  /* 0x0000001010127981 */ /* 0x000ee2000c1e1b00 */
[----:B0-----:R-:W-:Y:S01]  /*16f0*/  IMAD.WIDE R14, R9, 0x8, R14 ;  /* 0x00000008090e7825 */ /* 0x001fe200078e020e */
[----:B------:R-:W-:-:S04]  /*1700*/  IADD3 R9, PT, PT, R10, UR4, RZ ;  /* 0x000000040a097c10 */ /* 0x000fc8000fffe0ff */
[----:B------:R-:W3:Y:S01]  /*1710*/  LDG.E.64 R20, desc[UR16][R14.64] ;  /* 0x000000100e147981 */ /* 0x000ee2000c1e1b00 */
[----:B--2---:R-:W-:-:S05]  /*1720*/  IMAD.WIDE R12, R9, 0x8, R12 ;  /* 0x00000008090c7825 */ /* 0x004fca00078e020c */
[----:B------:R-:W2:Y:S04]  /*1730*/  LDG.E.64 R22, desc[UR16][R12.64] ;  /* 0x000000100c167981 */ /* 0x000ea8000c1e1b00 */
[----:B------:R-:W4:Y:S04]  /*1740*/  LDG.E.64 R24, desc[UR16][R12.64+0x8] ;  /* 0x000008100c187981 */ /* 0x000f28000c1e1b00 */
[----:B------:R-:W5:Y:S01]  /*1750*/  LDG.E.64 R26, desc[UR16][R12.64+0x10] ;  /* 0x000010100c1a7981 */ /* 0x000f62000c1e1b00 */
[----:B---3--:R-:W-:-:S08]  /*1760*/  DADD R18, R18, R20 ;  /* 0x0000000012127229 */ /* 0x008fd00000000014 */
[----:B--2---:R-:W-:-:S07]  /*1770*/  DADD R18, -R18, R22 ;  /* 0x0000000012127229 */ /* 0x004fce0000000116 */
        /* <DEDUP_REMOVED lines=12> */
[----:B0-----:R-:W3:Y:S04]  /*1840*/  LDG.E.64 R18, desc[UR16][R16.64+0x18] ;  /* 0x0000181010127981 */ /* 0x001ee8000c1e1b00 */
[----:B------:R-:W3:Y:S01]  /*1850*/  LDG.E.64 R24, desc[UR16][R14.64+0x18] ;  /* 0x000018100e187981 */ /* 0x000ee2000c1e1b00 */
[----:B------:R-:W-:Y:S01]  /*1860*/  UIADD3 UR4, UPT, UPT, UR4, 0x4, URZ ;  /* 0x0000000404047890 */ /* 0x000fe2000fffe0ff */
[----:B---3--:R-:W-:-:S08]  /*1870*/  DADD R18, R18, R24 ;  /* 0x0000000012127229 */ /* 0x008fd00000000018 */
[----:B--2---:R-:W-:-:S07]  /*1880*/  DADD R18, -R18, R26 ;  /* 0x0000000012127229 */ /* 0x004fce000000011a */
[----:B------:R1:W-:Y:S04]  /*1890*/  STG.E.64 desc[UR16][R12.64+0x18], R18 ;  /* 0x000018120c007986 */ /* 0x0003e8000c101b10 */
.L_x_435:
[----:B------:R-:W-:Y:S05]  /*18a0*/  BRA.U !UP1, `(.L_x_434) ;  /* 0x0000000109a07547 */ /* 0x000fea000b800000 */
[----:B------:R-:W-:Y:S02]  /*18b0*/  UISETP.NE.AND UP0, UPT, UR15, 0x1, UPT ;  /* 0x000000010f00788c */ /* 0x000fe4000bf05270 */
[----:B------:R-:W-:-:S04]  /*18c0*/  ULOP3.LUT UR7, UR7, 0x1, URZ, 0xc0, !UPT ;  /* 0x0000000107077892 */ /* 0x000fc8000f8ec0ff */
[----:B------:R-:W-:-:S03]  /*18d0*/  UISETP.NE.U32.AND UP1, UPT, UR7, 0x1, UPT ;  /* 0x000000010700788c */ /* 0x000fc6000bf25070 */
[----:B------:R-:W-:Y:S08]  /*18e0*/  BRA.U !UP0, `(.L_x_436) ;  /* 0x0000000108547547 */ /* 0x000ff0000b800000 */
[----:B0-----:R-:W0:Y:S01]  /*18f0*/  LDC.64 R14, c[0x0][0x398] ;  /* 0x0000e600ff0e7b82 */ /* 0x001e220000000a00 */
[----:B------:R-:W-:-:S07]  /*1900*/  VIADD R9, R11, UR4 ;  /* 0x000000040b097c36 */ /* 0x000fce0008000000 */
[----:B------:R-:W2:Y:S08]  /*1910*/  LDC.64 R16, c[0x0][0x3a0] ;  /* 0x0000e800ff107b82 */ /* 0x000eb00000000a00 */
[----:B-1-3--:R-:W1:Y:S01]  /*1920*/  LDC.64 R12, c[0x0][0x388] ;  /* 0x0000e200ff0c7b82 */ /* 0x00ae620000000a00 */
[----:B0-----:R-:W-:-:S05]  /*1930*/  IMAD.WIDE R14, R9, 0x8, R14 ;  /* 0x00000008090e7825 */ /* 0x001fca00078e020e */
[----:B------:R-:W3:Y:S01]  /*1940*/  LDG.E.64 R18, desc[UR16][R14.64] ;  /* 0x000000100e127981 */ /* 0x000ee2000c1e1b00 */
[----:B--2---:R-:W-:-:S04]  /*1950*/  IMAD.WIDE R16, R9, 0x8, R16 ;  /* 0x0000000809107825 */ /* 0x004fc800078e0210 */
[----:B------:R-:W-:Y:S01]  /*1960*/  VIADD R9, R10, UR4 ;  /* 0x000000040a097c36 */ /* 0x000fe20008000000 */
[----:B------:R-:W3:Y:S03]  /*1970*/  LDG.E.64 R20, desc[UR16][R16.64] ;  /* 0x0000001010147981 */ /* 0x000ee6000c1e1b00 */
[----:B-1----:R-:W-:-:S05]  /*1980*/  IMAD.WIDE R12, R9, 0x8, R12 ;  /* 0x00000008090c7825 */ /* 0x002fca00078e020c */
[----:B------:R-:W2:Y:S04]  /*1990*/  LDG.E.64 R22, desc[UR16][R12.64] ;  /* 0x000000100c167981 */ /* 0x000ea8000c1e1b00 */
[----:B------:R-:W4:Y:S01]  /*19a0*/  LDG.E.64 R24, desc[UR16][R12.64+0x8] ;  /* 0x000008100c187981 */ /* 0x000f22000c1e1b00 */
[----:B---3--:R-:W-:-:S08]  /*19b0*/  DADD R18, R18, R20 ;  /* 0x0000000012127229 */ /* 0x008fd00000000014 */
[----:B--2---:R-:W-:-:S07]  /*19c0*/  DADD R18, -R18, R22 ;  /* 0x0000000012127229 */ /* 0x004fce0000000116 */
[----:B------:R2:W-:Y:S04]  /*19d0*/  STG.E.64 desc[UR16][R12.64], R18 ;  /* 0x000000120c007986 */ /* 0x0005e8000c101b10 */
[----:B------:R-:W3:Y:S04]  /*19e0*/  LDG.E.64 R20, desc[UR16][R14.64+0x8] ;  /* 0x000008100e147981 */ /* 0x000ee8000c1e1b00 */
[----:B------:R-:W3:Y:S01]  /*19f0*/  LDG.E.64 R22, desc[UR16][R16.64+0x8] ;  /* 0x0000081010167981 */ /* 0x000ee2000c1e1b00 */
[----:B------:R-:W-:Y:S01]  /*1a00*/  UIADD3 UR4, UPT, UPT, UR4, 0x2, URZ ;  /* 0x0000000204047890 */ /* 0x000fe2000fffe0ff */
[----:B---3--:R-:W-:-:S08]  /*1a10*/  DADD R20, R20, R22 ;  /* 0x0000000014147229 */ /* 0x008fd00000000016 */
[----:B----4-:R-:W-:-:S07]  /*1a20*/  DADD R20, -R20, R24 ;  /* 0x0000000014147229 */ /* 0x010fce0000000118 */
[----:B------:R2:W-:Y:S04]  /*1a30*/  STG.E.64 desc[UR16][R12.64+0x8], R20 ;  /* 0x000008140c007986 */ /* 0x0005e8000c101b10 */
.L_x_436:
[----:B------:R-:W-:Y:S05]  /*1a40*/  BRA.U UP1, `(.L_x_434) ;  /* 0x0000000101387547 */ /* 0x000fea000b800000 */
[----:B0123--:R-:W0:Y:S01]  /*1a50*/  LDC.64 R12, c[0x0][0x398] ;  /* 0x0000e600ff0c7b82 */ /* 0x00fe220000000a00 */
[----:B------:R-:W-:Y:S01]  /*1a60*/  VIADD R11, R11, UR4 ;  /* 0x000000040b0b7c36 */ /* 0x000fe20008000000 */
[----:B------:R-:W-:-:S06]  /*1a70*/  IADD3 R9, PT, PT, R10, UR4, RZ ;  /* 0x000000040a097c10 */ /* 0x000fcc000fffe0ff */
[----:B------:R-:W1:Y:S08]  /*1a80*/  LDC.64 R14, c[0x0][0x3a0] ;  /* 0x0000e800ff0e7b82 */ /* 0x000e700000000a00 */
[----:B------:R-:W2:Y:S01]  /*1a90*/  LDC.64 R18, c[0x0][0x388] ;  /* 0x0000e200ff127b82 */ /* 0x000ea20000000a00 */
[----:B0-----:R-:W-:-:S06]  /*1aa0*/  IMAD.WIDE R12, R11, 0x8, R12 ;  /* 0x000000080b0c7825 */ /* 0x001fcc00078e020c */
[----:B------:R-:W3:Y:S01]  /*1ab0*/  LDG.E.64 R12, desc[UR16][R12.64] ;  /* 0x000000100c0c7981 */ /* 0x000ee2000c1e1b00 */
[----:B-1----:R-:W-:-:S06]  /*1ac0*/  IMAD.WIDE R14, R11, 0x8, R14 ;  /* 0x000000080b0e7825 */ /* 0x002fcc00078e020e */
[----:B------:R-:W3:Y:S01]  /*1ad0*/  LDG.E.64 R14, desc[UR16][R14.64] ;  /* 0x000000100e0e7981 */ /* 0x000ee2000c1e1b00 */
[----:B--2---:R-:W-:-:S05]  /*1ae0*/  IMAD.WIDE R18, R9, 0x8, R18 ;  /* 0x0000000809127825 */ /* 0x004fca00078e0212 */
[----:B------:R-:W2:Y:S01]  /*1af0*/  LDG.E.64 R20, desc[UR16][R18.64] ;  /* 0x0000001012147981 */ /* 0x000ea2000c1e1b00 */
[----:B---3--:R-:W-:-:S08]  /*1b00*/  DADD R16, R12, R14 ;  /* 0x000000000c107229 */ /* 0x008fd0000000000e */
[----:B--2---:R-:W-:-:S07]  /*1b10*/  DADD R16, -R16, R20 ;  /* 0x0000000010107229 */ /* 0x004fce0000000114 */
[----:B------:R4:W-:Y:S04]  /*1b20*/  STG.E.64 desc[UR16][R18.64], R16 ;  /* 0x0000001012007986 */ /* 0x0009e8000c101b10 */
.L_x_434:
[----:B------:R-:W-:Y:S05]  /*1b30*/  @P3 BRA `(.L_x_437) ;  /* 0xfffffff4001c3947 */ /* 0x000fea000383ffff */
.L_x_429:
[----:B------:R-:W-:Y:S05]  /*1b40*/  BSYNC.RECONVERGENT B0 ;  /* 0x0000000000007941 */ /* 0x000fea0003800200 */
.L_x_428:
[----:B------:R-:W-:Y:S05]  /*1b50*/  @!P1 BRA `(.L_x_438) ;  /* 0xfffffff000d49947 */ /* 0x000fea000383ffff */
[----:B------:R-:W-:Y:S05]  /*1b60*/  EXIT ;  /* 0x000000000000794d */ /* 0x000fea0003800000 */
        .weak           $__internal_3_$__cuda_sm20_div_rn_f64_full
        .type           $__internal_3_$__cuda_sm20_div_rn_f64_full,@function
        .size           $__internal_3_$__cuda_sm20_div_rn_f64_full,(.L_x_811 - $__internal_3_$__cuda_sm20_div_rn_f64_full)
$__internal_3_$__cuda_sm20_div_rn_f64_full:
[C---:B------:R-:W-:Y:S01]  /*1b70*/  FSETP.GEU.AND P0, PT, |R5|.reuse, 1.469367938527859385e-39, PT ;  /* 0x001000000500780b */ /* 0x040fe20003f0e200 */
[----:B------:R-:W-:Y:S01]  /*1b80*/  IMAD.U32 R18, RZ, RZ, UR5 ;  /* 0x00000005ff127e24 */ /* 0x000fe2000f8e00ff */
[----:B------:R-:W-:Y:S01]  /*1b90*/  LOP3.LUT R9, R5, 0x800fffff, RZ, 0xc0, !PT ;  /* 0x800fffff05097812 */ /* 0x000fe200078ec0ff */
[----:B------:R-:W-:Y:S01]  /*1ba0*/  IMAD.MOV.U32 R19, RZ, RZ, R5 ;  /* 0x000000ffff137224 */ /* 0x000fe200078e0005 */
[----:B------:R-:W-:Y:S01]  /*1bb0*/  MOV R32, 0x1 ;  /* 0x0000000100207802 */ /* 0x000fe20000000f00 */
[----:B------:R-:W-:Y:S01]  /*1bc0*/  IMAD.U32 R16, RZ, RZ, UR5 ;  /* 0x00000005ff107e24 */ /* 0x000fe2000f8e00ff */
[----:B------:R-:W-:Y:S01]  /*1bd0*/  LOP3.LUT R17, R9, 0x3ff00000, RZ, 0xfc, !PT ;  /* 0x3ff0000009117812 */ /* 0x000fe200078efcff */
[----:B------:R-:W-:Y:S01]  /*1be0*/  IMAD.MOV.U32 R28, RZ, RZ, 0x1ca00000 ;  /* 0x1ca00000ff1c7424 */ /* 0x000fe200078e00ff */
[C---:B------:R-:W-:Y:S01]  /*1bf0*/  FSETP.GEU.AND P4, PT, |R21|.reuse, 1.469367938527859385e-39, PT ;  /* 0x001000001500780b */ /* 0x040fe20003f8e200 */
[----:B------:R-:W-:Y:S01]  /*1c00*/  BSSY.RECONVERGENT B3, `(.L_x_439) ;  /* 0x0000051000037945 */ /* 0x000fe20003800200 */
[----:B------:R-:W-:-:S02]  /*1c10*/  LOP3.LUT R9, R21, 0x7ff00000, RZ, 0xc0, !PT ;  /* 0x7ff0000015097812 */ /* 0x000fc400078ec0ff */
[----:B------:R-:W-:Y:S01]  /*1c20*/  LOP3.LUT R30, R5, 0x7ff00000, RZ, 0xc0, !PT ;  /* 0x7ff00000051e7812 */ /* 0x000fe200078ec0ff */
[----:B------:R-:W-:Y:S01]  /*1c30*/  @!P0 DMUL R16, R18, 8.98846567431157953865e+307 ;  /* 0x7fe0000012108828 */ /* 0x000fe20000000000 */
[----:B------:R-:W-:Y:S02]  /*1c40*/  MOV R29, R9 ;  /* 0x00000009001d7202 */ /* 0x000fe40000000f00 */
[----:B------:R-:W-:-:S03]  /*1c50*/  ISETP.GE.U32.AND P6, PT, R9, R30, PT ;  /* 0x0000001e0900720c */ /* 0x000fc60003fc6070 */
[----:B------:R-:W0:Y:S01]  /*1c60*/  MUFU.RCP64H R33, R17 ;  /* 0x0000001100217308 */ /* 0x000e220000001800 */
[----:B------:R-:W-:Y:S02]  /*1c70*/  SEL R23, R28, 0x63400000, !P6 ;  /* 0x634000001c177807 */ /* 0x000fe40007000000 */
[----:B------:R-:W-:Y:S02]  /*1c80*/  @!P4 LOP3.LUT R22, R19, 0x7ff00000, RZ, 0xc0, !PT ;  /* 0x7ff000001316c812 */ /* 0x000fe400078ec0ff */
[----:B------:R-:W-:Y:S02]  /*1c90*/  LOP3.LUT R23, R23, 0x800fffff, R21, 0xf8, !PT ;  /* 0x800fffff17177812 */ /* 0x000fe400078ef815 */
[----:B------:R-:W-:Y:S02]  /*1ca0*/  @!P4 ISETP.GE.U32.AND P5, PT, R9, R22, PT ;  /* 0x000000160900c20c */ /* 0x000fe40003fa6070 */
[----:B------:R-:W-:Y:S01]  /*1cb0*/  @!P0 LOP3.LUT R30, R17, 0x7ff00000, RZ, 0xc0, !PT ;  /* 0x7ff00000111e8812 */ /* 0x000fe200078ec0ff */
[----:B0-----:R-:W-:-:S08]  /*1cc0*/  DFMA R24, R32, -R16, 1 ;  /* 0x3ff000002018742b */ /* 0x001fd00000000810 */
[----:B------:R-:W-:-:S08]  /*1cd0*/  DFMA R24, R24, R24, R24 ;  /* 0x000000181818722b */ /* 0x000fd00000000018 */
[----:B------:R-:W-:Y:S01]  /*1ce0*/  DFMA R32, R32, R24, R32 ;  /* 0x000000182020722b */ /* 0x000fe20000000020 */
[----:B------:R-:W-:Y:S01]  /*1cf0*/  @!P4 SEL R25, R28, 0x63400000, !P5 ;  /* 0x634000001c19c807 */ /* 0x000fe20006800000 */
[----:B------:R-:W-:-:S03]  /*1d00*/  @!P4 IMAD.MOV.U32 R24, RZ, RZ, RZ ;  /* 0x000000ffff18c224 */ /* 0x000fc600078e00ff */
        /* <DEDUP_REMOVED lines=10> */
[----:B------:R-:W-:-:S04]  /*1db0*/  ISETP.GT.U32.AND P0, PT, R31, 0x7feffffe, PT ;  /* 0x7feffffe1f00780c */ /* 0x000fc80003f04070 */
[----:B------:R-:W-:Y:S01]  /*1dc0*/  DFMA R24, R34, R24, R32 ;  /* 0x000000182218722b */ /* 0x000fe20000000020 */
[----:B------:R-:W-:-:S05]  /*1dd0*/  VIADD R32, R30, 0xffffffff ;  /* 0xffffffff1e207836 */ /* 0x000fca0000000000 */
[----:B------:R-:W-:-:S13]  /*1de0*/  ISETP.GT.U32.OR P0, PT, R32, 0x7feffffe, P0 ;  /* 0x7feffffe2000780c */ /* 0x000fda0000704470 */
[----:B------:R-:W-:Y:S05]  /*1df0*/  @P0 BRA `(.L_x_440) ;  /* 0x0000000000700947 */ /* 0x000fea0003800000 */
[----:B------:R-:W-:-:S04]  /*1e00*/  LOP3.LUT R20, R19, 0x7ff00000, RZ, 0xc0, !PT ;  /* 0x7ff0000013147812 */ /* 0x000fc800078ec0ff */
[CC--:B------:R-:W-:Y:S02]  /*1e10*/  VIADDMNMX R21, R9.reuse, -R20.reuse, 0xb9600000, !PT ;  /* 0xb960000009157446 */ /* 0x0c0fe40007800914 */
[----:B------:R-:W-:Y:S02]  /*1e20*/  ISETP.GE.U32.AND P0, PT, R9, R20, PT ;  /* 0x000000140900720c */ /* 0x000fe40003f06070 */
[----:B------:R-:W-:Y:S02]  /*1e30*/  VIMNMX R21, PT, PT, R21, 0x46a00000, PT ;  /* 0x46a0000015157848 */ /* 0x000fe40003fe0100 */
[----:B------:R-:W-:-:S05]  /*1e40*/  SEL R28, R28, 0x63400000, !P0 ;  /* 0x634000001c1c7807 */ /* 0x000fca0004000000 */
[----:B------:R-:W-:Y:S02]  /*1e50*/  IMAD.IADD R21, R21, 0x1, -R28 ;  /* 0x0000000115157824 */ /* 0x000fe400078e0a1c */
[----:B------:R-:W-:-:S03]  /*1e60*/  IMAD.MOV.U32 R28, RZ, RZ, RZ ;  /* 0x000000ffff1c7224 */ /* 0x000fc600078e00ff */
[----:B------:R-:W-:-:S06]  /*1e70*/  IADD3 R29, PT, PT, R21, 0x7fe00000, RZ ;  /* 0x7fe00000151d7810 */ /* 0x000fcc0007ffe0ff */
        /* <DEDUP_REMOVED lines=9> */
[----:B------:R-:W-:Y:S01]  /*1f10*/  IMAD.MOV R19, RZ, RZ, -R21 ;  /* 0x000000ffff137224 */ /* 0x000fe200078e0a15 */
[----:B------:R-:W-:Y:S01]  /*1f20*/  MOV R18, RZ ;  /* 0x000000ff00127202 */ /* 0x000fe20000000f00 */
        /* <DEDUP_REMOVED lines=9> */
.L_x_440:
[----:B------:R-:W-:-:S14]  /*1fc0*/  DSETP.NAN.AND P0, PT, R20, R20, PT ;  /* 0x000000141400722a */ /* 0x000fdc0003f08000 */
[----:B------:R-:W-:Y:S05]  /*1fd0*/  @P0 BRA `(.L_x_442) ;  /* 0x0000000000440947 */ /* 0x000fea0003800000 */
[----:B------:R-:W-:-:S14]  /*1fe0*/  DSETP.NAN.AND P0, PT, R18, R18, PT ;  /* 0x000000121200722a */ /* 0x000fdc0003f08000 */
[----:B------:R-:W-:Y:S05]  /*1ff0*/  @P0 BRA `(.L_x_443) ;  /* 0x0000000000300947 */ /* 0x000fea0003800000 */
[----:B------:R-:W-:Y:S01]  /*2000*/  ISETP.NE.AND P0, PT, R29, R30, PT ;  /* 0x0000001e1d00720c */ /* 0x000fe20003f05270 */
[----:B------:R-:W-:Y:S02]  /*2010*/  IMAD.MOV.U32 R32, RZ, RZ, 0x0 ;  /* 0x00000000ff207424 */ /* 0x000fe400078e00ff */
[----:B------:R-:W-:-:S10]  /*2020*/  IMAD.MOV.U32 R33, RZ, RZ, -0x80000 ;  /* 0xfff80000ff217424 */ /* 0x000fd400078e00ff */
[----:B------:R-:W-:Y:S05]  /*2030*/  @!P0 BRA `(.L_x_441) ;  /* 0x0000000000348947 */ /* 0x000fea0003800000 */
[----:B------:R-:W-:Y:S02]  /*2040*/  ISETP.NE.AND P0, PT, R29, 0x7ff00000, PT ;  /* 0x7ff000001d00780c */ /* 0x000fe40003f05270 */
[----:B------:R-:W-:Y:S02]  /*2050*/  LOP3.LUT R33, R21, 0x80000000, R19, 0x48, !PT ;  /* 0x8000000015217812 */ /* 0x000fe400078e4813 */
[----:B------:R-:W-:-:S13]  /*2060*/  ISETP.EQ.OR P0, PT, R30, RZ, !P0 ;  /* 0x000000ff1e00720c */ /* 0x000fda0004702670 */
[----:B------:R-:W-:Y:S02]  /*2070*/  @P0 LOP3.LUT R9, R33, 0x7ff00000, RZ, 0xfc, !PT ;  /* 0x7ff0000021090812 */ /* 0x000fe400078efcff */
[----:B------:R-:W-:Y:S01]  /*2080*/  @!P0 MOV R32, RZ ;  /* 0x000000ff00208202 */ /* 0x000fe20000000f00 */
[----:B------:R-:W-:Y:S02]  /*2090*/  @P0 IMAD.MOV.U32 R32, RZ, RZ, RZ ;  /* 0x000000ffff200224 */ /* 0x000fe400078e00ff */
[----:B------:R-:W-:Y:S01]  /*20a0*/  @P0 IMAD.MOV.U32 R33, RZ, RZ, R9 ;  /* 0x000000ffff210224 */ /* 0x000fe200078e0009 */
[----:B------:R-:W-:Y:S06]  /*20b0*/  BRA `(.L_x_441) ;  /* 0x0000000000147947 */ /* 0x000fec0003800000 */
.L_x_443:
[----:B------:R-:W-:Y:S01]  /*20c0*/  LOP3.LUT R33, R19, 0x80000, RZ, 0xfc, !PT ;  /* 0x0008000013217812 */ /* 0x000fe200078efcff */
[----:B------:R-:W-:Y:S01]  /*20d0*/  IMAD.MOV.U32 R32, RZ, RZ, R18 ;  /* 0x000000ffff207224 */ /* 0x000fe200078e0012 */
[----:B------:R-:W-:Y:S06]  /*20e0*/  BRA `(.L_x_441) ;  /* 0x0000000000087947 */ /* 0x000fec0003800000 */
.L_x_442:
[----:B------:R-:W-:Y:S02]  /*20f0*/  LOP3.LUT R33, R21, 0x80000, RZ, 0xfc, !PT ;  /* 0x0008000015217812 */ /* 0x000fe400078efcff */
[----:B------:R-:W-:-:S07]  /*2100*/  MOV R32, R20 ;  /* 0x0000001400207202 */ /* 0x000fce0000000f00 */
.L_x_441:
[----:B------:R-:W-:Y:S05]  /*2110*/  BSYNC.RECONVERGENT B3 ;  /* 0x0000000000037941 */ /* 0x000fea0003800200 */
.L_x_439:
[----:B------:R-:W-:Y:S02]  /*2120*/  IMAD.MOV.U32 R16, RZ, RZ, R6 ;  /* 0x000000ffff107224 */ /* 0x000fe400078e0006 */
[----:B------:R-:W-:-:S04]  /*2130*/  IMAD.MOV.U32 R17, RZ, RZ, 0x0 ;  /* 0x00000000ff117424 */ /* 0x000fc800078e00ff */
[----:B------:R-:W-:Y:S05]  /*2140*/  RET.REL.NODEC R16 `(_Z39gpuKernelCenterAtomTripletDecompositionIdEvPT_S1_S1_S1_S1_PiS2_ii) ;  /* 0xffffffdc10ac7950 */ /* 0x000fea0003c3ffff */
.L_x_444:
        /* <DEDUP_REMOVED lines=11> */
.L_x_811:


//--------------------- .text._Z29gpuKernelTripletDecompositionIfEvPT_S1_S1_S1_S1_PiS2_S2_ii --------------------------
	.section	.text._Z29gpuKernelTripletDecompositionIfEvPT_S1_S1_S1_S1_PiS2_S2_ii,"ax",@progbits
	.align	128
        .global         _Z29gpuKernelTripletDecompositionIfEvPT_S1_S1_S1_S1_PiS2_S2_ii
        .type           _Z29gpuKernelTripletDecompositionIfEvPT_S1_S1_S1_S1_PiS2_S2_ii,@function
        .size           _Z29gpuKernelTripletDecompositionIfEvPT_S1_S1_S1_S1_PiS2_S2_ii,(.L_x_812 - _Z29gpuKernelTripletDecompositionIfEvPT_S1_S1_S1_S1_PiS2_S2_ii)
        .other          _Z29gpuKernelTripletDecompositionIfEvPT_S1_S1_S1_S1_PiS2_S2_ii,@"STO_CUDA_ENTRY STV_DEFAULT"
_Z29gpuKernelTripletDecompositionIfEvPT_S1_S1_S1_S1_PiS2_S2_ii:
.text._Z29gpuKernelTripletDecompositionIfEvPT_S1_S1_S1_S1_PiS2_S2_ii:
        /* <DEDUP_REMOVED lines=10> */
[----:B------:R-:W-:Y:S01]  /*00a0*/  HFMA2 R14, -RZ, RZ, 2.125, 0 ;  /* 0x40400000ff0e7431 */ /* 0x000fe200000001ff */
[----:B------:R-:W2:Y:S01]  /*00b0*/  LDCU UR4, c[0x0][0x370] ;  /* 0x00006e00ff0477ac */ /* 0x000ea20008000800 */
[----:B------:R-:W3:Y:S05]  /*00c0*/  LDCU.64 UR10, c[0x0][0x358] ;  /* 0x00006b00ff0a77ac */ /* 0x000eea0008000a00 */
[----:B------:R-:W4:Y:S01]  /*00d0*/  LDC.64 R10, c[0x0][0x390] ;  /* 0x0000e400ff0a7b82 */ /* 0x000f220000000a00 */
[----:B------:R-:W1:Y:S07]  /*00e0*/  LDCU UR6, c[0x0][0x3c0] ;  /* 0x00007800ff0677ac */ /* 0x000e6e0008000800 */
[----:B------:R-:W1:Y:S01]  /*00f0*/  LDC.64 R8, c[0x0][0x380] ;  /* 0x0000e000ff087b82 */ /* 0x000e620000000a00 */
[----:B0-----:R-:W-:Y:S01]  /*0100*/  UISETP.GT.AND UP0, UPT, UR5, URZ, UPT ;  /* 0x000000ff0500728c */ /* 0x001fe2000bf04270 */
[----:B--2---:R-:W-:-:S06]  /*0110*/  IMAD R2, R2, UR4, RZ ;  /* 0x0000000402027c24 */ /* 0x004fcc000f8e02ff */
[----:B------:R-:W0:Y:S08]  /*0120*/  LDC.64 R6, c[0x0][0x3b0] ;  /* 0x0000ec00ff067b82 */ /* 0x000e300000000a00 */
[----:B------:R-:W2:Y:S01]  /*0130*/  LDC.64 R4, c[0x0][0x3b8] ;  /* 0x0000ee00ff047b82 */ /* 0x000ea20000000a00 */
[----:B---3--:R-:W-:Y:S05]  /*0140*/  BRA.U UP0, `(.L_x_445) ;  /* 0x0000000100807547 */ /* 0x008fea000b800000 */
.L_x_448:
[----:B---34-:R-:W-:-:S05]  /*0150*/  IMAD.WIDE R22, R15, 0x4, R10 ;  /* 0x000000040f167825 */ /* 0x018fca00078e020a */
[----:B------:R-:W3:Y:S01]  /*0160*/  LDG.E R3, desc[UR10][R22.64] ;  /* 0x0000000a16037981 */ /* 0x000ee2000c1e1900 */
[----:B-1----:R-:W-:-:S04]  /*0170*/  IMAD.WIDE R20, R15, 0x4, R12 ;  /* 0x000000040f147825 */ /* 0x002fc800078e020c */
[C---:B0-----:R-:W-:Y:S02]  /*0180*/  IMAD.WIDE R18, R15.reuse, 0x4, R6 ;  /* 0x000000040f127825 */ /* 0x041fe400078e0206 */
[----:B------:R0:W5:Y:S02]  /*0190*/  LDG.E R21, desc[UR10][R20.64] ;  /* 0x0000000a14157981 */ /* 0x000164000c1e1900 */
[----:B--2---:R-:W-:Y:S02]  /*01a0*/  IMAD.WIDE R16, R15, 0x4, R4 ;  /* 0x000000040f107825 */ /* 0x004fe400078e0204 */
[----:B------:R0:W5:Y:S04]  /*01b0*/  LDG.E R19, desc[UR10][R18.64] ;  /* 0x0000000a12137981 */ /* 0x000168000c1e1900 */
[----:B------:R0:W5:Y:S01]  /*01c0*/  LDG.E R17, desc[UR10][R16.64] ;  /* 0x0000000a10117981 */ /* 0x000162000c1e1900 */
[----:B------:R-:W-:-:S05]  /*01d0*/  MOV R25, 0x3eaaaaab ;  /* 0x3eaaaaab00197802 */ /* 0x000fca0000000f00 */
[----:B------:R-:W-:-:S04]  /*01e0*/  FFMA R0, R25, -R14, 1 ;  /* 0x3f80000019007423 */ /* 0x000fc8000000080e */
[----:B------:R-:W-:Y:S01]  /*01f0*/  FFMA R0, R0, R25, 0.3333333432674407959 ;  /* 0x3eaaaaab00007423 */ /* 0x000fe20000000019 */
[----:B------:R-:W-:Y:S05]  /*0200*/  YIELD ;  /* 0x0000000000007946 */ /* 0x000fea0003800000 */
[----:B------:R-:W-:Y:S01]  /*0210*/  BSSY.RECONVERGENT B0, `(.L_x_446) ;  /* 0x0000009000007945 */ /* 0x000fe20003800200 */
[----:B---3--:R-:W1:Y:S01]  /*0220*/  FCHK P0, R3, 3 ;  /* 0x4040000003007902 */ /* 0x008e620000000000 */
[----:B------:R-:W-:-:S04]  /*0230*/  FFMA R24, R3, R0, RZ ;  /* 0x0000000003187223 */ /* 0x000fc800000000ff */
[----:B------:R-:W-:-:S04]  /*0240*/  FFMA R23, R24, -3, R3 ;  /* 0xc040000018177823 */ /* 0x000fc80000000003 */
[----:B------:R-:W-:Y:S01]  /*0250*/  FFMA R23, R0, R23, R24 ;  /* 0x0000001700177223 */ /* 0x000fe20000000018 */
[----:B01----:R-:W-:Y:S06]  /*0260*/  @!P0 BRA `(.L_x_447) ;  /* 0x00000000000c8947 */ /* 0x003fec0003800000 */
[----:B------:R-:W-:-:S07]  /*0270*/  MOV R16, 0x290 ;  /* 0x0000029000107802 */ /* 0x000fce0000000f00 */
[----:B-----5:R-:W-:Y:S05]  /*0280*/  CALL.REL.NOINC `($__internal_4_$__cuda_sm3x_div_rn_noftz_f32_slowpath) ;  /* 0x0000001000387944 */ /* 0x020fea0003c00000 */
[----:B------:R-:W-:-:S07]  /*0290*/  MOV R23, R0 ;  /* 0x0000000000177202 */ /* 0x000fce0000000f00 */
.L_x_447:
[----:B------:R-:W-:Y:S05]  /*02a0*/  BSYNC.RECONVERGENT B0 ;  /* 0x0000000000007941 */ /* 0x000fea0003800200 */
.L_x_446:
[----:B------:R-:W-:Y:S01]  /*02b0*/  IADD3 R15, PT, PT, R2, R15, RZ ;  /* 0x0000000f020f7210 */ /* 0x000fe20007ffe0ff */
[----:B-----5:R-:W-:-:S03]  /*02c0*/  IMAD.WIDE R20, R21, 0x4, R8 ;  /* 0x0000000415147825 */ /* 0x020fc600078e0208 */
[----:B------:R-:W-:Y:S01]  /*02d0*/  ISETP.GE.AND P0, PT, R15, UR6, PT ;  /* 0x000000060f007c0c */ /* 0x000fe2000bf06270 */
[--C-:B------:R-:W-:Y:S01]  /*02e0*/  IMAD.WIDE R18, R19, 0x4, R8.reuse ;  /* 0x0000000413127825 */ /* 0x100fe200078e0208 */
[----:B------:R3:W-:Y:S03]  /*02f0*/  REDG.E.ADD.F32.FTZ.RN.STRONG.GPU desc[UR10][R20.64], R23 ;  /* 0x00000017140079a6 */ /* 0x0007e6000c12f30a */
[----:B------:R-:W-:Y:S01]  /*0300*/  IMAD.WIDE R16, R17, 0x4, R8 ;  /* 0x0000000411107825 */ /* 0x000fe200078e0208 */
[----:B------:R3:W-:Y:S04]  /*0310*/  REDG.E.ADD.F32.FTZ.RN.STRONG.GPU desc[UR10][R18.64], R23 ;  /* 0x00000017120079a6 */ /* 0x0007e8000c12f30a */
[----:B------:R3:W-:Y:S03]  /*0320*/  REDG.E.ADD.F32.FTZ.RN.STRONG.GPU desc[UR10][R16.64], R23 ;  /* 0x00000017100079a6 */ /* 0x0007e6000c12f30a */
[----:B------:R-:W-:Y:S05]  /*0330*/  @!P0 BRA `(.L_x_448) ;  /* 0xfffffffc00848947 */ /* 0x000fea000383ffff */
[----:B------:R-:W-:Y:S05]  /*0340*/  EXIT ;  /* 0x000000000000794d */ /* 0x000fea0003800000 */
.L_x_445:
[----:B------:R-:W-:-:S12]  /*0350*/  ULOP3.LUT UR5, UR5, 0x7, URZ, 0xc0, !UPT ;  /* 0x0000000705057892 */ /* 0x000fd8000f8ec0ff */
.L_x_456:
[----:B01234-:R-:W3:Y:S08]  /*0360*/  LDC.64 R16, c[0x0][0x390] ;  /* 0x0000e400ff107b82 */ /* 0x01fef00000000a00 */
[----:B----4-:R-:W4:Y:S08]  /*0370*/  LDC.64 R10, c[0x0][0x3b0] ;  /* 0x0000ec00ff0a7b82 */ /* 0x010f300000000a00 */
[----:B-1----:R-:W1:Y:S01]  /*0380*/  LDC.64 R12, c[0x0][0x3b8] ;  /* 0x0000ee00ff0c7b82 */ /* 0x002e620000000a00 */
[----:B---3--:R-:W-:-:S07]  /*0390*/  IMAD.WIDE R16, R15, 0x4, R16 ;  /* 0x000000040f107825 */ /* 0x008fce00078e0210 */
[----:B------:R-:W3:Y:S01]  /*03a0*/  LDC.64 R8, c[0x0][0x3a8] ;  /* 0x0000ea00ff087b82 */ /* 0x000ee20000000a00 */
[----:B------:R-:W3:Y:S01]  /*03b0*/  LDG.E R3, desc[UR10][R16.64] ;  /* 0x0000000a10037981 */ /* 0x000ee2000c1e1900 */
[----:B----4-:R-:W-:-:S06]  /*03c0*/  IMAD.WIDE R10, R15, 0x4, R10 ;  /* 0x000000040f0a7825 */ /* 0x010fcc00078e020a */
[----:B------:R-:W4:Y:S01]  /*03d0*/  LDC.64 R20, c[0x0][0x3c0] ;  /* 0x0000f000ff147b82 */ /* 0x000f220000000a00 */
[----:B0-----:R-:W5:Y:S01]  /*03e0*/  LDG.E R6, desc[UR10][R10.64] ;  /* 0x0000000a0a067981 */ /* 0x001f62000c1e1900 */
[----:B-1----:R-:W-:-:S05]  /*03f0*/  IMAD.WIDE R12, R15, 0x4, R12 ;  /* 0x000000040f0c7825 */ /* 0x002fca00078e020c */
[----:B--2---:R-:W5:Y:S01]  /*0400*/  LDG.E R5, desc[UR10][R12.64] ;  /* 0x0000000a0c057981 */ /* 0x004f62000c1e1900 */
[----:B------:R-:W-:Y:S02]  /*0410*/  HFMA2 R19, -RZ, RZ, 1.666015625, -0.052093505859375 ;  /* 0x3eaaaaabff137431 */ /* 0x000fe400000001ff */
[----:B---3--:R-:W-:Y:S01]  /*0420*/  IMAD.WIDE R8, R15, 0x4, R8 ;  /* 0x000000040f087825 */ /* 0x008fe200078e0208 */
[----:B------:R-:W-:Y:S05]  /*0430*/  YIELD ;  /* 0x0000000000007946 */ /* 0x000fea0003800000 */
[----:B------:R0:W5:Y:S01]  /*0440*/  LDG.E R7, desc[UR10][R8.64] ;  /* 0x0000000a08077981 */ /* 0x000162000c1e1900 */
[----:B------:R-:W-:-:S04]  /*0450*/  FFMA R0, R19, -R14, 1 ;  /* 0x3f80000013007423 */ /* 0x000fc8000000080e */
[----:B------:R-:W-:Y:S01]  /*0460*/  FFMA R18, R0, R19, 0.3333333432674407959 ;  /* 0x3eaaaaab00127423 */ /* 0x000fe20000000013 */
[CC--:B----4-:R-:W-:Y:S01]  /*0470*/  IMAD R4, R21.reuse, R15.reuse, RZ ;  /* 0x0000000f15047224 */ /* 0x0d0fe200078e02ff */
[----:B------:R-:W-:Y:S01]  /*0480*/  IADD3 R15, PT, PT, R2, R15, RZ ;  /* 0x0000000f020f7210 */ /* 0x000fe20007ffe0ff */
[----:B------:R-:W-:Y:S01]  /*0490*/  BSSY.RECONVERGENT B0, `(.L_x_449) ;  /* 0x000000b000007945 */ /* 0x000fe20003800200 */
[----:B------:R-:W-:Y:S02]  /*04a0*/  ISETP.GE.U32.AND P2, PT, R21, 0x8, PT ;  /* 0x000000081500780c */ /* 0x000fe40003f46070 */
[----:B------:R-:W-:Y:S01]  /*04b0*/  ISETP.GE.AND P3, PT, R15, R20, PT ;  /* 0x000000140f00720c */ /* 0x000fe20003f66270 */
[----:B------:R-:W1:Y:S01]  /*04c0*/  FCHK P0, R3, 3 ;  /* 0x4040000003007902 */ /* 0x000e620000000000 */
[----:B------:R-:W-:-:S04]  /*04d0*/  FFMA R0, R3, R18, RZ ;  /* 0x0000001203007223 */ /* 0x000fc800000000ff */
[----:B0-----:R-:W-:-:S04]  /*04e0*/  FFMA R9, R0, -3, R3 ;  /* 0xc040000000097823 */ /* 0x001fc80000000003 */
[----:B------:R-:W-:Y:S01]  /*04f0*/  FFMA R17, R9, R18, R0 ;  /* 0x0000001209117223 */ /* 0x000fe20000000000 */
[----:B-1----:R-:W-:Y:S06]  /*0500*/  @!P0 BRA `(.L_x_450) ;  /* 0x00000000000c8947 */ /* 0x002fec0003800000 */
[----:B------:R-:W-:-:S07]  /*0510*/  MOV R16, 0x530 ;  /* 0x0000053000107802 */ /* 0x000fce0000000f00 */
[----:B-----5:R-:W-:Y:S05]  /*0520*/  CALL.REL.NOINC `($__internal_4_$__cuda_sm3x_div_rn_noftz_f32_slowpath) ;  /* 0x0000000c00907944 */ /* 0x020fea0003c00000 */
[----:B------:R-:W-:-:S07]  /*0530*/  MOV R17, R0 ;  /* 0x0000000000117202 */ /* 0x000fce0000000f00 */
.L_x_450:
[----:B------:R-:W-:Y:S05]  /*0540*/  BSYNC.RECONVERGENT B0 ;  /* 0x0000000000007941 */ /* 0x000fea0003800200 */
.L_x_449:
[----:B------:R-:W0:Y:S01]  /*0550*/  LDC.64 R12, c[0x0][0x380] ;  /* 0x0000e000ff0c7b82 */ /* 0x000e220000000a00 */
[----:B------:R-:W1:Y:S01]  /*0560*/  LDCU UR8, c[0x0][0x3c4] ;  /* 0x00007880ff0877ac */ /* 0x000e620008000800 */
[----:B------:R-:W-:Y:S01]  /*0570*/  UMOV UR4, URZ ;  /* 0x000000ff00047c82 */ /* 0x000fe20008000000 */
[----:B0----5:R-:W-:-:S04]  /*0580*/  IMAD.WIDE R8, R7, 0x4, R12 ;  /* 0x0000000407087825 */ /* 0x021fc800078e020c */
[C-C-:B------:R-:W-:Y:S01]  /*0590*/  IMAD.WIDE R10, R6.reuse, 0x4, R12.reuse ;  /* 0x00000004060a7825 */ /* 0x140fe200078e020c */
[----:B------:R0:W-:Y:S03]  /*05a0*/  REDG.E.ADD.F32.FTZ.RN.STRONG.GPU desc[UR10][R8.64], R17 ;  /* 0x00000011080079a6 */ /* 0x0001e6000c12f30a */
[----:B------:R-:W-:Y:S01]  /*05b0*/  IMAD.WIDE R12, R5, 0x4, R12 ;  /* 0x00000004050c7825 */ /* 0x000fe200078e020c */
[----:B------:R0:W-:Y:S03]  /*05c0*/  REDG.E.ADD.F32.FTZ.RN.STRONG.GPU desc[UR10][R10.64], R17 ;  /* 0x000000110a0079a6 */ /* 0x0001e6000c12f30a */
[----:B-1----:R-:W-:Y:S01]  /*05d0*/  IMAD R0, R7, UR8, RZ ;  /* 0x0000000807007c24 */ /* 0x002fe2000f8e02ff */
[----:B------:R0:W-:Y:S01]  /*05e0*/  REDG.E.ADD.F32.FTZ.RN.STRONG.GPU desc[UR10][R12.64], R17 ;  /* 0x000000110c0079a6 */ /* 0x0001e2000c12f30a */
[----:B------:R-:W-:-:S02]  /*05f0*/  IMAD R3, R6, UR8, RZ ;  /* 0x0000000806037c24 */ /* 0x000fc4000f8e02ff */
[----:B------:R-:W-:Y:S01]  /*0600*/  IMAD R5, R5, UR8, RZ ;  /* 0x0000000805057c24 */ /* 0x000fe2000f8e02ff */
[----:B------:R-:W-:Y:S06]  /*0610*/  @!P2 BRA `(.L_x_451) ;  /* 0x000000040088a947 */ /* 0x000fec0003800000 */
[----:B------:R-:W1:Y:S01]  /*0620*/  LDCU.64 UR6, c[0x0][0x388] ;  /* 0x00007100ff0677ac */ /* 0x000e620008000a00 */
[----:B------:R-:W-:Y:S02]  /*0630*/  MOV R23, R5 ;  /* 0x0000000500177202 */ /* 0x000fe40000000f00 */
[----:B------:R-:W-:Y:S01]  /*0640*/  MOV R25, R3 ;  /* 0x0000000300197202 */ /* 0x000fe20000000f00 */
[----:B------:R-:W-:Y:S01]  /*0650*/  ULOP3.LUT UR4, UR8, 0x7ffffff8, URZ, 0xc0, !UPT ;  /* 0x7ffffff808047892 */ /* 0x000fe2000f8ec0ff */
[----:B------:R-:W-:Y:S02]  /*0660*/  MOV R21, R4 ;  /* 0x0000000400157202 */ /* 0x000fe40000000f00 */
[----:B------:R-:W-:Y:S01]  /*0670*/  MOV R27, R0 ;  /* 0x00000000001b7202 */ /* 0x000fe20000000f00 */
[----:B------:R-:W-:Y:S02]  /*0680*/  UIADD3 UR4, UPT, UPT, -UR4, URZ, URZ ;  /* 0x000000ff04047290 */ /* 0x000fe4000fffe1ff */
[----:B-1----:R-:W-:-:S04]  /*0690*/  UIADD3 UR6, UP0, UPT, UR6, 0x10, URZ ;  /* 0x0000001006067890 */ /* 0x002fc8000ff1e0ff */
[----:B------:R-:W-:Y:S02]  /*06a0*/  UIADD3.X UR7, UPT, UPT, URZ, UR7, URZ, UP0, !UPT ;  /* 0x00000007ff077290 */ /* 0x000fe400087fe4ff */
[----:B------:R-:W-:-:S04]  /*06b0*/  IMAD.U32 R6, RZ, RZ, UR6 ;  /* 0x00000006ff067e24 */ /* 0x000fc8000f8e00ff */
[----:B------:R-:W-:-:S07]  /*06c0*/  MOV R7, UR7 ;  /* 0x0000000700077c02 */ /* 0x000fce0008000f00 */
.L_x_452:
[----:B0-----:R-:W0:Y:S08]  /*06d0*/  LDC.64 R8, c[0x0][0x398] ;  /* 0x0000e600ff087b82 */ /* 0x001e300000000a00 */
[----:B-1----:R-:W1:Y:S01]  /*06e0*/  LDC.64 R10, c[0x0][0x3a0] ;  /* 0x0000e800ff0a7b82 */ /* 0x002e620000000a00 */
[----:B0-----:R-:W-:-:S05]  /*06f0*/  IMAD.WIDE R8, R21, 0x4, R8 ;  /* 0x0000000415087825 */ /* 0x001fca00078e0208 */
[----:B------:R-:W2:Y:S01]  /*0700*/  LDG.E R12, desc[UR10][R8.64] ;  /* 0x0000000a080c7981 */ /* 0x000ea2000c1e1900 */
[----:B-1----:R-:W-:-:S05]  /*0710*/  IMAD.WIDE R10, R21, 0x4, R10 ;  /* 0x00000004150a7825 */ /* 0x002fca00078e020a */
[----:B------:R-:W2:Y:S02]  /*0720*/  LDG.E R13, desc[UR10][R10.64] ;  /* 0x0000000a0a0d7981 */ /* 0x000ea4000c1e1900 */
[----:B--2---:R-:W-:Y:S01]  /*0730*/  FADD R16, R12, R13 ;  /* 0x0000000d0c107221 */ /* 0x004fe20000000000 */
[----:B------:R-:W-:-:S04]  /*0740*/  IMAD.WIDE R12, R27, 0x4, R6 ;  /* 0x000000041b0c7825 */ /* 0x000fc800078e0206 */
[----:B------:R-:W-:-:S05]  /*0750*/  FADD R26, -R16, -RZ ;  /* 0x800000ff101a7221 */ /* 0x000fca0000000100 */
[----:B------:R-:W-:Y:S04]  /*0760*/  REDG.E.ADD.F32.FTZ.RN.STRONG.GPU desc[UR10][R12.64+-0x10], R26 ;  /* 0xfffff01a0c0079a6 */ /* 0x000fe8000c12f30a */
[----:B------:R-:W2:Y:S01]  /*0770*/  LDG.E R29, desc[UR10][R8.64] ;  /* 0x0000000a081d7981 */ /* 0x000ea2000c1e1900 */
[----:B------:R-:W-:-:S05]  /*0780*/  IMAD.WIDE R16, R25, 0x4, R6 ;  /* 0x0000000419107825 */ /* 0x000fca00078e0206 */
[----:B--2---:R0:W-:Y:S04]  /*0790*/  REDG.E.ADD.F32.FTZ.RN.STRONG.GPU desc[UR10][R16.64+-0x10], R29 ;  /* 0xfffff01d100079a6 */ /* 0x0041e8000c12f30a */
[----:B------:R-:W2:Y:S01]  /*07a0*/  LDG.E R20, desc[UR10][R10.64] ;  /* 0x0000000a0a147981 */ /* 0x000ea2000c1e1900 */
[----:B------:R-:W-:-:S05]  /*07b0*/  IMAD.WIDE R18, R23, 0x4, R6 ;  /* 0x0000000417127825 */ /* 0x000fca00078e0206 */
[----:B--2---:R1:W-:Y:S04]  /*07c0*/  REDG.E.ADD.F32.FTZ.RN.STRONG.GPU desc[UR10][R18.64+-0x10], R20 ;  /* 0xfffff014120079a6 */ /* 0x0043e8000c12f30a */
[----:B------:R-:W2:Y:S04]  /*07d0*/  LDG.E R22, desc[UR10][R8.64+0x4] ;  /* 0x0000040a08167981 */ /* 0x000ea8000c1e1900 */
[----:B------:R-:W2:Y:S02]  /*07e0*/  LDG.E R24, desc[UR10][R10.64+0x4] ;  /* 0x0000040a0a187981 */ /* 0x000ea4000c1e1900 */
[----:B--2---:R-:W-:-:S04]  /*07f0*/  FADD R22, R22, R24 ;  /* 0x0000001816167221 */ /* 0x004fc80000000000 */
[----:B------:R-:W-:-:S05]  /*0800*/  FADD R28, -R22, -RZ ;  /* 0x800000ff161c7221 */ /* 0x000fca0000000100 */
[----:B------:R-:W-:Y:S04]  /*0810*/  REDG.E.ADD.F32.FTZ.RN.STRONG.GPU desc[UR10][R12.64+-0xc], R28 ;  /* 0xfffff41c0c0079a6 */ /* 0x000fe8000c12f30a */
[----:B------:R-:W2:Y:S04]  /*0820*/  LDG.E R22, desc[UR10][R8.64+0x4] ;  /* 0x0000040a08167981 */ /* 0x000ea8000c1e1900 */
[----:B--2---:R2:W-:Y:S04]  /*0830*/  REDG.E.ADD.F32.FTZ.RN.STRONG.GPU desc[UR10][R16.64+-0xc], R22 ;  /* 0xfffff416100079a6 */ /* 0x0045e8000c12f30a */
[----:B0-----:R-:W3:Y:S04]  /*0840*/  LDG.E R29, desc[UR10][R10.64+0x4] ;  /* 0x0000040a0a1d7981 */ /* 0x001ee8000c1e1900 */
[----:B---3--:R0:W-:Y:S04]  /*0850*/  REDG.E.ADD.F32.FTZ.RN.STRONG.GPU desc[UR10][R18.64+-0xc], R29 ;  /* 0xfffff41d120079a6 */ /* 0x0081e8000c12f30a */
[----:B------:R-:W3:Y:S04]  /*0860*/  LDG.E R24, desc[UR10][R8.64+0x8] ;  /* 0x0000080a08187981 */ /* 0x000ee8000c1e1900 */
[----:B-1----:R-:W3:Y:S02]  /*0870*/  LDG.E R20, desc[UR10][R10.64+0x8] ;  /* 0x0000080a0a147981 */ /* 0x002ee4000c1e1900 */
[----:B---3--:R-:W-:-:S04]  /*0880*/  FADD R20, R24, R20 ;  /* 0x0000001418147221 */ /* 0x008fc80000000000 */
[----:B------:R-:W-:-:S05]  /*0890*/  FADD R26, -R20, -RZ ;  /* 0x800000ff141a7221 */ /* 0x000fca0000000100 */
[----:B------:R-:W-:Y:S04]  /*08a0*/  REDG.E.ADD.F32.FTZ.RN.STRONG.GPU desc[UR10][R12.64+-0x8], R26 ;  /* 0xfffff81a0c0079a6 */ /* 0x000fe8000c12f30a */
[----:B------:R-:W3:Y:S04]  /*08b0*/  LDG.E R20, desc[UR10][R8.64+0x8] ;  /* 0x0000080a08147981 */ /* 0x000ee8000c1e1900 */
[----:B---3--:R1:W-:Y:S04]  /*08c0*/  REDG.E.ADD.F32.FTZ.RN.STRONG.GPU desc[UR10][R16.64+-0x8], R20 ;  /* 0xfffff814100079a6 */ /* 0x0083e8000c12f30a */
[----:B------:R-:W3:Y:S04]  /*08d0*/  LDG.E R24, desc[UR10][R10.64+0x8] ;  /* 0x0000080a0a187981 */ /* 0x000ee8000c1e1900 */
[----:B---3--:R3:W-:Y:S04]  /*08e0*/  REDG.E.ADD.F32.FTZ.RN.STRONG.GPU desc[UR10][R18.64+-0x8], R24 ;  /* 0xfffff818120079a6 */ /* 0x0087e8000c12f30a */
[----:B--2---:R-:W2:Y:S04]  /*08f0*/  LDG.E R22, desc[UR10][R8.64+0xc] ;  /* 0x00000c0a08167981 */ /* 0x004ea8000c1e1900 */
[----:B0-----:R-:W2:Y:S02]  /*0900*/  LDG.E R29, desc[UR10][R10.64+0xc] ;  /* 0x00000c0a0a1d7981 */ /* 0x001ea4000c1e1900 */
[----:B--2---:R-:W-:-:S04]  /*0910*/  FADD R22, R22, R29 ;  /* 0x0000001d16167221 */ /* 0x004fc80000000000 */
[----:B------:R-:W-:-:S05]  /*0920*/  FADD R28, -R22, -RZ ;  /* 0x800000ff161c7221 */ /* 0x000fca0000000100 */
[----:B------:R-:W-:Y:S04]  /*0930*/  REDG.E.ADD.F32.FTZ.RN.STRONG.GPU desc[UR10][R12.64+-0x4], R28 ;  /* 0xfffffc1c0c0079a6 */ /* 0x000fe8000c12f30a */
[----:B------:R-:W2:Y:S04]  /*0940*/  LDG.E R29, desc[UR10][R8.64+0xc] ;  /* 0x00000c0a081d7981 */ /* 0x000ea8000c1e1900 */
[----:B--2---:R-:W-:Y:S04]  /*0950*/  REDG.E.ADD.F32.FTZ.RN.STRONG.GPU desc[UR10][R16.64+-0x4], R29 ;  /* 0xfffffc1d100079a6 */ /* 0x004fe8000c12f30a */
[----:B------:R-:W2:Y:S04]  /*0960*/  LDG.E R22, desc[UR10][R10.64+0xc] ;  /* 0x00000c0a0a167981 */ /* 0x000ea8000c1e1900 */
[----:B--2---:R-:W-:Y:S04]  /*0970*/  REDG.E.ADD.F32.FTZ.RN.STRONG.GPU desc[UR10][R18.64+-0x4], R22 ;  /* 0xfffffc16120079a6 */ /* 0x004fe8000c12f30a */
[----:B-1----:R-:W2:Y:S04]  /*0980*/  LDG.E R20, desc[UR10][R8.64+0x10] ;  /* 0x0000100a08147981 */ /* 0x002ea8000c1e1900 */
[----:B---3--:R-:W2:Y:S02]  /*0990*/  LDG.E R24, desc[UR10][R10.64+0x10] ;  /* 0x0000100a0a187981 */ /* 0x008ea4000c1e1900 */
[----:B--2---:R-:W-:-:S04]  /*09a0*/  FADD R20, R20, R24 ;  /* 0x0000001814147221 */ /* 0x004fc80000000000 */
[----:B------:R-:W-:-:S05]  /*09b0*/  FADD R20, -R20, -RZ ;  /* 0x800000ff14147221 */ /* 0x000fca0000000100 */
[----:B------:R0:W-:Y:S04]  /*09c0*/  REDG.E.ADD.F32.FTZ.RN.STRONG.GPU desc[UR10][R12.64], R20 ;  /* 0x000000140c0079a6 */ /* 0x0001e8000c12f30a */
[----:B0-----:R-:W2:Y:S04]  /*09d0*/  LDG.E R20, desc[UR10][R8.64+0x10] ;  /* 0x0000100a08147981 */ /* 0x001ea8000c1e1900 */
[----:B--2---:R0:W-:Y:S04]  /*09e0*/  REDG.E.ADD.F32.FTZ.RN.STRONG.GPU desc[UR10][R16.64], R20 ;  /* 0x00000014100079a6 */ /* 0x0041e8000c12f30a */
[----:B------:R-:W2:Y:S04]  /*09f0*/  LDG.E R24, desc[UR10][R10.64+0x10] ;  /* 0x0000100a0a187981 */ /* 0x000ea8000c1e1900 */
[----:B--2---:R1:W-:Y:S04]  /*0a00*/  REDG.E.ADD.F32.FTZ.RN.STRONG.GPU desc[UR10][R18.64], R24 ;  /* 0x00000018120079a6 */ /* 0x0043e8000c12f30a */
[----:B------:R-:W2:Y:S04]  /*0a10*/  LDG.E R26, desc[UR10][R8.64+0x14] ;  /* 0x0000140a081a7981 */ /* 0x000ea8000c1e1900 */
[----:B------:R-:W2:Y:S02]  /*0a20*/  LDG.E R29, desc[UR10][R10.64+0x14] ;  /* 0x0000140a0a1d7981 */ /* 0x000ea4000c1e1900 */
[----:B--2---:R-:W-:-:S04]  /*0a30*/  FADD R26, R26, R29 ;  /* 0x0000001d1a1a7221 */ /* 0x004fc80000000000 */
[----:B------:R-:W-:-:S05]  /*0a40*/  FADD R26, -R26, -RZ ;  /* 0x800000ff1a1a7221 */ /* 0x000fca0000000100 */
[----:B------:R2:W-:Y:S04]  /*0a50*/  REDG.E.ADD.F32.FTZ.RN.STRONG.GPU desc[UR10][R12.64+0x4], R26 ;  /* 0x0000041a0c0079a6 */ /* 0x0005e8000c12f30a */
[----:B------:R-:W3:Y:S04]  /*0a60*/  LDG.E R29, desc[UR10][R8.64+0x14] ;  /* 0x0000140a081d7981 */ /* 0x000ee8000c1e1900 */
[----:B---3--:R3:W-:Y:S04]  /*0a70*/  REDG.E.ADD.F32.FTZ.RN.STRONG.GPU desc[UR10][R16.64+0x4], R29 ;  /* 0x0000041d100079a6 */ /* 0x0087e8000c12f30a */
[----:B------:R-:W4:Y:S04]  /*0a80*/  LDG.E R22, desc[UR10][R10.64+0x14] ;  /* 0x0000140a0a167981 */ /* 0x000f28000c1e1900 */
[----:B----4-:R4:W-:Y:S04]  /*0a90*/  REDG.E.ADD.F32.FTZ.RN.STRONG.GPU desc[UR10][R18.64+0x4], R22 ;  /* 0x00000416120079a6 */ /* 0x0109e8000c12f30a */
[----:B0-----:R-:W5:Y:S04]  /*0aa0*/  LDG.E R20, desc[UR10][R8.64+0x18] ;  /* 0x0000180a08147981 */ /* 0x001f68000c1e1900 */
[----:B-1----:R-:W5:Y:S02]  /*0ab0*/  LDG.E R24, desc[UR10][R10.64+0x18] ;  /* 0x0000180a0a187981 */ /* 0x002f64000c1e1900 */
[----:B-----5:R-:W-:-:S04]  /*0ac0*/  FADD R20, R20, R24 ;  /* 0x0000001814147221 */ /* 0x020fc80000000000 */
[----:B------:R-:W-:-:S05]  /*0ad0*/  FADD R28, -R20, -RZ ;  /* 0x800000ff141c7221 */ /* 0x000fca0000000100 */
[----:B------:R1:W-:Y:S04]  /*0ae0*/  REDG.E.ADD.F32.FTZ.RN.STRONG.GPU desc[UR10][R12.64+0x8], R28 ;  /* 0x0000081c0c0079a6 */ /* 0x0003e8000c12f30a */
[----:B------:R-:W5:Y:S04]  /*0af0*/  LDG.E R20, desc[UR10][R8.64+0x18] ;  /* 0x0000180a08147981 */ /* 0x000f68000c1e1900 */
[----:B-----5:R1:W-:Y:S04]  /*0b00*/  REDG.E.ADD.F32.FTZ.RN.STRONG.GPU desc[UR10][R16.64+0x8], R20 ;  /* 0x00000814100079a6 */ /* 0x0203e8000c12f30a */
[----:B------:R-:W5:Y:S04]  /*0b10*/  LDG.E R24, desc[UR10][R10.64+0x18] ;  /* 0x0000180a0a187981 */ /* 0x000f68000c1e1900 */
[----:B-----5:R1:W-:Y:S04]  /*0b20*/  REDG.E.ADD.F32.FTZ.RN.STRONG.GPU desc[UR10][R18.64+0x8], R24 ;  /* 0x00000818120079a6 */ /* 0x0203e8000c12f30a */
[----:B--2---:R-:W2:Y:S04]  /*0b30*/  LDG.E R26, desc[UR10][R8.64+0x1c] ;  /* 0x00001c0a081a7981 */ /* 0x004ea8000c1e1900 */
[----:B---3--:R-:W2:Y:S02]  /*0b40*/  LDG.E R29, desc[UR10][R10.64+0x1c] ;  /* 0x00001c0a0a1d7981 */ /* 0x008ea4000c1e1900 */
[----:B--2---:R-:W-:-:S04]  /*0b50*/  FADD R26, R26, R29 ;  /* 0x0000001d1a1a7221 */ /* 0x004fc80000000000 */
[----:B------:R-:W-:-:S05]  /*0b60*/  FADD R26, -R26, -RZ ;  /* 0x800000ff1a1a7221 */ /* 0x000fca0000000100 */
[----:B------:R1:W-:Y:S04]  /*0b70*/  REDG.E.ADD.F32.FTZ.RN.STRONG.GPU desc[UR10][R12.64+0xc], R26 ;  /* 0x00000c1a0c0079a6 */ /* 0x0003e8000c12f30a */
[----:B------:R-:W2:Y:S04]  /*0b80*/  LDG.E R29, desc[UR10][R8.64+0x1c] ;  /* 0x00001c0a081d7981 */ /* 0x000ea8000c1e1900 */
[----:B--2---:R1:W-:Y:S04]  /*0b90*/  REDG.E.ADD.F32.FTZ.RN.STRONG.GPU desc[UR10][R16.64+0xc], R29 ;  /* 0x00000c1d100079a6 */ /* 0x0043e8000c12f30a */
[----:B----4-:R-:W2:Y:S01]  /*0ba0*/  LDG.E R22, desc[UR10][R10.64+0x1c] ;  /* 0x00001c0a0a167981 */ /* 0x010ea2000c1e1900 */
[----:B------:R-:W-:-:S04]  /*0bb0*/  UIADD3 UR4, UPT, UPT, UR4, 0x8, URZ ;  /* 0x0000000804047890 */ /* 0x000fc8000fffe0ff */
[----:B------:R-:W-:Y:S01]  /*0bc0*/  UISETP.NE.AND UP0, UPT, UR4, URZ, UPT ;  /* 0x000000ff0400728c */ /* 0x000fe2000bf05270 */
[----:B--2---:R1:W-:Y:S01]  /*0bd0*/  REDG.E.ADD.F32.FTZ.RN.STRONG.GPU desc[UR10][R18.64+0xc], R22 ;  /* 0x00000c16120079a6 */ /* 0x0043e2000c12f30a */
[----:B------:R-:W-:Y:S02]  /*0be0*/  IADD3 R27, PT, PT, R27, 0x8, RZ ;  /* 0x000000081b1b7810 */ /* 0x000fe40007ffe0ff */
[----:B------:R-:W-:Y:S02]  /*0bf0*/  IADD3 R25, PT, PT, R25, 0x8, RZ ;  /* 0x0000000819197810 */ /* 0x000fe40007ffe0ff */
[----:B------:R-:W-:Y:S02]  /*0c00*/  IADD3 R23, PT, PT, R23, 0x8, RZ ;  /* 0x0000000817177810 */ /* 0x000fe40007ffe0ff */
[----:B------:R-:W-:Y:S01]  /*0c10*/  IADD3 R21, PT, PT, R21, 0x8, RZ ;  /* 0x0000000815157810 */ /* 0x000fe20007ffe0ff */
[----:B------:R-:W-:Y:S06]  /*0c20*/  BRA.U UP0, `(.L_x_452) ;  /* 0xfffffff900a87547 */ /* 0x000fec000b83ffff */
[----:B------:R-:W-:-:S12]  /*0c30*/  ULOP3.LUT UR4, UR8, 0x7ffffff8, URZ, 0xc0, !UPT ;  /* 0x7ffffff808047892 */ /* 0x000fd8000f8ec0ff */
.L_x_451:
[----:B------:R-:W-:-:S09]  /*0c40*/  UISETP.NE.AND UP0, UPT, UR5, URZ, UPT ;  /* 0x000000ff0500728c */ /* 0x000fd2000bf05270 */
[----:B------:R-:W-:Y:S05]  /*0c50*/  BRA.U !UP0, `(.L_x_453) ;  /* 0x0000000508bc7547 */ /* 0x000fea000b800000 */
[----:B------:R-:W-:Y:S02]  /*0c60*/  UIADD3 UR6, UPT, UPT, UR5, -0x1, URZ ;  /* 0xffffffff05067890 */ /* 0x000fe4000fffe0ff */
[----:B------:R-:W-:Y:S02]  /*0c70*/  ULOP3.LUT UP1, UR7, UR8, 0x3, URZ, 0xc0, !UPT ;  /* 0x0000000308077892 */ /* 0x000fe4000f82c0ff */
[----:B------:R-:W-:-:S09]  /*0c80*/  UISETP.GE.U32.AND UP0, UPT, UR6, 0x3, UPT ;  /* 0x000000030600788c */ /* 0x000fd2000bf06070 */
[----:B------:R-:W-:Y:S05]  /*0c90*/  BRA.U !UP0, `(.L_x_454) ;  /* 0x0000000108c47547 */ /* 0x000fea000b800000 */
[----:B------:R-:W2:Y:S01]  /*0ca0*/  LDC.64 R6, c[0x0][0x398] ;  /* 0x0000e600ff067b82 */ /* 0x000ea20000000a00 */
[----:B0-----:R-:W-:-:S07]  /*0cb0*/  IADD3 R11, PT, PT, R4, UR4, RZ ;  /* 0x00000004040b7c10 */ /* 0x001fce000fffe0ff */
[----:B------:R-:W0:Y:S01]  /*0cc0*/  LDC.64 R8, c[0x0][0x3a0] ;  /* 0x0000e800ff087b82 */ /* 0x000e220000000a00 */
[----:B--2---:R-:W-:-:S05]  /*0cd0*/  IMAD.WIDE R6, R11, 0x4, R6 ;  /* 0x000000040b067825 */ /* 0x004fca00078e0206 */
[----:B-1----:R-:W2:Y:S01]  /*0ce0*/  LDG.E R12, desc[UR10][R6.64] ;  /* 0x0000000a060c7981 */ /* 0x002ea2000c1e1900 */
[----:B0-----:R-:W-:Y:S02]  /*0cf0*/  IMAD.WIDE R8, R11, 0x4, R8 ;  /* 0x000000040b087825 */ /* 0x001fe400078e0208 */
[----:B------:R-:W0:Y:S03]  /*0d00*/  LDC.64 R10, c[0x0][0x388] ;  /* 0x0000e200ff0a7b82 */ /* 0x000e260000000a00 */
[----:B------:R-:W2:Y:S01]  /*0d10*/  LDG.E R17, desc[UR10][R8.64] ;  /* 0x0000000a08117981 */ /* 0x000ea2000c1e1900 */
[----:B------:R-:W-:Y:S01]  /*0d20*/  IADD3 R13, PT, PT, R0, UR4, RZ ;  /* 0x00000004000d7c10 */ /* 0x000fe2000fffe0ff */
[----:B--2---:R-:W-:-:S04]  /*0d30*/  FADD R17, R12, R17 ;  /* 0x000000110c117221 */ /* 0x004fc80000000000 */
[----:B0-----:R-:W-:-:S04]  /*0d40*/  IMAD.WIDE R12, R13, 0x4, R10 ;  /* 0x000000040d0c7825 */ /* 0x001fc800078e020a */
[----:B------:R-:W-:-:S05]  /*0d50*/  FADD R25, -R17, -RZ ;  /* 0x800000ff11197221 */ /* 0x000fca0000000100 */
[----:B------:R0:W-:Y:S04]  /*0d60*/  REDG.E.ADD.F32.FTZ.RN.STRONG.GPU desc[UR10][R12.64], R25 ;  /* 0x000000190c0079a6 */ /* 0x0001e8000c12f30a */
[----:B------:R-:W2:Y:S01]  /*0d70*/  LDG.E R19, desc[UR10][R6.64] ;  /* 0x0000000a06137981 */ /* 0x000ea2000c1e1900 */
[----:B------:R-:W-:-:S05]  /*0d80*/  IADD3 R17, PT, PT, R3, UR4, RZ ;  /* 0x0000000403117c10 */ /* 0x000fca000fffe0ff */
[----:B------:R-:W-:-:S05]  /*0d90*/  IMAD.WIDE R16, R17, 0x4, R10 ;  /* 0x0000000411107825 */ /* 0x000fca00078e020a */
[----:B--2---:R1:W-:Y:S04]  /*0da0*/  REDG.E.ADD.F32.FTZ.RN.STRONG.GPU desc[UR10][R16.64], R19 ;  /* 0x00000013100079a6 */ /* 0x0043e8000c12f30a */
[----:B------:R-:W2:Y:S01]  /*0db0*/  LDG.E R23, desc[UR10][R8.64] ;  /* 0x0000000a08177981 */ /* 0x000ea2000c1e1900 */
[----:B------:R-:W-:-:S04]  /*0dc0*/  VIADD R21, R5, UR4 ;  /* 0x0000000405157c36 */ /* 0x000fc80008000000 */
[----:B------:R-:W-:-:S05]  /*0dd0*/  IMAD.WIDE R10, R21, 0x4, R10 ;  /* 0x00000004150a7825 */ /* 0x000fca00078e020a */
[----:B--2---:R2:W-:Y:S04]  /*0de0*/  REDG.E.ADD.F32.FTZ.RN.STRONG.GPU desc[UR10][R10.64], R23 ;  /* 0x000000170a0079a6 */ /* 0x0045e8000c12f30a */
[----:B------:R-:W3:Y:S04]  /*0df0*/  LDG.E R18, desc[UR10][R6.64+0x4] ;  /* 0x0000040a06127981 */ /* 0x000ee8000c1e1900 */
[----:B------:R-:W3:Y:S02]  /*0e00*/  LDG.E R21, desc[UR10][R8.64+0x4] ;  /* 0x0000040a08157981 */ /* 0x000ee4000c1e1900 */
[----:B---3--:R-:W-:-:S04]  /*0e10*/  FADD R18, R18, R21 ;  /* 0x0000001512127221 */ /* 0x008fc80000000000 */
[----:B0-----:R-:W-:-:S05]  /*0e20*/  FADD R25, -R18, -RZ ;  /* 0x800000ff12197221 */ /* 0x001fca0000000100 */
[----:B------:R0:W-:Y:S04]  /*0e30*/  REDG.E.ADD.F32.FTZ.RN.STRONG.GPU desc[UR10][R12.64+0x4], R25 ;  /* 0x000004190c0079a6 */ /* 0x0001e8000c12f30a */
[----:B------:R-:W3:Y:S04]  /*0e40*/  LDG.E R21, desc[UR10][R6.64+0x4] ;  /* 0x0000040a06157981 */ /* 0x000ee8000c1e1900 */
[----:B---3--:R-:W-:Y:S04]  /*0e50*/  REDG.E.ADD.F32.FTZ.RN.STRONG.GPU desc[UR10][R16.64+0x4], R21 ;  /* 0x00000415100079a6 */ /* 0x008fe8000c12f30a */
[----:B-1----:R-:W3:Y:S04]  /*0e60*/  LDG.E R19, desc[UR10][R8.64+0x4] ;  /* 0x0000040a08137981 */ /* 0x002ee8000c1e1900 */
[----:B---3--:R1:W-:Y:S04]  /*0e70*/  REDG.E.ADD.F32.FTZ.RN.STRONG.GPU desc[UR10][R10.64+0x4], R19 ;  /* 0x000004130a0079a6 */ /* 0x0083e8000c12f30a */
[----:B------:R-:W3:Y:S04]  /*0e80*/  LDG.E R18, desc[UR10][R6.64+0x8] ;  /* 0x0000080a06127981 */ /* 0x000ee8000c1e1900 */
[----:B--2---:R-:W3:Y:S02]  /*0e90*/  LDG.E R23, desc[UR10][R8.64+0x8] ;  /* 0x0000080a08177981 */ /* 0x004ee4000c1e1900 */
[----:B---3--:R-:W-:-:S04]  /*0ea0*/  FADD R18, R18, R23 ;  /* 0x0000001712127221 */ /* 0x008fc80000000000 */
[----:B------:R-:W-:-:S05]  /*0eb0*/  FADD R27, -R18, -RZ ;  /* 0x800000ff121b7221 */ /* 0x000fca0000000100 */
[----:B------:R2:W-:Y:S04]  /*0ec0*/  REDG.E.ADD.F32.FTZ.RN.STRONG.GPU desc[UR10][R12.64+0x8], R27 ;  /* 0x0000081b0c0079a6 */ /* 0x0005e8000c12f30a */
[----:B------:R-:W3:Y:S04]  /*0ed0*/  LDG.E R23, desc[UR10][R6.64+0x8] ;  /* 0x0000080a06177981 */ /* 0x000ee8000c1e1900 */
[----:B---3--:R2:W-:Y:S04]  /*0ee0*/  REDG.E.ADD.F32.FTZ.RN.STRONG.GPU desc[UR10][R16.64+0x8], R23 ;  /* 0x00000817100079a6 */ /* 0x0085e8000c12f30a */
[----:B0-----:R-:W3:Y:S04]  /*0ef0*/  LDG.E R25, desc[UR10][R8.64+0x8] ;  /* 0x0000080a08197981 */ /* 0x001ee8000c1e1900 */
[----:B---3--:R2:W-:Y:S04]  /*0f00*/  REDG.E.ADD.F32.FTZ.RN.STRONG.GPU desc[UR10][R10.64+0x8], R25 ;  /* 0x000008190a0079a6 */ /* 0x0085e8000c12f30a */
[----:B------:R-:W3:Y:S04]  /*0f10*/  LDG.E R18, desc[UR10][R6.64+0xc] ;  /* 0x00000c0a06127981 */ /* 0x000ee8000c1e1900 */
[----:B-1----:R-:W3:Y:S02]  /*0f20*/  LDG.E R19, desc[UR10][R8.64+0xc] ;  /* 0x00000c0a08137981 */ /* 0x002ee4000c1e1900 */
[----:B---3--:R-:W-:-:S04]  /*0f30*/  FADD R18, R18, R19 ;  /* 0x0000001312127221 */ /* 0x008fc80000000000 */
[----:B------:R-:W-:-:S05]  /*0f40*/  FADD R29, -R18, -RZ ;  /* 0x800000ff121d7221 */ /* 0x000fca0000000100 */
[----:B------:R2:W-:Y:S04]  /*0f50*/  REDG.E.ADD.F32.FTZ.RN.STRONG.GPU desc[UR10][R12.64+0xc], R29 ;  /* 0x00000c1d0c0079a6 */ /* 0x0005e8000c12f30a */
[----:B------:R-:W3:Y:S04]  /*0f60*/  LDG.E R19, desc[UR10][R6.64+0xc] ;  /* 0x00000c0a06137981 */ /* 0x000ee8000c1e1900 */
[----:B---3--:R2:W-:Y:S04]  /*0f70*/  REDG.E.ADD.F32.FTZ.RN.STRONG.GPU desc[UR10][R16.64+0xc], R19 ;  /* 0x00000c13100079a6 */ /* 0x0085e8000c12f30a */
[----:B------:R-:W3:Y:S01]  /*0f80*/  LDG.E R21, desc[UR10][R8.64+0xc] ;  /* 0x00000c0a08157981 */ /* 0x000ee2000c1e1900 */
[----:B------:R-:W-:-:S03]  /*0f90*/  UIADD3 UR4, UPT, UPT, UR4, 0x4, URZ ;  /* 0x0000000404047890 */ /* 0x000fc6000fffe0ff */
[----:B---3--:R2:W-:Y:S09]  /*0fa0*/  REDG.E.ADD.F32.FTZ.RN.STRONG.GPU desc[UR10][R10.64+0xc], R21 ;  /* 0x00000c150a0079a6 */ /* 0x0085f2000c12f30a */
.L_x_454:
[----:B------:R-:W-:Y:S05]  /*0fb0*/  BRA.U !UP1, `(.L_x_453) ;  /* 0x0000000109e47547 */ /* 0x000fea000b800000 */
[----:B------:R-:W-:Y:S02]  /*0fc0*/  UISETP.NE.AND UP0, UPT, UR7, 0x1, UPT ;  /* 0x000000010700788c */ /* 0x000fe4000bf05270 */
[----:B------:R-:W-:-:S04]  /*0fd0*/  ULOP3.LUT UR6, UR8, 0x1, URZ, 0xc0, !UPT ;  /* 0x0000000108067892 */ /* 0x000fc8000f8ec0ff */
[----:B------:R-:W-:-:S03]  /*0fe0*/  UISETP.NE.U32.AND UP1, UPT, UR6, 0x1, UPT ;  /* 0x000000010600788c */ /* 0x000fc6000bf25070 */
[----:B------:R-:W-:Y:S08]  /*0ff0*/  BRA.U !UP0, `(.L_x_455) ;  /* 0x00000001087c7547 */ /* 0x000ff0000b800000 */
[----:B------:R-:W3:Y:S01]  /*1000*/  LDC.64 R6, c[0x0][0x398] ;  /* 0x0000e600ff067b82 */ /* 0x000ee20000000a00 */
[----:B0-2---:R-:W-:-:S07]  /*1010*/  IADD3 R11, PT, PT, R4, UR4, RZ ;  /* 0x00000004040b7c10 */ /* 0x005fce000fffe0ff */
[----:B------:R-:W0:Y:S01]  /*1020*/  LDC.64 R8, c[0x0][0x3a0] ;  /* 0x0000e800ff087b82 */ /* 0x000e220000000a00 */
[----:B---3--:R-:W-:-:S05]  /*1030*/  IMAD.WIDE R6, R11, 0x4, R6 ;  /* 0x000000040b067825 */ /* 0x008fca00078e0206 */
        /* <DEDUP_REMOVED lines=11> */
[----:B------:R-:W-:Y:S01]  /*10f0*/  IMAD.WIDE R16, R17, 0x4, R10 ;  /* 0x0000000411107825 */ /* 0x000fe200078e020a */
[----:B------:R-:W-:-:S04]  /*1100*/  IADD3 R23, PT, PT, R5, UR4, RZ ;  /* 0x0000000405177c10 */ /* 0x000fc8000fffe0ff */
[----:B--2---:R1:W-:Y:S04]  /*1110*/  REDG.E.ADD.F32.FTZ.RN.STRONG.GPU desc[UR10][R16.64], R19 ;  /* 0x00000013100079a6 */ /* 0x0043e8000c12f30a */
[----:B------:R-:W2:Y:S01]  /*1120*/  LDG.E R21, desc[UR10][R8.64] ;  /* 0x0000000a08157981 */ /* 0x000ea2000c1e1900 */
[----:B------:R-:W-:-:S05]  /*1130*/  IMAD.WIDE R10, R23, 0x4, R10 ;  /* 0x00000004170a7825 */ /* 0x000fca00078e020a */
[----:B--2---:R3:W-:Y:S04]  /*1140*/  REDG.E.ADD.F32.FTZ.RN.STRONG.GPU desc[UR10][R10.64], R21 ;  /* 0x000000150a0079a6 */ /* 0x0047e8000c12f30a */
[----:B------:R-:W2:Y:S04]  /*1150*/  LDG.E R18, desc[UR10][R6.64+0x4] ;  /* 0x0000040a06127981 */ /* 0x000ea8000c1e1900 */
[----:B------:R-:W2:Y:S02]  /*1160*/  LDG.E R23, desc[UR10][R8.64+0x4] ;  /* 0x0000040a08177981 */ /* 0x000ea4000c1e1900 */
[----:B--2---:R-:W-:-:S04]  /*1170*/  FADD R18, R18, R23 ;  /* 0x0000001712127221 */ /* 0x004fc80000000000 */
[----:B0-----:R-:W-:-:S05]  /*1180*/  FADD R25, -R18, -RZ ;  /* 0x800000ff12197221 */ /* 0x001fca0000000100 */
[----:B------:R3:W-:Y:S04]  /*1190*/  REDG.E.ADD.F32.FTZ.RN.STRONG.GPU desc[UR10][R12.64+0x4], R25 ;  /* 0x000004190c0079a6 */ /* 0x0007e8000c12f30a */
[----:B------:R-:W2:Y:S04]  /*11a0*/  LDG.E R23, desc[UR10][R6.64+0x4] ;  /* 0x0000040a06177981 */ /* 0x000ea8000c1e1900 */
[----:B--2---:R3:W-:Y:S04]  /*11b0*/  REDG.E.ADD.F32.FTZ.RN.STRONG.GPU desc[UR10][R16.64+0x4], R23 ;  /* 0x00000417100079a6 */ /* 0x0047e8000c12f30a */
[----:B-1----:R-:W2:Y:S01]  /*11c0*/  LDG.E R19, desc[UR10][R8.64+0x4] ;  /* 0x0000040a08137981 */ /* 0x002ea2000c1e1900 */
[----:B------:R-:W-:-:S03]  /*11d0*/  UIADD3 UR4, UPT, UPT, UR4, 0x2, URZ ;  /* 0x0000000204047890 */ /* 0x000fc6000fffe0ff */
[----:B--2---:R3:W-:Y:S09]  /*11e0*/  REDG.E.ADD.F32.FTZ.RN.STRONG.GPU desc[UR10][R10.64+0x4], R19 ;  /* 0x000004130a0079a6 */ /* 0x0047f2000c12f30a */
.L_x_455:
[----:B------:R-:W-:Y:S05]  /*11f0*/  BRA.U UP1, `(.L_x_453) ;  /* 0x0000000101547547 */ /* 0x000fea000b800000 */
[----:B------:R-:W4:Y:S01]  /*1200*/  LDC.64 R6, c[0x0][0x398] ;  /* 0x0000e600ff067b82 */ /* 0x000f220000000a00 */
[----:B0-----:R-:W-:-:S07]  /*1210*/  IADD3 R9, PT, PT, R4, UR4, RZ ;  /* 0x0000000404097c10 */ /* 0x001fce000fffe0ff */
[----:B--23--:R-:W0:Y:S01]  /*1220*/  LDC.64 R10, c[0x0][0x3a0] ;  /* 0x0000e800ff0a7b82 */ /* 0x00ce220000000a00 */
[----:B----4-:R-:W-:-:S05]  /*1230*/  IMAD.WIDE R6, R9, 0x4, R6 ;  /* 0x0000000409067825 */ /* 0x010fca00078e0206 */
[----:B------:R-:W2:Y:S01]  /*1240*/  LDG.E R4, desc[UR10][R6.64] ;  /* 0x0000000a06047981 */ /* 0x000ea2000c1e1900 */
[----:B0-----:R-:W-:Y:S02]  /*1250*/  IMAD.WIDE R10, R9, 0x4, R10 ;  /* 0x00000004090a7825 */ /* 0x001fe400078e020a */
[----:B------:R-:W0:Y:S03]  /*1260*/  LDC.64 R8, c[0x0][0x388] ;  /* 0x0000e200ff087b82 */ /* 0x000e260000000a00 */
[----:B-1----:R-:W2:Y:S01]  /*1270*/  LDG.E R17, desc[UR10][R10.64] ;  /* 0x0000000a0a117981 */ /* 0x002ea2000c1e1900 */
[----:B------:R-:W-:-:S05]  /*1280*/  IADD3 R13, PT, PT, R0, UR4, RZ ;  /* 0x00000004000d7c10 */ /* 0x000fca000fffe0ff */
[----:B0-----:R-:W-:-:S04]  /*1290*/  IMAD.WIDE R12, R13, 0x4, R8 ;  /* 0x000000040d0c7825 */ /* 0x001fc800078e0208 */
[----:B--2---:R-:W-:-:S04]  /*12a0*/  FADD R4, R4, R17 ;  /* 0x0000001104047221 */ /* 0x004fc80000000000 */
        /* <DEDUP_REMOVED lines=9> */
[----:B--2---:R4:W-:Y:S02]  /*1340*/  REDG.E.ADD.F32.FTZ.RN.STRONG.GPU desc[UR10][R8.64], R11 ;  /* 0x0000000b080079a6 */ /* 0x0049e4000c12f30a */
.L_x_453:
[----:B------:R-:W-:Y:S05]  /*1350*/  @!P3 BRA `(.L_x_456) ;  /* 0xfffffff00000b947 */ /* 0x000fea000383ffff */
[----:B------:R-:W-:Y:S05]  /*1360*/  EXIT ;  /* 0x000000000000794d */ /* 0x000fea0003800000 */
        .weak           $__internal_4_$__cuda_sm3x_div_rn_noftz_f32_slowpath
        .type           $__internal_4_$__cuda_sm3x_div_rn_noftz_f32_slowpath,@function
        .size           $__internal_4_$__cuda_sm3x_div_rn_noftz_f32_slowpath,(.L_x_812 - $__internal_4_$__cuda_sm3x_div_rn_noftz_f32_slowpath)
$__internal_4_$__cuda_sm3x_div_rn_noftz_f32_slowpath:
[----:B------:R-:W-:Y:S01]  /*1370*/  SHF.R.U32.HI R18, RZ, 0x17, R14 ;  /* 0x00000017ff127819 */ /* 0x000fe2000001160e */
[----:B------:R-:W-:Y:S01]  /*1380*/  BSSY.RECONVERGENT B1, `(.L_x_457) ;  /* 0x0000065000017945 */ /* 0x000fe20003800200 */
[----:B------:R-:W-:Y:S01]  /*1390*/  SHF.R.U32.HI R22, RZ, 0x17, R3 ;  /* 0x00000017ff167819 */ /* 0x000fe20000011603 */
[----:B------:R-:W-:Y:S01]  /*13a0*/  HFMA2 R23, -RZ, RZ, 2.125, 0 ;  /* 0x40400000ff177431 */ /* 0x000fe200000001ff */
[----:B------:R-:W-:Y:S02]  /*13b0*/  LOP3.LUT R18, R18, 0xff, RZ, 0xc0, !PT ;  /* 0x000000ff12127812 */ /* 0x000fe400078ec0ff */
[----:B------:R-:W-:Y:S02]  /*13c0*/  LOP3.LUT R22, R22, 0xff, RZ, 0xc0, !PT ;  /* 0x000000ff16167812 */ /* 0x000fe400078ec0ff */
[----:B------:R-:W-:Y:S01]  /*13d0*/  MOV R24, R3 ;  /* 0x0000000300187202 */ /* 0x000fe20000000f00 */
[----:B------:R-:W-:Y:S01]  /*13e0*/  VIADD R25, R18, 0xffffffff ;  /* 0xffffffff12197836 */ /* 0x000fe20000000000 */
[----:B------:R-:W-:-:S04]  /*13f0*/  IADD3 R26, PT, PT, R22, -0x1, RZ ;  /* 0xffffffff161a7810 */ /* 0x000fc80007ffe0ff */
[----:B------:R-:W-:-:S04]  /*1400*/  ISETP.GT.U32.AND P0, PT, R25, 0xfd, PT ;  /* 0x000000fd1900780c */ /* 0x000fc80003f04070 */
[----:B------:R-:W-:-:S13]  /*1410*/  ISETP.GT.U32.OR P0, PT, R26, 0xfd, P0 ;  /* 0x000000fd1a00780c */ /* 0x000fda0000704470 */
[----:B------:R-:W-:Y:S01]  /*1420*/  @!P0 MOV R20, RZ ;  /* 0x000000ff00148202 */ /* 0x000fe20000000f00 */
[----:B------:R-:W-:Y:S06]  /*1430*/  @!P0 BRA `(.L_x_458) ;  /* 0x0000000000608947 */ /* 0x000fec0003800000 */
[----:B------:R-:W-:Y:S02]  /*1440*/  MOV R0, 0x40400000 ;  /* 0x4040000000007802 */ /* 0x000fe40000000f00 */
[----:B------:R-:W-:Y:S02]  /*1450*/  FSETP.GTU.FTZ.AND P0, PT, |R3|, +INF , PT ;  /* 0x7f8000000300780b */ /* 0x000fe40003f1c200 */
[----:B------:R-:W-:-:S04]  /*1460*/  FSETP.GTU.FTZ.AND P1, PT, |R0|, +INF , PT ;  /* 0x7f8000000000780b */ /* 0x000fc80003f3c200 */
[----:B------:R-:W-:-:S13]  /*1470*/  PLOP3.LUT P0, PT, P0, P1, PT, 0xf8, 0x8f ;  /* 0x00000000008f781c */ /* 0x000fda0000703f70 */
[----:B------:R-:W-:Y:S05]  /*1480*/  @P0 BRA `(.L_x_459) ;  /* 0x00000004004c0947 */ /* 0x000fea0003800000 */
[----:B------:R-:W-:-:S13]  /*1490*/  LOP3.LUT P0, RZ, R23, 0x7fffffff, R24, 0xc8, !PT ;  /* 0x7fffffff17ff7812 */ /* 0x000fda000780c818 */
[----:B------:R-:W-:Y:S05]  /*14a0*/  @!P0 BRA `(.L_x_460) ;  /* 0x00000004003c8947 */ /* 0x000fea0003800000 */
[C---:B------:R-:W-:Y:S02]  /*14b0*/  FSETP.NEU.FTZ.AND P4, PT, |R3|.reuse, +INF , PT ;  /* 0x7f8000000300780b */ /* 0x040fe40003f9d200 */
[----:B------:R-:W-:Y:S02]  /*14c0*/  FSETP.NEU.FTZ.AND P1, PT, |R0|, +INF , PT ;  /* 0x7f8000000000780b */ /* 0x000fe40003f3d200 */
[----:B------:R-:W-:-:S11]  /*14d0*/  FSETP.NEU.FTZ.AND P0, PT, |R3|, +INF , PT ;  /* 0x7f8000000300780b */ /* 0x000fd60003f1d200 */
[----:B------:R-:W-:Y:S05]  /*14e0*/  @!P1 BRA !P4, `(.L_x_460) ;  /* 0x00000004002c9947 */ /* 0x000fea0006000000 */
[----:B------:R-:W-:-:S04]  /*14f0*/  LOP3.LUT P4, RZ, R24, 0x7fffffff, RZ, 0xc0, !PT ;  /* 0x7fffffff18ff7812 */ /* 0x000fc8000788c0ff */
[----:B------:R-:W-:-:S13]  /*1500*/  PLOP3.LUT P1, PT, P1, P4, PT, 0x2f, 0xf2 ;  /* 0x0000000000f2781c */ /* 0x000fda0000f28577 */
[----:B------:R-:W-:Y:S05]  /*1510*/  @P1 BRA `(.L_x_461) ;  /* 0x0000000400181947 */ /* 0x000fea0003800000 */
[----:B------:R-:W-:-:S04]  /*1520*/  LOP3.LUT P1, RZ, R23, 0x7fffffff, RZ, 0xc0, !PT ;  /* 0x7fffffff17ff7812 */ /* 0x000fc8000782c0ff */
[----:B------:R-:W-:-:S13]  /*1530*/  PLOP3.LUT P0, PT, P0, P1, PT, 0x2f, 0xf2 ;  /* 0x0000000000f2781c */ /* 0x000fda0000702577 */
[----:B------:R-:W-:Y:S05]  /*1540*/  @P0 BRA `(.L_x_462) ;  /* 0x0000000400000947 */ /* 0x000fea0003800000 */
[----:B------:R-:W-:Y:S02]  /*1550*/  ISETP.GE.AND P0, PT, R26, RZ, PT ;  /* 0x000000ff1a00720c */ /* 0x000fe40003f06270 */
[----:B------:R-:W-:-:S11]  /*1560*/  ISETP.GE.AND P1, PT, R25, RZ, PT ;  /* 0x000000ff1900720c */ /* 0x000fd60003f26270 */
[----:B------:R-:W-:Y:S01]  /*1570*/  @P0 MOV R20, RZ ;  /* 0x000000ff00140202 */ /* 0x000fe20000000f00 */
[----:B------:R-:W-:Y:S01]  /*1580*/  @!P0 FFMA R24, R3, 1.84467440737095516160e+19, RZ ;  /* 0x5f80000003188823 */ /* 0x000fe200000000ff */
[----:B------:R-:W-:Y:S01]  /*1590*/  @!P0 MOV R20, 0xffffffc0 ;  /* 0xffffffc000148802 */ /* 0x000fe20000000f00 */
[----:B------:R-:W-:-:S03]  /*15a0*/  @!P1 FFMA R23, R0, 1.84467440737095516160e+19, RZ ;  /* 0x5f80000000179823 */ /* 0x000fc600000000ff */
[----:B------:R-:W-:-:S07]  /*15b0*/  @!P1 IADD3 R20, PT, PT, R20, 0x40, RZ ;  /* 0x0000004014149810 */ /* 0x000fce0007ffe0ff */
.L_x_458:
[----:B------:R-:W-:Y:S01]  /*15c0*/  LEA R0, R18, 0xc0800000, 0x17 ;  /* 0xc080000012007811 */ /* 0x000fe200078eb8ff */
[----:B------:R-:W-:Y:S01]  /*15d0*/  VIADD R3, R22, 0xffffff81 ;  /* 0xffffff8116037836 */ /* 0x000fe20000000000 */
[----:B------:R-:W-:Y:S02]  /*15e0*/  BSSY.RECONVERGENT B2, `(.L_x_463) ;  /* 0x0000035000027945 */ /* 0x000fe40003800200 */
[----:B------:R-:W-:Y:S01]  /*15f0*/  IADD3 R27, PT, PT, -R0, R23, RZ ;  /* 0x00000017001b7210 */ /* 0x000fe20007ffe1ff */
[----:B------:R-:W-:-:S03]  /*1600*/  IMAD R0, R3, -0x800000, R24 ;  /* 0xff80000003007824 */ /* 0x000fc600078e0218 */
[----:B------:R0:W1:Y:S01]  /*1610*/  MUFU.RCP R26, R27 ;  /* 0x0000001b001a7308 */ /* 0x0000620000001000 */
[----:B------:R-:W-:Y:S01]  /*1620*/  FADD.FTZ R25, -R27, -RZ ;  /* 0x800000ff1b197221 */ /* 0x000fe20000010100 */
[----:B0-----:R-:W-:-:S04]  /*1630*/  IADD3 R27, PT, PT, R3, 0x7f, -R18 ;  /* 0x0000007f031b7810 */ /* 0x001fc80007ffe812 */
[----:B------:R-:W-:Y:S01]  /*1640*/  IADD3 R27, PT, PT, R27, R20, RZ ;  /* 0x000000141b1b7210 */ /* 0x000fe20007ffe0ff */
[----:B-1----:R-:W-:-:S04]  /*1650*/  FFMA R23, R26, R25, 1 ;  /* 0x3f8000001a177423 */ /* 0x002fc80000000019 */
[----:B------:R-:W-:-:S04]  /*1660*/  FFMA R23, R26, R23, R26 ;  /* 0x000000171a177223 */ /* 0x000fc8000000001a */
[----:B------:R-:W-:-:S04]  /*1670*/  FFMA R22, R0, R23, RZ ;  /* 0x0000001700167223 */ /* 0x000fc800000000ff */
[----:B------:R-:W-:-:S04]  /*1680*/  FFMA R24, R25, R22, R0 ;  /* 0x0000001619187223 */ /* 0x000fc80000000000 */
[----:B------:R-:W-:-:S04]  /*1690*/  FFMA R22, R23, R24, R22 ;  /* 0x0000001817167223 */ /* 0x000fc80000000016 */
[----:B------:R-:W-:-:S04]  /*16a0*/  FFMA R25, R25, R22, R0 ;  /* 0x0000001619197223 */ /* 0x000fc80000000000 */
[----:B------:R-:W-:-:S05]  /*16b0*/  FFMA R0, R23, R25, R22 ;  /* 0x0000001917007223 */ /* 0x000fca0000000016 */
[----:B------:R-:W-:-:S04]  /*16c0*/  SHF.R.U32.HI R3, RZ, 0x17, R0 ;  /* 0x00000017ff037819 */ /* 0x000fc80000011600 */
[----:B------:R-:W-:-:S04]  /*16d0*/  LOP3.LUT R18, R3, 0xff, RZ, 0xc0, !PT ;  /* 0x000000ff03127812 */ /* 0x000fc800078ec0ff */
[----:B------:R-:W-:-:S04]  /*16e0*/  IADD3 R3, PT, PT, R18, R27, RZ ;  /* 0x0000001b12037210 */ /* 0x000fc80007ffe0ff */
[----:B------:R-:W-:-:S04]  /*16f0*/  IADD3 R18, PT, PT, R3, -0x1, RZ ;  /* 0xffffffff03127810 */ /* 0x000fc80007ffe0ff */
[----:B------:R-:W-:-:S13]  /*1700*/  ISETP.GE.U32.AND P0, PT, R18, 0xfe, PT ;  /* 0x000000fe1200780c */ /* 0x000fda0003f06070 */
[----:B------:R-:W-:Y:S05]  /*1710*/  @!P0 BRA `(.L_x_464) ;  /* 0x0000000000808947 */ /* 0x000fea0003800000 */
[----:B------:R-:W-:-:S13]  /*1720*/  ISETP.GT.AND P0, PT, R3, 0xfe, PT ;  /* 0x000000fe0300780c */ /* 0x000fda0003f04270 */
[----:B------:R-:W-:Y:S05]  /*1730*/  @P0 BRA `(.L_x_465) ;  /* 0x00000000006c0947 */ /* 0x000fea0003800000 */
[----:B------:R-:W-:-:S13]  /*1740*/  ISETP.GE.AND P0, PT, R3, 0x1, PT ;  /* 0x000000010300780c */ /* 0x000fda0003f06270 */
[----:B------:R-:W-:Y:S05]  /*1750*/  @P0 BRA `(.L_x_466) ;  /* 0x0000000000740947 */ /* 0x000fea0003800000 */
[----:B------:R-:W-:Y:S02]  /*1760*/  ISETP.GE.AND P0, PT, R3, -0x18, PT ;  /* 0xffffffe80300780c */ /* 0x000fe40003f06270 */
[----:B------:R-:W-:-:S11]  /*1770*/  LOP3.LUT R0, R0, 0x80000000, RZ, 0xc0, !PT ;  /* 0x8000000000007812 */ /* 0x000fd600078ec0ff */
[----:B------:R-:W-:Y:S05]  /*1780*/  @!P0 BRA `(.L_x_466) ;  /* 0x0000000000688947 */ /* 0x000fea0003800000 */
[CCC-:B------:R-:W-:Y:S01]  /*1790*/  FFMA.RZ R20, R23.reuse, R25.reuse, R22.reuse ;  /* 0x0000001917147223 */ /* 0x1c0fe2000000c016 */
[CCC-:B------:R-:W-:Y:S01]  /*17a0*/  FFMA.RP R18, R23.reuse, R25.reuse, R22.reuse ;  /* 0x0000001917127223 */ /* 0x1c0fe20000008016 */
[----:B------:R-:W-:Y:S01]  /*17b0*/  FFMA.RM R23, R23, R25, R22 ;  /* 0x0000001917177223 */ /* 0x000fe20000004016 */
[C---:B------:R-:W-:Y:S02]  /*17c0*/  IADD3 R25, PT, PT, R3.reuse, 0x20, RZ ;  /* 0x0000002003197810 */ /* 0x040fe40007ffe0ff */
[----:B------:R-:W-:Y:S02]  /*17d0*/  LOP3.LUT R20, R20, 0x7fffff, RZ, 0xc0, !PT ;  /* 0x007fffff14147812 */ /* 0x000fe400078ec0ff */
[C---:B------:R-:W-:Y:S02]  /*17e0*/  ISETP.NE.AND P4, PT, R3.reuse, RZ, PT ;  /* 0x000000ff0300720c */ /* 0x040fe40003f85270 */
[----:B------:R-:W-:Y:S02]  /*17f0*/  LOP3.LUT R20, R20, 0x800000, RZ, 0xfc, !PT ;  /* 0x0080000014147812 */ /* 0x000fe400078efcff */
[----:B------:R-:W-:-:S02]  /*1800*/  ISETP.NE.AND P1, PT, R3, RZ, PT ;  /* 0x000000ff0300720c */ /* 0x000fc40003f25270 */
[----:B------:R-:W-:Y:S02]  /*1810*/  IADD3 R3, PT, PT, -R3, RZ, RZ ;  /* 0x000000ff03037210 */ /* 0x000fe40007ffe1ff */
[----:B------:R-:W-:Y:S02]  /*1820*/  SHF.L.U32 R25, R20, R25, RZ ;  /* 0x0000001914197219 */ /* 0x000fe400000006ff */
[----:B------:R-:W-:Y:S02]  /*1830*/  FSETP.NEU.FTZ.AND P0, PT, R18, R23, PT ;  /* 0x000000171200720b */ /* 0x000fe40003f1d000 */
[----:B------:R-:W-:Y:S02]  /*1840*/  SEL R3, R3, RZ, P4 ;  /* 0x000000ff03037207 */ /* 0x000fe40002000000 */
[----:B------:R-:W-:Y:S02]  /*1850*/  ISETP.NE.AND P1, PT, R25, RZ, P1 ;  /* 0x000000ff1900720c */ /* 0x000fe40000f25270 */
[----:B------:R-:W-:-:S02]  /*1860*/  SHF.R.U32.HI R3, RZ, R3, R20 ;  /* 0x00000003ff037219 */ /* 0x000fc40000011614 */
[----:B------:R-:W-:Y:S02]  /*1870*/  PLOP3.LUT P0, PT, P0, P1, PT, 0xf8, 0x8f ;  /* 0x00000000008f781c */ /* 0x000fe40000703f70 */
[----:B------:R-:W-:Y:S02]  /*1880*/  SHF.R.U32.HI R23, RZ, 0x1, R3 ;  /* 0x00000001ff177819 */ /* 0x000fe40000011603 */
[----:B------:R-:W-:-:S04]  /*1890*/  SEL R18, RZ, 0x1, !P0 ;  /* 0x00000001ff127807 */ /* 0x000fc80004000000 */
[----:B------:R-:W-:-:S04]  /*18a0*/  LOP3.LUT R18, R18, 0x1, R23, 0xf8, !PT ;  /* 0x0000000112127812 */ /* 0x000fc800078ef817 */
[----:B------:R-:W-:-:S04]  /*18b0*/  LOP3.LUT R18, R18, R3, RZ, 0xc0, !PT ;  /* 0x0000000312127212 */ /* 0x000fc800078ec0ff */
[----:B------:R-:W-:-:S04]  /*18c0*/  IADD3 R23, PT, PT, R23, R18, RZ ;  /* 0x0000001217177210 */ /* 0x000fc80007ffe0ff */
[----:B------:R-:W-:Y:S01]  /*18d0*/  LOP3.LUT R0, R23, R0, RZ, 0xfc, !PT ;  /* 0x0000000017007212 */ /* 0x000fe200078efcff */
[----:B------:R-:W-:Y:S06]  /*18e0*/  BRA `(.L_x_466) ;  /* 0x0000000000107947 */ /* 0x000fec0003800000 */
.L_x_465:
[----:B------:R-:W-:-:S04]  /*18f0*/  LOP3.LUT R0, R0, 0x80000000, RZ, 0xc0, !PT ;  /* 0x8000000000007812 */ /* 0x000fc800078ec0ff */
[----:B------:R-:W-:Y:S01]  /*1900*/  LOP3.LUT R0, R0, 0x7f800000, RZ, 0xfc, !PT ;  /* 0x7f80000000007812 */ /* 0x000fe200078efcff */
[----:B------:R-:W-:Y:S06]  /*1910*/  BRA `(.L_x_466) ;  /* 0x0000000000047947 */ /* 0x000fec0003800000 */
.L_x_464:
[----:B------:R-:W-:-:S07]  /*1920*/  LEA R0, R27, R0, 0x17 ;  /* 0x000000001b007211 */ /* 0x000fce00078eb8ff */
.L_x_466:
[----:B------:R-:W-:Y:S05]  /*1930*/  BSYNC.RECONVERGENT B2 ;  /* 0x0000000000027941 */ /* 0x000fea0003800200 */
.L_x_463:
[----:B------:R-:W-:Y:S05]  /*1940*/  BRA `(.L_x_467) ;  /* 0x0000000000207947 */ /* 0x000fea0003800000 */
.L_x_462:
[----:B------:R-:W-:-:S04]  /*1950*/  LOP3.LUT R0, R23, 0x80000000, R24, 0x48, !PT ;  /* 0x8000000017007812 */ /* 0x000fc800078e4818 */
[----:B------:R-:W-:Y:S01]  /*1960*/  LOP3.LUT R0, R0, 0x7f800000, RZ, 0xfc, !PT ;  /* 0x7f80000000007812 */ /* 0x000fe200078efcff */
[----:B------:R-:W-:Y:S06]  /*1970*/  BRA `(.L_x_467) ;  /* 0x0000000000147947 */ /* 0x000fec0003800000 */
.L_x_461:
[----:B------:R-:W-:Y:S01]  /*1980*/  LOP3.LUT R0, R23, 0x80000000, R24, 0x48, !PT ;  /* 0x8000000017007812 */ /* 0x000fe200078e4818 */
[----:B------:R-:W-:Y:S06]  /*1990*/  BRA `(.L_x_467) ;  /* 0x00000000000c7947 */ /* 0x000fec0003800000 */
.L_x_460:
[----:B------:R-:W0:Y:S01]  /*19a0*/  MUFU.RSQ R0, -QNAN ;  /* 0xffc0000000007908 */ /* 0x000e220000001400 */
[----:B------:R-:W-:Y:S05]  /*19b0*/  BRA `(.L_x_467) ;  /* 0x0000000000047947 */ /* 0x000fea0003800000 */
.L_x_459:
[----:B------:R-:W-:-:S07]  /*19c0*/  FADD.FTZ R0, R3, R0 ;  /* 0x0000000003007221 */ /* 0x000fce0000010000 */
.L_x_467:
[----:B------:R-:W-:Y:S05]  /*19d0*/  BSYNC.RECONVERGENT B1 ;  /* 0x0000000000017941 */ /* 0x000fea0003800200 */
.L_x_457:
[----:B------:R-:W-:Y:S01]  /*19e0*/  HFMA2 R23, -RZ, RZ, 0, 0 ;  /* 0x00000000ff177431 */ /* 0x000fe200000001ff */
[----:B------:R-:W-:-:S04]  /*19f0*/  MOV R22, R16 ;  /* 0x0000001000167202 */ /* 0x000fc80000000f00 */
[----:B0-----:R-:W-:Y:S05]  /*1a00*/  RET.REL.NODEC R22 `(_Z29gpuKernelTripletDecompositionIfEvPT_S1_S1_S1_S1_PiS2_S2_ii) ;  /* 0xffffffe4167c7950 */ /* 0x001fea0003c3ffff */
.L_x_468:
        /* <DEDUP_REMOVED lines=15> */
.L_x_812:


//--------------------- .text._Z29gpuKernelTripletDecompositionIdEvPT_S1_S1_S1_S1_PiS2_S2_ii --------------------------
	.section	.text._Z29gpuKernelTripletDecompositionIdEvPT_S1_S1_S1_S1_PiS2_S2_ii,"ax",@progbits
	.align	128
        .global         _Z29gpuKernelTripletDecompositionIdEvPT_S1_S1_S1_S1_PiS2_S2_ii
        .type           _Z29gpuKernelTripletDecompositionIdEvPT_S1_S1_S1_S1_PiS2_S2_ii,@function
        .size           _Z29gpuKernelTripletDecompositionIdEvPT_S1_S1_S1_S1_PiS2_S2_ii,(.L_x_813 - _Z29gpuKernelTripletDecompositionIdEvPT_S1_S1_S1_S1_PiS2_S2_ii)
        .other          _Z29gpuKernelTripletDecompositionIdEvPT_S1_S1_S1_S1_PiS2_S2_ii,@"STO_CUDA_ENTRY STV_DEFAULT"
_Z29gpuKernelTripletDecompositionIdEvPT_S1_S1_S1_S1_PiS2_S2_ii:
.text._Z29gpuKernelTripletDecompositionIdEvPT_S1_S1_S1_S1_PiS2_S2_ii:
        /* <DEDUP_REMOVED lines=10> */
[----:B------:R-:W-:Y:S01]  /*00a0*/  IMAD.MOV.U32 R3, RZ, RZ, 0x40080000 ;  /* 0x40080000ff037424 */ /* 0x000fe200078e00ff */
[----:B------:R-:W2:Y:S01]  /*00b0*/  LDCU UR4, c[0x0][0x370] ;  /* 0x00006e00ff0477ac */ /* 0x000ea20008000800 */
[----:B------:R-:W3:Y:S05]  /*00c0*/  LDCU.64 UR10, c[0x0][0x358] ;  /* 0x00006b00ff0a77ac */ /* 0x000eea0008000a00 */
[----:B------:R-:W4:Y:S01]  /*00d0*/  LDC.64 R14, c[0x0][0x390] ;  /* 0x0000e400ff0e7b82 */ /* 0x000f220000000a00 */
[----:B------:R-:W1:Y:S07]  /*00e0*/  LDCU UR9, c[0x0][0x3c0] ;  /* 0x00007800ff0977ac */ /* 0x000e6e0008000800 */
[----:B------:R-:W1:Y:S01]  /*00f0*/  LDC.64 R12, c[0x0][0x380] ;  /* 0x0000e000ff0c7b82 */ /* 0x000e620000000a00 */
[----:B0-----:R-:W-:-:S03]  /*0100*/  UISETP.GT.AND UP0, UPT, UR5, URZ, UPT ;  /* 0x000000ff0500728c */ /* 0x001fc6000bf04270 */
[----:B------:R-:W-:Y:S01]  /*0110*/  UMOV UR5, URZ ;  /* 0x000000ff00057c82 */ /* 0x000fe20008000000 */
[----:B--2---:R-:W-:-:S03]  /*0120*/  IMAD R5, R5, UR4, RZ ;  /* 0x0000000405057c24 */ /* 0x004fc6000f8e02ff */
[----:B------:R-:W0:Y:S08]  /*0130*/  LDC.64 R10, c[0x0][0x3b0] ;  /* 0x0000ec00ff0a7b82 */ /* 0x000e300000000a00 */
[----:B------:R-:W2:Y:S01]  /*0140*/  LDC.64 R8, c[0x0][0x3b8] ;  /* 0x0000ee00ff087b82 */ /* 0x000ea20000000a00 */
[----:B---3--:R-:W-:Y:S05]  /*0150*/  BRA.U UP0, `(.L_x_469) ;  /* 0x0000000100ac7547 */ /* 0x008fea000b800000 */
.L_x_472:
[----:B---34-:R-:W-:-:S06]  /*0160*/  IMAD.WIDE R20, R2, 0x8, R14 ;  /* 0x0000000802147825 */ /* 0x018fcc00078e020e */
[----:B------:R-:W3:Y:S01]  /*0170*/  LDG.E.64 R20, desc[UR10][R20.64] ;  /* 0x0000000a14147981 */ /* 0x000ee2000c1e1b00 */
[----:B--2---:R-:W-:-:S04]  /*0180*/  IMAD.WIDE R24, R2, 0x4, R8 ;  /* 0x0000000402187825 */ /* 0x004fc800078e0208 */
[C---:B-1----:R-:W-:Y:S01]  /*0190*/  IMAD.WIDE R18, R2.reuse, 0x4, R16 ;  /* 0x0000000402127825 */ /* 0x042fe200078e0210 */
[----:B------:R-:W5:Y:S01]  /*01a0*/  LDG.E R7, desc[UR10][R24.64] ;  /* 0x0000000a18077981 */ /* 0x000f62000c1e1900 */
[----:B------:R-:W1:Y:S02]  /*01b0*/  MUFU.RCP64H R27, 3 ;  /* 0x40080000001b7908 */ /* 0x000e640000001800 */
[----:B------:R-:W-:Y:S02]  /*01c0*/  HFMA2 R31, -RZ, RZ, 2.015625, 0 ;  /* 0x40080000ff1f7431 */ /* 0x000fe400000001ff */
[----:B------:R-:W-:Y:S01]  /*01d0*/  IMAD.MOV.U32 R30, RZ, RZ, 0x0 ;  /* 0x00000000ff1e7424 */ /* 0x000fe200078e00ff */
[----:B------:R3:W5:Y:S01]  /*01e0*/  LDG.E R4, desc[UR10][R18.64] ;  /* 0x0000000a12047981 */ /* 0x000762000c1e1900 */
[----:B------:R-:W-:Y:S02]  /*01f0*/  IMAD.MOV.U32 R26, RZ, RZ, 0x1 ;  /* 0x00000001ff1a7424 */ /* 0x000fe400078e00ff */
[----:B0-----:R-:W-:-:S05]  /*0200*/  IMAD.WIDE R22, R2, 0x4, R10 ;  /* 0x0000000402167825 */ /* 0x001fca00078e020a */
[----:B------:R0:W5:Y:S01]  /*0210*/  LDG.E R6, desc[UR10][R22.64] ;  /* 0x0000000a16067981 */ /* 0x000162000c1e1900 */
[----:B-1----:R-:W-:-:S08]  /*0220*/  DFMA R28, R26, -R30, 1 ;  /* 0x3ff000001a1c742b */ /* 0x002fd0000000081e */
[----:B------:R-:W-:-:S08]  /*0230*/  DFMA R28, R28, R28, R28 ;  /* 0x0000001c1c1c722b */ /* 0x000fd0000000001c */
[----:B------:R-:W-:-:S08]  /*0240*/  DFMA R28, R26, R28, R26 ;  /* 0x0000001c1a1c722b */ /* 0x000fd0000000001a */
[----:B------:R-:W-:-:S08]  /*0250*/  DFMA R26, R28, -R30, 1 ;  /* 0x3ff000001c1a742b */ /* 0x000fd0000000081e */
[----:B------:R-:W-:Y:S01]  /*0260*/  DFMA R26, R28, R26, R28 ;  /* 0x0000001a1c1a722b */ /* 0x000fe2000000001c */
[----:B------:R-:W-:Y:S05]  /*0270*/  YIELD ;  /* 0x0000000000007946 */ /* 0x000fea0003800000 */
[----:B------:R-:W-:Y:S02]  /*0280*/  BSSY.RECONVERGENT B0, `(.L_x_470) ;  /* 0x000000e000007945 */ /* 0x000fe40003800200 */
[----:B---3--:R-:W-:-:S08]  /*0290*/  DMUL R18, R20, R26 ;  /* 0x0000001a14127228 */ /* 0x008fd00000000000 */
[----:B0-----:R-:W-:-:S08]  /*02a0*/  DFMA R22, R18, -3, R20 ;  /* 0xc00800001216782b */ /* 0x001fd00000000014 */
[----:B------:R-:W-:Y:S01]  /*02b0*/  DFMA R18, R26, R22, R18 ;  /* 0x000000161a12722b */ /* 0x000fe20000000012 */
[----:B------:R-:W-:-:S09]  /*02c0*/  FSETP.GEU.AND P1, PT, |R21|, 6.5827683646048100446e-37, PT ;  /* 0x036000001500780b */ /* 0x000fd20003f2e200 */
[----:B------:R-:W-:-:S05]  /*02d0*/  FFMA R0, RZ, 2.125, R19 ;  /* 0x40080000ff007823 */ /* 0x000fca0000000013 */
[----:B------:R-:W-:-:S13]  /*02e0*/  FSETP.GT.AND P0, PT, |R0|, 1.469367938527859385e-39, PT ;  /* 0x001000000000780b */ /* 0x000fda0003f04200 */
[----:B------:R-:W-:Y:S05]  /*02f0*/  @P0 BRA P1, `(.L_x_471) ;  /* 0x0000000000180947 */ /* 0x000fea0000800000 */
[----:B------:R-:W-:Y:S01]  /*0300*/  IMAD.MOV.U32 R22, RZ, RZ, R20 ;  /* 0x000000ffff167224 */ /* 0x000fe200078e0014 */
[----:B------:R-:W-:Y:S02]  /*0310*/  MOV R23, R21 ;  /* 0x0000001500177202 */ /* 0x000fe40000000f00 */
[----:B------:R-:W-:-:S07]  /*0320*/  MOV R0, 0x340 ;  /* 0x0000034000007802 */ /* 0x000fce0000000f00 */
[----:B-----5:R-:W-:Y:S05]  /*0330*/  CALL.REL.NOINC `($__internal_5_$__cuda_sm20_div_rn_f64_full) ;  /* 0x0000001000747944 */ /* 0x020fea0003c00000 */
[----:B------:R-:W-:Y:S02]  /*0340*/  IMAD.MOV.U32 R18, RZ, RZ, R26 ;  /* 0x000000ffff127224 */ /* 0x000fe400078e001a */
[----:B------:R-:W-:-:S07]  /*0350*/  IMAD.MOV.U32 R19, RZ, RZ, R27 ;  /* 0x000000ffff137224 */ /* 0x000fce00078e001b */
.L_x_471:
[----:B------:R-:W-:Y:S05]  /*0360*/  BSYNC.RECONVERGENT B0 ;  /* 0x0000000000007941 */ /* 0x000fea0003800200 */
.L_x_470:
[----:B------:R-:W-:Y:S01]  /*0370*/  IADD3 R2, PT, PT, R5, R2, RZ ;  /* 0x0000000205027210 */ /* 0x000fe20007ffe0ff */
[----:B-----5:R-:W-:-:S03]  /*0380*/  IMAD.WIDE R20, R4, 0x8, R12 ;  /* 0x0000000804147825 */ /* 0x020fc600078e020c */
[----:B------:R-:W-:Y:S01]  /*0390*/  ISETP.GE.AND P0, PT, R2, UR9, PT ;  /* 0x0000000902007c0c */ /* 0x000fe2000bf06270 */
[--C-:B------:R-:W-:Y:S01]  /*03a0*/  IMAD.WIDE R22, R6, 0x8, R12.reuse ;  /* 0x0000000806167825 */ /* 0x100fe200078e020c */
[----:B------:R3:W-:Y:S03]  /*03b0*/  REDG.E.ADD.F64.RN.STRONG.GPU desc[UR10][R20.64], R18 ;  /* 0x00000012140079a6 */ /* 0x0007e6000c12ff0a */
[----:B------:R-:W-:Y:S01]  /*03c0*/  IMAD.WIDE R6, R7, 0x8, R12 ;  /* 0x0000000807067825 */ /* 0x000fe200078e020c */
[----:B------:R3:W-:Y:S04]  /*03d0*/  REDG.E.ADD.F64.RN.STRONG.GPU desc[UR10][R22.64], R18 ;  /* 0x00000012160079a6 */ /* 0x0007e8000c12ff0a */
[----:B------:R3:W-:Y:S03]  /*03e0*/  REDG.E.ADD.F64.RN.STRONG.GPU desc[UR10][R6.64], R18 ;  /* 0x00000012060079a6 */ /* 0x0007e6000c12ff0a */
[----:B------:R-:W-:Y:S05]  /*03f0*/  @!P0 BRA `(.L_x_472) ;  /* 0xfffffffc00588947 */ /* 0x000fea000383ffff */
[----:B------:R-:W-:Y:S05]  /*0400*/  EXIT ;  /* 0x000000000000794d */ /* 0x000fea0003800000 */
.L_x_469:
[----:B01----:R-:W1:Y:S08]  /*0410*/  LDC.64 R12, c[0x0][0x390] ;  /* 0x0000e400ff0c7b82 */ /* 0x003e700000000a00 */
[----:B--2-4-:R-:W2:Y:S08]  /*0420*/  LDC.64 R8, c[0x0][0x3a8] ;  /* 0x0000ea00ff087b82 */ /* 0x014eb00000000a00 */
[----:B---34-:R-:W3:Y:S01]  /*0430*/  LDC.64 R14, c[0x0][0x3b8] ;  /* 0x0000ee00ff0e7b82 */ /* 0x018ee20000000a00 */
[----:B-1----:R-:W-:-:S07]  /*0440*/  IMAD.WIDE R12, R2, 0x8, R12 ;  /* 0x00000008020c7825 */ /* 0x002fce00078e020c */
[----:B0-----:R-:W0:Y:S01]  /*0450*/  LDC.64 R10, c[0x0][0x3b0] ;  /* 0x0000ec00ff0a7b82 */ /* 0x001e220000000a00 */
[----:B------:R-:W4:Y:S01]  /*0460*/  LDG.E.64 R12, desc[UR10][R12.64] ;  /* 0x0000000a0c0c7981 */ /* 0x000f22000c1e1b00 */
[----:B--2---:R-:W-:-:S06]  /*0470*/  IMAD.WIDE R8, R2, 0x4, R8 ;  /* 0x0000000402087825 */ /* 0x004fcc00078e0208 */
[----:B------:R-:W5:Y:S01]  /*0480*/  LDG.E R8, desc[UR10][R8.64] ;  /* 0x0000000a08087981 */ /* 0x000f62000c1e1900 */
[----:B---3--:R-:W-:-:S05]  /*0490*/  IMAD.WIDE R14, R2, 0x4, R14 ;  /* 0x00000004020e7825 */ /* 0x008fca00078e020e */
[----:B------:R-:W5:Y:S01]  /*04a0*/  LDG.E R6, desc[UR10][R14.64] ;  /* 0x0000000a0e067981 */ /* 0x000f62000c1e1900 */
[----:B------:R-:W1:Y:S01]  /*04b0*/  MUFU.RCP64H R17, 3 ;  /* 0x4008000000117908 */ /* 0x000e620000001800 */
[----:B------:R-:W-:Y:S01]  /*04c0*/  IMAD.MOV.U32 R18, RZ, RZ, 0x0 ;  /* 0x00000000ff127424 */ /* 0x000fe200078e00ff */
[----:B------:R-:W-:Y:S01]  /*04d0*/  MOV R16, 0x1 ;  /* 0x0000000100107802 */ /* 0x000fe20000000f00 */
        /* <DEDUP_REMOVED lines=8> */
[----:B------:R-:W1:Y:S01]  /*0560*/  LDC.64 R20, c[0x0][0x3c0] ;  /* 0x0000f000ff147b82 */ /* 0x000e620000000a00 */
[----:B------:R-:W-:Y:S05]  /*0570*/  YIELD ;  /* 0x0000000000007946 */ /* 0x000fea0003800000 */
[----:B------:R-:W-:Y:S01]  /*0580*/  BSSY.RECONVERGENT B0, `(.L_x_473) ;  /* 0x0000012000007945 */ /* 0x000fe20003800200 */
[----:B-1----:R-:W-:Y:S02]  /*0590*/  IMAD R4, R21, R2, RZ ;  /* 0x0000000215047224 */ /* 0x002fe400078e02ff */
[----:B------:R-:W-:Y:S01]  /*05a0*/  IMAD.IADD R2, R5, 0x1, R2 ;  /* 0x0000000105027824 */ /* 0x000fe200078e0202 */
[----:B------:R-:W-:-:S04]  /*05b0*/  ISETP.GE.U32.AND P2, PT, R21, 0x8, PT ;  /* 0x000000081500780c */ /* 0x000fc80003f46070 */
[----:B------:R-:W-:Y:S01]  /*05c0*/  ISETP.GE.AND P1, PT, R2, R20, PT ;  /* 0x000000140200720c */ /* 0x000fe20003f26270 */
[----:B----4-:R-:W-:-:S08]  /*05d0*/  DMUL R16, R12, R18 ;  /* 0x000000120c107228 */ /* 0x010fd00000000000 */
[----:B0-----:R-:W-:-:S08]  /*05e0*/  DFMA R10, R16, -3, R12 ;  /* 0xc0080000100a782b */ /* 0x001fd0000000000c */
[----:B------:R-:W-:Y:S01]  /*05f0*/  DFMA R10, R10, R18, R16 ;  /* 0x000000120a0a722b */ /* 0x000fe20000000010 */
[----:B------:R-:W-:-:S09]  /*0600*/  FSETP.GEU.AND P3, PT, |R13|, 6.5827683646048100446e-37, PT ;  /* 0x036000000d00780b */ /* 0x000fd20003f6e200 */
[----:B------:R-:W-:-:S05]  /*0610*/  FFMA R0, RZ, 2.125, R11 ;  /* 0x40080000ff007823 */ /* 0x000fca000000000b */
[----:B------:R-:W-:-:S13]  /*0620*/  FSETP.GT.AND P0, PT, |R0|, 1.469367938527859385e-39, PT ;  /* 0x001000000000780b */ /* 0x000fda0003f04200 */
[----:B------:R-:W-:Y:S05]  /*0630*/  @P0 BRA P3, `(.L_x_474) ;  /* 0x0000000000180947 */ /* 0x000fea0001800000 */
[----:B------:R-:W-:Y:S01]  /*0640*/  MOV R22, R12 ;  /* 0x0000000c00167202 */ /* 0x000fe20000000f00 */
[----:B------:R-:W-:Y:S01]  /*0650*/  IMAD.MOV.U32 R23, RZ, RZ, R13 ;  /* 0x000000ffff177224 */ /* 0x000fe200078e000d */
[----:B------:R-:W-:-:S07]  /*0660*/  MOV R0, 0x680 ;  /* 0x0000068000007802 */ /* 0x000fce0000000f00 */
[----:B-----5:R-:W-:Y:S05]  /*0670*/  CALL.REL.NOINC `($__internal_5_$__cuda_sm20_div_rn_f64_full) ;  /* 0x0000000c00a47944 */ /* 0x020fea0003c00000 */
[----:B------:R-:W-:Y:S01]  /*0680*/  MOV R10, R26 ;  /* 0x0000001a000a7202 */ /* 0x000fe20000000f00 */
[----:B------:R-:W-:-:S07]  /*0690*/  IMAD.MOV.U32 R11, RZ, RZ, R27 ;  /* 0x000000ffff0b7224 */ /* 0x000fce00078e001b */
.L_x_474:
[----:B------:R-:W-:Y:S05]  /*06a0*/  BSYNC.RECONVERGENT B0 ;  /* 0x0000000000007941 */ /* 0x000fea0003800200 */
.L_x_473:
[----:B------:R-:W0:Y:S01]  /*06b0*/  LDC.64 R16, c[0x0][0x380] ;  /* 0x0000e000ff107b82 */ /* 0x000e220000000a00 */
[----:B------:R-:W1:Y:S01]  /*06c0*/  LDCU UR8, c[0x0][0x3c4] ;  /* 0x00007880ff0877ac */ /* 0x000e620008000800 */
[----:B------:R-:W-:Y:S01]  /*06d0*/  UMOV UR4, URZ ;  /* 0x000000ff00047c82 */ /* 0x000fe20008000000 */
[----:B0----5:R-:W-:-:S04]  /*06e0*/  IMAD.WIDE R12, R8, 0x8, R16 ;  /* 0x00000008080c7825 */ /* 0x021fc800078e0210 */
[C-C-:B------:R-:W-:Y:S01]  /*06f0*/  IMAD.WIDE R14, R7.reuse, 0x8, R16.reuse ;  /* 0x00000008070e7825 */ /* 0x140fe200078e0210 */
[----:B------:R0:W-:Y:S03]  /*0700*/  REDG.E.ADD.F64.RN.STRONG.GPU desc[UR10][R12.64], R10 ;  /* 0x0000000a0c0079a6 */ /* 0x0001e6000c12ff0a */
[----:B------:R-:W-:Y:S01]  /*0710*/  IMAD.WIDE R16, R6, 0x8, R16 ;  /* 0x0000000806107825 */ /* 0x000fe200078e0210 */
[----:B------:R0:W-:Y:S03]  /*0720*/  REDG.E.ADD.F64.RN.STRONG.GPU desc[UR10][R14.64], R10 ;  /* 0x0000000a0e0079a6 */ /* 0x0001e6000c12ff0a */
[----:B-1----:R-:W-:Y:S01]  /*0730*/  IMAD R8, R8, UR8, RZ ;  /* 0x0000000808087c24 */ /* 0x002fe2000f8e02ff */
[----:B------:R0:W-:Y:S01]  /*0740*/  REDG.E.ADD.F64.RN.STRONG.GPU desc[UR10][R16.64], R10 ;  /* 0x0000000a100079a6 */ /* 0x0001e2000c12ff0a */
[----:B------:R-:W-:-:S02]  /*0750*/  IMAD R7, R7, UR8, RZ ;  /* 0x0000000807077c24 */ /* 0x000fc4000f8e02ff */
[----:B------:R-:W-:Y:S01]  /*0760*/  IMAD R6, R6, UR8, RZ ;  /* 0x0000000806067c24 */ /* 0x000fe2000f8e02ff */
[----:B------:R-:W-:Y:S06]  /*0770*/  @!P2 BRA `(.L_x_475) ;  /* 0x00000004008ca947 */ /* 0x000fec0003800000 */
[----:B------:R-:W1:Y:S01]  /*0780*/  LDCU.64 UR6, c[0x0][0x388] ;  /* 0x00007100ff0677ac */ /* 0x000e620008000a00 */
[----:B------:R-:W-:Y:S01]  /*0790*/  MOV R9, R6 ;  /* 0x0000000600097202 */ /* 0x000fe20000000f00 */
[----:B0-----:R-:W-:Y:S01]  /*07a0*/  IMAD.MOV.U32 R10, RZ, RZ, R7 ;  /* 0x000000ffff0a7224 */ /* 0x001fe200078e0007 */
[----:B------:R-:W-:Y:S01]  /*07b0*/  MOV R0, R4 ;  /* 0x0000000400007202 */ /* 0x000fe20000000f00 */
[----:B------:R-:W-:Y:S01]  /*07c0*/  ULOP3.LUT UR4, UR8, 0x7ffffff8, URZ, 0xc0, !UPT ;  /* 0x7ffffff808047892 */ /* 0x000fe2000f8ec0ff */
[----:B------:R-:W-:-:S03]  /*07d0*/  IMAD.MOV.U32 R11, RZ, RZ, R8 ;  /* 0x000000ffff0b7224 */ /* 0x000fc600078e0008 */
[----:B------:R-:W-:Y:S02]  /*07e0*/  UIADD3 UR4, UPT, UPT, -UR4, URZ, URZ ;  /* 0x000000ff04047290 */ /* 0x000fe4000fffe1ff */
[----:B-1----:R-:W-:-:S04]  /*07f0*/  UIADD3 UR6, UP0, UPT, UR6, 0x20, URZ ;  /* 0x0000002006067890 */ /* 0x002fc8000ff1e0ff */
[----:B------:R-:W-:Y:S02]  /*0800*/  UIADD3.X UR7, UPT, UPT, URZ, UR7, URZ, UP0, !UPT ;  /* 0x00000007ff077290 */ /* 0x000fe400087fe4ff */
[----:B------:R-:W-:-:S04]  /*0810*/  MOV R12, UR6 ;  /* 0x00000006000c7c02 */ /* 0x000fc80008000f00 */
[----:B------:R-:W-:-:S07]  /*0820*/  IMAD.U32 R13, RZ, RZ, UR7 ;  /* 0x00000007ff0d7e24 */ /* 0x000fce000f8e00ff */
.L_x_476:
[----:B------:R-:W0:Y:S08]  /*0830*/  LDC.64 R20, c[0x0][0x398] ;  /* 0x0000e600ff147b82 */ /* 0x000e300000000a00 */
[----:B------:R-:W1:Y:S01]  /*0840*/  LDC.64 R16, c[0x0][0x3a0] ;  /* 0x0000e800ff107b82 */ /* 0x000e620000000a00 */
[----:B0-----:R-:W-:-:S05]  /*0850*/  IMAD.WIDE R20, R0, 0x8, R20 ;  /* 0x0000000800147825 */ /* 0x001fca00078e0214 */
[----:B--2---:R-:W2:Y:S01]  /*0860*/  LDG.E.64 R14, desc[UR10][R20.64] ;  /* 0x0000000a140e7981 */ /* 0x004ea2000c1e1b00 */
[----:B-1----:R-:W-:-:S05]  /*0870*/  IMAD.WIDE R16, R0, 0x8, R16 ;  /* 0x0000000800107825 */ /* 0x002fca00078e0210 */
[----:B------:R-:W2:Y:S01]  /*0880*/  LDG.E.64 R18, desc[UR10][R16.64] ;  /* 0x0000000a10127981 */ /* 0x000ea2000c1e1b00 */
[----:B------:R-:W-:Y:S01]  /*0890*/  IMAD.WIDE R22, R11, 0x8, R12 ;  /* 0x000000080b167825 */ /* 0x000fe200078e020c */
[----:B--2---:R-:W-:-:S08]  /*08a0*/  DADD R14, R14, R18 ;  /* 0x000000000e0e7229 */ /* 0x004fd00000000012 */
[----:B------:R-:W-:-:S07]  /*08b0*/  DADD R32, -RZ, -R14 ;  /* 0x00000000ff207229 */ /* 0x000fce000000090e */
[----:B------:R0:W-:Y:S04]  /*08c0*/  REDG.E.ADD.F64.RN.STRONG.GPU desc[UR10][R22.64+-0x20], R32 ;  /* 0xffffe020160079a6 */ /* 0x0001e8000c12ff0a */
[----:B------:R-:W2:Y:S01]  /*08d0*/  LDG.E.64 R28, desc[UR10][R20.64] ;  /* 0x0000000a141c7981 */ /* 0x000ea2000c1e1b00 */
[----:B------:R-:W-:-:S05]  /*08e0*/  IMAD.WIDE R18, R10, 0x8, R12 ;  /* 0x000000080a127825 */ /* 0x000fca00078e020c */
[----:B--2---:R1:W-:Y:S04]  /*08f0*/  REDG.E.ADD.F64.RN.STRONG.GPU desc[UR10][R18.64+-0x20], R28 ;  /* 0xffffe01c120079a6 */ /* 0x0043e8000c12ff0a */
[----:B------:R-:W2:Y:S01]  /*0900*/  LDG.E.64 R30, desc[UR10][R16.64] ;  /* 0x0000000a101e7981 */ /* 0x000ea2000c1e1b00 */
[----:B------:R-:W-:-:S05]  /*0910*/  IMAD.WIDE R14, R9, 0x8, R12 ;  /* 0x00000008090e7825 */ /* 0x000fca00078e020c */
[----:B--2---:R2:W-:Y:S04]  /*0920*/  REDG.E.ADD.F64.RN.STRONG.GPU desc[UR10][R14.64+-0x20], R30 ;  /* 0xffffe01e0e0079a6 */ /* 0x0045e8000c12ff0a */
[----:B------:R-:W3:Y:S04]  /*0930*/  LDG.E.64 R26, desc[UR10][R20.64+0x8] ;  /* 0x0000080a141a7981 */ /* 0x000ee8000c1e1b00 */
[----:B------:R-:W3:Y:S02]  /*0940*/  LDG.E.64 R24, desc[UR10][R16.64+0x8] ;  /* 0x0000080a10187981 */ /* 0x000ee4000c1e1b00 */
[----:B---3--:R-:W-:-:S08]  /*0950*/  DADD R24, R26, R24 ;  /* 0x000000001a187229 */ /* 0x008fd00000000018 */
[----:B------:R-:W-:-:S07]  /*0960*/  DADD R34, -RZ, -R24 ;  /* 0x00000000ff227229 */ /* 0x000fce0000000918 */
[----:B------:R3:W-:Y:S04]  /*0970*/  REDG.E.ADD.F64.RN.STRONG.GPU desc[UR10][R22.64+-0x18], R34 ;  /* 0xffffe822160079a6 */ /* 0x0007e8000c12ff0a */
[----:B0-----:R-:W4:Y:S04]  /*0980*/  LDG.E.64 R32, desc[UR10][R20.64+0x8] ;  /* 0x0000080a14207981 */ /* 0x001f28000c1e1b00 */
[----:B----4-:R-:W-:Y:S04]  /*0990*/  REDG.E.ADD.F64.RN.STRONG.GPU desc[UR10][R18.64+-0x18], R32 ;  /* 0xffffe820120079a6 */ /* 0x010fe8000c12ff0a */
[----:B-1----:R-:W4:Y:S04]  /*09a0*/  LDG.E.64 R28, desc[UR10][R16.64+0x8] ;  /* 0x0000080a101c7981 */ /* 0x002f28000c1e1b00 */
[----:B----4-:R0:W-:Y:S04]  /*09b0*/  REDG.E.ADD.F64.RN.STRONG.GPU desc[UR10][R14.64+-0x18], R28 ;  /* 0xffffe81c0e0079a6 */ /* 0x0101e8000c12ff0a */
[----:B------:R-:W4:Y:S04]  /*09c0*/  LDG.E.64 R26, desc[UR10][R20.64+0x10] ;  /* 0x0000100a141a7981 */ /* 0x000f28000c1e1b00 */
[----:B------:R-:W4:Y:S02]  /*09d0*/  LDG.E.64 R24, desc[UR10][R16.64+0x10] ;  /* 0x0000100a10187981 */ /* 0x000f24000c1e1b00 */
[----:B----4-:R-:W-:-:S08]  /*09e0*/  DADD R24, R26, R24 ;  /* 0x000000001a187229 */ /* 0x010fd00000000018 */
[----:B------:R-:W-:-:S07]  /*09f0*/  DADD R36, -RZ, -R24 ;  /* 0x00000000ff247229 */ /* 0x000fce0000000918 */
[----:B------:R-:W-:Y:S04]  /*0a00*/  REDG.E.ADD.F64.RN.STRONG.GPU desc[UR10][R22.64+-0x10], R36 ;  /* 0xfffff024160079a6 */ /* 0x000fe8000c12ff0a */
[----:B--2---:R-:W2:Y:S04]  /*0a10*/  LDG.E.64 R30, desc[UR10][R20.64+0x10] ;  /* 0x0000100a141e7981 */ /* 0x004ea8000c1e1b00 */
[----:B--2---:R-:W-:Y:S04]  /*0a20*/  REDG.E.ADD.F64.RN.STRONG.GPU desc[UR10][R18.64+-0x10], R30 ;  /* 0xfffff01e120079a6 */ /* 0x004fe8000c12ff0a */
[----:B---3--:R-:W2:Y:S04]  /*0a30*/  LDG.E.64 R34, desc[UR10][R16.64+0x10] ;  /* 0x0000100a10227981 */ /* 0x008ea8000c1e1b00 */
[----:B--2---:R-:W-:Y:S04]  /*0a40*/  REDG.E.ADD.F64.RN.STRONG.GPU desc[UR10][R14.64+-0x10], R34 ;  /* 0xfffff0220e0079a6 */ /* 0x004fe8000c12ff0a */
[----:B------:R-:W2:Y:S04]  /*0a50*/  LDG.E.64 R26, desc[UR10][R20.64+0x18] ;  /* 0x0000180a141a7981 */ /* 0x000ea8000c1e1b00 */
[----:B------:R-:W2:Y:S02]  /*0a60*/  LDG.E.64 R24, desc[UR10][R16.64+0x18] ;  /* 0x0000180a10187981 */ /* 0x000ea4000c1e1b00 */
[----:B--2---:R-:W-:-:S08]  /*0a70*/  DADD R24, R26, R24 ;  /* 0x000000001a187229 */ /* 0x004fd00000000018 */
[----:B------:R-:W-:-:S07]  /*0a80*/  DADD R26, -RZ, -R24 ;  /* 0x00000000ff1a7229 */ /* 0x000fce0000000918 */
[----:B------:R1:W-:Y:S04]  /*0a90*/  REDG.E.ADD.F64.RN.STRONG.GPU desc[UR10][R22.64+-0x8], R26 ;  /* 0xfffff81a160079a6 */ /* 0x0003e8000c12ff0a */
[----:B0-----:R-:W2:Y:S04]  /*0aa0*/  LDG.E.64 R28, desc[UR10][R20.64+0x18] ;  /* 0x0000180a141c7981 */ /* 0x001ea8000c1e1b00 */
[----:B--2---:R0:W-:Y:S04]  /*0ab0*/  REDG.E.ADD.F64.RN.STRONG.GPU desc[UR10][R18.64+-0x8], R28 ;  /* 0xfffff81c120079a6 */ /* 0x0041e8000c12ff0a */
[----:B------:R-:W2:Y:S04]  /*0ac0*/  LDG.E.64 R32, desc[UR10][R16.64+0x18] ;  /* 0x0000180a10207981 */ /* 0x000ea8000c1e1b00 */
[----:B--2---:R2:W-:Y:S04]  /*0ad0*/  REDG.E.ADD.F64.RN.STRONG.GPU desc[UR10][R14.64+-0x8], R32 ;  /* 0xfffff8200e0079a6 */ /* 0x0045e8000c12ff0a */
[----:B-1----:R-:W3:Y:S04]  /*0ae0*/  LDG.E.64 R26, desc[UR10][R20.64+0x20] ;  /* 0x0000200a141a7981 */ /* 0x002ee8000c1e1b00 */
[----:B------:R-:W3:Y:S02]  /*0af0*/  LDG.E.64 R24, desc[UR10][R16.64+0x20] ;  /* 0x0000200a10187981 */ /* 0x000ee4000c1e1b00 */
[----:B---3--:R-:W-:-:S08]  /*0b00*/  DADD R24, R26, R24 ;  /* 0x000000001a187229 */ /* 0x008fd00000000018 */
[----:B------:R-:W-:-:S07]  /*0b10*/  DADD R36, -RZ, -R24 ;  /* 0x00000000ff247229 */ /* 0x000fce0000000918 */
[----:B------:R-:W-:Y:S04]  /*0b20*/  REDG.E.ADD.F64.RN.STRONG.GPU desc[UR10][R22.64], R36 ;  /* 0x00000024160079a6 */ /* 0x000fe8000c12ff0a */
[----:B------:R-:W3:Y:S04]  /*0b30*/  LDG.E.64 R30, desc[UR10][R20.64+0x20] ;  /* 0x0000200a141e7981 */ /* 0x000ee8000c1e1b00 */
[----:B---3--:R-:W-:Y:S04]  /*0b40*/  REDG.E.ADD.F64.RN.STRONG.GPU desc[UR10][R18.64], R30 ;  /* 0x0000001e120079a6 */ /* 0x008fe8000c12ff0a */
[----:B------:R-:W3:Y:S04]  /*0b50*/  LDG.E.64 R34, desc[UR10][R16.64+0x20] ;  /* 0x0000200a10227981 */ /* 0x000ee8000c1e1b00 */
[----:B---3--:R-:W-:Y:S04]  /*0b60*/  REDG.E.ADD.F64.RN.STRONG.GPU desc[UR10][R14.64], R34 ;  /* 0x000000220e0079a6 */ /* 0x008fe8000c12ff0a */
[----:B------:R-:W3:Y:S04]  /*0b70*/  LDG.E.64 R24, desc[UR10][R20.64+0x28] ;  /* 0x0000280a14187981 */ /* 0x000ee8000c1e1b00 */
[----:B------:R-:W3:Y:S02]  /*0b80*/  LDG.E.64 R26, desc[UR10][R16.64+0x28] ;  /* 0x0000280a101a7981 */ /* 0x000ee4000c1e1b00 */
[----:B---3--:R-:W-:-:S08]  /*0b90*/  DADD R24, R24, R26 ;  /* 0x0000000018187229 */ /* 0x008fd0000000001a */
[----:B------:R-:W-:-:S07]  /*0ba0*/  DADD R26, -RZ, -R24 ;  /* 0x00000000ff1a7229 */ /* 0x000fce0000000918 */
[----:B------:R1:W-:Y:S04]  /*0bb0*/  REDG.E.ADD.F64.RN.STRONG.GPU desc[UR10][R22.64+0x8], R26 ;  /* 0x0000081a160079a6 */ /* 0x0003e8000c12ff0a */
[----:B0-----:R-:W3:Y:S04]  /*0bc0*/  LDG.E.64 R28, desc[UR10][R20.64+0x28] ;  /* 0x0000280a141c7981 */ /* 0x001ee8000c1e1b00 */
[----:B---3--:R0:W-:Y:S04]  /*0bd0*/  REDG.E.ADD.F64.RN.STRONG.GPU desc[UR10][R18.64+0x8], R28 ;  /* 0x0000081c120079a6 */ /* 0x0081e8000c12ff0a */
[----:B--2---:R-:W2:Y:S04]  /*0be0*/  LDG.E.64 R32, desc[UR10][R16.64+0x28] ;  /* 0x0000280a10207981 */ /* 0x004ea8000c1e1b00 */
[----:B--2---:R2:W-:Y:S04]  /*0bf0*/  REDG.E.ADD.F64.RN.STRONG.GPU desc[UR10][R14.64+0x8], R32 ;  /* 0x000008200e0079a6 */ /* 0x0045e8000c12ff0a */
[----:B------:R-:W3:Y:S04]  /*0c00*/  LDG.E.64 R24, desc[UR10][R20.64+0x30] ;  /* 0x0000300a14187981 */ /* 0x000ee8000c1e1b00 */
[----:B-1----:R-:W3:Y:S02]  /*0c10*/  LDG.E.64 R26, desc[UR10][R16.64+0x30] ;  /* 0x0000300a101a7981 */ /* 0x002ee4000c1e1b00 */
[----:B---3--:R-:W-:-:S08]  /*0c20*/  DADD R24, R24, R26 ;  /* 0x0000000018187229 */ /* 0x008fd0000000001a */
[----:B------:R-:W-:-:S07]  /*0c30*/  DADD R36, -RZ, -R24 ;  /* 0x00000000ff247229 */ /* 0x000fce0000000918 */
[----:B------:R2:W-:Y:S04]  /*0c40*/  REDG.E.ADD.F64.RN.STRONG.GPU desc[UR10][R22.64+0x10], R36 ;  /* 0x00001024160079a6 */ /* 0x0005e8000c12ff0a */
[----:B------:R-:W3:Y:S04]  /*0c50*/  LDG.E.64 R30, desc[UR10][R20.64+0x30] ;  /* 0x0000300a141e7981 */ /* 0x000ee8000c1e1b00 */
[----:B---3--:R2:W-:Y:S04]  /*0c60*/  REDG.E.ADD.F64.RN.STRONG.GPU desc[UR10][R18.64+0x10], R30 ;  /* 0x0000101e120079a6 */ /* 0x0085e8000c12ff0a */
[----:B------:R-:W3:Y:S04]  /*0c70*/  LDG.E.64 R34, desc[UR10][R16.64+0x30] ;  /* 0x0000300a10227981 */ /* 0x000ee8000c1e1b00 */
[----:B---3--:R2:W-:Y:S04]  /*0c80*/  REDG.E.ADD.F64.RN.STRONG.GPU desc[UR10][R14.64+0x10], R34 ;  /* 0x000010220e0079a6 */ /* 0x0085e8000c12ff0a */
[----:B------:R-:W3:Y:S04]  /*0c90*/  LDG.E.64 R24, desc[UR10][R20.64+0x38] ;  /* 0x0000380a14187981 */ /* 0x000ee8000c1e1b00 */
[----:B------:R-:W3:Y:S02]  /*0ca0*/  LDG.E.64 R26, desc[UR10][R16.64+0x38] ;  /* 0x0000380a101a7981 */ /* 0x000ee4000c1e1b00 */
[----:B---3--:R-:W-:-:S08]  /*0cb0*/  DADD R24, R24, R26 ;  /* 0x0000000018187229 */ /* 0x008fd0000000001a */
[----:B0-----:R-:W-:-:S07]  /*0cc0*/  DADD R28, -RZ, -R24 ;  /* 0x00000000ff1c7229 */ /* 0x001fce0000000918 */
[----:B------:R2:W-:Y:S04]  /*0cd0*/  REDG.E.ADD.F64.RN.STRONG.GPU desc[UR10][R22.64+0x18], R28 ;  /* 0x0000181c160079a6 */ /* 0x0005e8000c12ff0a */
[----:B------:R-:W3:Y:S04]  /*0ce0*/  LDG.E.64 R24, desc[UR10][R20.64+0x38] ;  /* 0x0000380a14187981 */ /* 0x000ee8000c1e1b00 */
[----:B---3--:R2:W-:Y:S04]  /*0cf0*/  REDG.E.ADD.F64.RN.STRONG.GPU desc[UR10][R18.64+0x18], R24 ;  /* 0x00001818120079a6 */ /* 0x0085e8000c12ff0a */
[----:B------:R-:W3:Y:S01]  /*0d00*/  LDG.E.64 R26, desc[UR10][R16.64+0x38] ;  /* 0x0000380a101a7981 */ /* 0x000ee2000c1e1b00 */
[----:B------:R-:W-:-:S04]  /*0d10*/  UIADD3 UR4, UPT, UPT, UR4, 0x8, URZ ;  /* 0x0000000804047890 */ /* 0x000fc8000fffe0ff */
[----:B------:R-:W-:Y:S01]  /*0d20*/  UISETP.NE.AND UP0, UPT, UR4, URZ, UPT ;  /* 0x000000ff0400728c */ /* 0x000fe2000bf05270 */
[----:B---3--:R2:W-:Y:S01]  /*0d30*/  REDG.E.ADD.F64.RN.STRONG.GPU desc[UR10][R14.64+0x18], R26 ;  /* 0x0000181a0e0079a6 */ /* 0x0085e2000c12ff0a */
[----:B------:R-:W-:Y:S01]  /*0d40*/  IADD3 R11, PT, PT, R11, 0x8, RZ ;  /* 0x000000080b0b7810 */ /* 0x000fe20007ffe0ff */
[----:B------:R-:W-:Y:S01]  /*0d50*/  VIADD R10, R10, 0x8 ;  /* 0x000000080a0a7836 */ /* 0x000fe20000000000 */
[----:B------:R-:W-:Y:S01]  /*0d60*/  IADD3 R9, PT, PT, R9, 0x8, RZ ;  /* 0x0000000809097810 */ /* 0x000fe20007ffe0ff */
[----:B------:R-:W-:-:S04]  /*0d70*/  VIADD R0, R0, 0x8 ;  /* 0x0000000800007836 */ /* 0x000fc80000000000 */
[----:B------:R-:W-:Y:S05]  /*0d80*/  BRA.U UP0, `(.L_x_476) ;  /* 0xfffffff900a87547 */ /* 0x000fea000b83ffff */
[----:B------:R-:W0:Y:S02]  /*0d90*/  LDCU UR4, c[0x0][0x3c4] ;  /* 0x00007880ff0477ac */ /* 0x000e240008000800 */
[----:B0-----:R-:W-:-:S12]  /*0da0*/  ULOP3.LUT UR4, UR4, 0x7ffffff8, URZ, 0xc0, !UPT ;  /* 0x7ffffff804047892 */ /* 0x001fd8000f8ec0ff */
.L_x_475:
[----:B------:R-:W1:Y:S02]  /*0db0*/  LDCU UR6, c[0x0][0x3c4] ;  /* 0x00007880ff0677ac */ /* 0x000e640008000800 */
[----:B-1----:R-:W-:-:S04]  /*0dc0*/  ULOP3.LUT UR6, UR6, 0x7, URZ, 0xc0, !UPT ;  /* 0x0000000706067892 */ /* 0x002fc8000f8ec0ff */
[----:B------:R-:W-:-:S09]  /*0dd0*/  UISETP.NE.AND UP0, UPT, UR6, URZ, UPT ;  /* 0x000000ff0600728c */ /* 0x000fd2000bf05270 */
[----:B------:R-:W-:Y:S05]  /*0de0*/  BRA.U !UP0, `(.L_x_477) ;  /* 0x0000000508c07547 */ /* 0x000fea000b800000 */
[----:B------:R-:W1:Y:S01]  /*0df0*/  LDCU UR7, c[0x0][0x3c4] ;  /* 0x00007880ff0777ac */ /* 0x000e620008000800 */
[----:B------:R-:W-:-:S04]  /*0e00*/  UIADD3 UR6, UPT, UPT, UR6, -0x1, URZ ;  /* 0xffffffff06067890 */ /* 0x000fc8000fffe0ff */
[----:B------:R-:W-:Y:S02]  /*0e10*/  UISETP.GE.U32.AND UP0, UPT, UR6, 0x3, UPT ;  /* 0x000000030600788c */ /* 0x000fe4000bf06070 */
[----:B-1----:R-:W-:-:S07]  /*0e20*/  ULOP3.LUT UP1, UR8, UR7, 0x3, URZ, 0xc0, !UPT ;  /* 0x0000000307087892 */ /* 0x002fce000f82c0ff */
[----:B------:R-:W-:Y:S05]  /*0e30*/  BRA.U !UP0, `(.L_x_478) ;  /* 0x0000000108c47547 */ /* 0x000fea000b800000 */
[----:B0-----:R-:W0:Y:S01]  /*0e40*/  LDC.64 R12, c[0x0][0x398] ;  /* 0x0000e600ff0c7b82 */ /* 0x001e220000000a00 */
[----:B------:R-:W-:-:S07]  /*0e50*/  IADD3 R9, PT, PT, R4, UR4, RZ ;  /* 0x0000000404097c10 */ /* 0x000fce000fffe0ff */
[----:B------:R-:W1:Y:S08]  /*0e60*/  LDC.64 R10, c[0x0][0x3a0] ;  /* 0x0000e800ff0a7b82 */ /* 0x000e700000000a00 */
[----:B--2---:R-:W2:Y:S01]  /*0e70*/  LDC.64 R18, c[0x0][0x388] ;  /* 0x0000e200ff127b82 */ /* 0x004ea20000000a00 */
[----:B0-----:R-:W-:-:S05]  /*0e80*/  IMAD.WIDE R12, R9, 0x8, R12 ;  /* 0x00000008090c7825 */ /* 0x001fca00078e020c */
[----:B------:R-:W3:Y:S01]  /*0e90*/  LDG.E.64 R14, desc[UR10][R12.64] ;  /* 0x0000000a0c0e7981 */ /* 0x000ee2000c1e1b00 */
[----:B-1----:R-:W-:-:S05]  /*0ea0*/  IMAD.WIDE R10, R9, 0x8, R10 ;  /* 0x00000008090a7825 */ /* 0x002fca00078e020a */
[----:B------:R-:W3:Y:S02]  /*0eb0*/  LDG.E.64 R16, desc[UR10][R10.64] ;  /* 0x0000000a0a107981 */ /* 0x000ee4000c1e1b00 */
[----:B---3--:R-:W-:Y:S01]  /*0ec0*/  DADD R14, R14, R16 ;  /* 0x000000000e0e7229 */ /* 0x008fe20000000010 */
[----:B------:R-:W-:-:S04]  /*0ed0*/  VIADD R17, R8, UR4 ;  /* 0x0000000408117c36 */ /* 0x000fc80008000000 */
[----:B--2---:R-:W-:-:S03]  /*0ee0*/  IMAD.WIDE R16, R17, 0x8, R18 ;  /* 0x0000000811107825 */ /* 0x004fc600078e0212 */
[----:B------:R-:W-:-:S07]  /*0ef0*/  DADD R28, -RZ, -R14 ;  /* 0x00000000ff1c7229 */ /* 0x000fce000000090e */
[----:B------:R0:W-:Y:S04]  /*0f00*/  REDG.E.ADD.F64.RN.STRONG.GPU desc[UR10][R16.64], R28 ;  /* 0x0000001c100079a6 */ /* 0x0001e8000c12ff0a */
[----:B------:R-:W2:Y:S01]  /*0f10*/  LDG.E.64 R20, desc[UR10][R12.64] ;  /* 0x0000000a0c147981 */ /* 0x000ea2000c1e1b00 */
[----:B------:R-:W-:-:S05]  /*0f20*/  IADD3 R15, PT, PT, R7, UR4, RZ ;  /* 0x00000004070f7c10 */ /* 0x000fca000fffe0ff */
[----:B------:R-:W-:-:S05]  /*0f30*/  IMAD.WIDE R14, R15, 0x8, R18 ;  /* 0x000000080f0e7825 */ /* 0x000fca00078e0212 */
[----:B--2---:R1:W-:Y:S04]  /*0f40*/  REDG.E.ADD.F64.RN.STRONG.GPU desc[UR10][R14.64], R20 ;  /* 0x000000140e0079a6 */ /* 0x0043e8000c12ff0a */
[----:B------:R-:W2:Y:S01]  /*0f50*/  LDG.E.64 R22, desc[UR10][R10.64] ;  /* 0x0000000a0a167981 */ /* 0x000ea2000c1e1b00 */
[----:B------:R-:W-:-:S04]  /*0f60*/  VIADD R9, R6, UR4 ;  /* 0x0000000406097c36 */ /* 0x000fc80008000000 */
[----:B------:R-:W-:-:S05]  /*0f70*/  IMAD.WIDE R18, R9, 0x8, R18 ;  /* 0x0000000809127825 */ /* 0x000fca00078e0212 */
[----:B--2---:R2:W-:Y:S04]  /*0f80*/  REDG.E.ADD.F64.RN.STRONG.GPU desc[UR10][R18.64], R22 ;  /* 0x00000016120079a6 */ /* 0x0045e8000c12ff0a */
[----:B------:R-:W3:Y:S04]  /*0f90*/  LDG.E.64 R24, desc[UR10][R12.64+0x8] ;  /* 0x0000080a0c187981 */ /* 0x000ee8000c1e1b00 */
[----:B------:R-:W3:Y:S02]  /*0fa0*/  LDG.E.64 R26, desc[UR10][R10.64+0x8] ;  /* 0x0000080a0a1a7981 */ /* 0x000ee4000c1e1b00 */
[----:B---3--:R-:W-:-:S08]  /*0fb0*/  DADD R24, R24, R26 ;  /* 0x0000000018187229 */ /* 0x008fd0000000001a */
[----:B0-----:R-:W-:-:S07]  /*0fc0*/  DADD R28, -RZ, -R24 ;  /* 0x00000000ff1c7229 */ /* 0x001fce0000000918 */
[----:B------:R-:W-:Y:S04]  /*0fd0*/  REDG.E.ADD.F64.RN.STRONG.GPU desc[UR10][R16.64+0x8], R28 ;  /* 0x0000081c100079a6 */ /* 0x000fe8000c12ff0a */
[----:B------:R-:W3:Y:S04]  /*0fe0*/  LDG.E.64 R24, desc[UR10][R12.64+0x8] ;  /* 0x0000080a0c187981 */ /* 0x000ee8000c1e1b00 */
[----:B---3--:R0:W-:Y:S04]  /*0ff0*/  REDG.E.ADD.F64.RN.STRONG.GPU desc[UR10][R14.64+0x8], R24 ;  /* 0x000008180e0079a6 */ /* 0x0081e8000c12ff0a */
[----:B-1----:R-:W3:Y:S04]  /*1000*/  LDG.E.64 R20, desc[UR10][R10.64+0x8] ;  /* 0x0000080a0a147981 */ /* 0x002ee8000c1e1b00 */
[----:B---3--:R1:W-:Y:S04]  /*1010*/  REDG.E.ADD.F64.RN.STRONG.GPU desc[UR10][R18.64+0x8], R20 ;  /* 0x00000814120079a6 */ /* 0x0083e8000c12ff0a */
[----:B------:R-:W3:Y:S04]  /*1020*/  LDG.E.64 R26, desc[UR10][R12.64+0x10] ;  /* 0x0000100a0c1a7981 */ /* 0x000ee8000c1e1b00 */
[----:B--2---:R-:W3:Y:S02]  /*1030*/  LDG.E.64 R22, desc[UR10][R10.64+0x10] ;  /* 0x0000100a0a167981 */ /* 0x004ee4000c1e1b00 */
[----:B---3--:R-:W-:-:S08]  /*1040*/  DADD R22, R26, R22 ;  /* 0x000000001a167229 */ /* 0x008fd00000000016 */
[----:B------:R-:W-:-:S07]  /*1050*/  DADD R30, -RZ, -R22 ;  /* 0x00000000ff1e7229 */ /* 0x000fce0000000916 */
[----:B------:R3:W-:Y:S04]  /*1060*/  REDG.E.ADD.F64.RN.STRONG.GPU desc[UR10][R16.64+0x10], R30 ;  /* 0x0000101e100079a6 */ /* 0x0007e8000c12ff0a */
[----:B------:R-:W2:Y:S04]  /*1070*/  LDG.E.64 R22, desc[UR10][R12.64+0x10] ;  /* 0x0000100a0c167981 */ /* 0x000ea8000c1e1b00 */
[----:B--2---:R3:W-:Y:S04]  /*1080*/  REDG.E.ADD.F64.RN.STRONG.GPU desc[UR10][R14.64+0x10], R22 ;  /* 0x000010160e0079a6 */ /* 0x0047e8000c12ff0a */
[----:B------:R-:W2:Y:S04]  /*1090*/  LDG.E.64 R26, desc[UR10][R10.64+0x10] ;  /* 0x0000100a0a1a7981 */ /* 0x000ea8000c1e1b00 */
[----:B--2---:R3:W-:Y:S04]  /*10a0*/  REDG.E.ADD.F64.RN.STRONG.GPU desc[UR10][R18.64+0x10], R26 ;  /* 0x0000101a120079a6 */ /* 0x0047e8000c12ff0a */
[----:B0-----:R-:W2:Y:S04]  /*10b0*/  LDG.E.64 R24, desc[UR10][R12.64+0x18] ;  /* 0x0000180a0c187981 */ /* 0x001ea8000c1e1b00 */
[----:B-1----:R-:W2:Y:S02]  /*10c0*/  LDG.E.64 R20, desc[UR10][R10.64+0x18] ;  /* 0x0000180a0a147981 */ /* 0x002ea4000c1e1b00 */
[----:B--2---:R-:W-:-:S08]  /*10d0*/  DADD R20, R24, R20 ;  /* 0x0000000018147229 */ /* 0x004fd00000000014 */
[----:B------:R-:W-:-:S07]  /*10e0*/  DADD R28, -RZ, -R20 ;  /* 0x00000000ff1c7229 */ /* 0x000fce0000000914 */
[----:B------:R3:W-:Y:S04]  /*10f0*/  REDG.E.ADD.F64.RN.STRONG.GPU desc[UR10][R16.64+0x18], R28 ;  /* 0x0000181c100079a6 */ /* 0x0007e8000c12ff0a */
[----:B------:R-:W2:Y:S04]  /*1100*/  LDG.E.64 R20, desc[UR10][R12.64+0x18] ;  /* 0x0000180a0c147981 */ /* 0x000ea8000c1e1b00 */
[----:B--2---:R3:W-:Y:S04]  /*1110*/  REDG.E.ADD.F64.RN.STRONG.GPU desc[UR10][R14.64+0x18], R20 ;  /* 0x000018140e0079a6 */ /* 0x0047e8000c12ff0a */
[----:B------:R-:W2:Y:S01]  /*1120*/  LDG.E.64 R24, desc[UR10][R10.64+0x18] ;  /* 0x0000180a0a187981 */ /* 0x000ea2000c1e1b00 */
[----:B------:R-:W-:-:S03]  /*1130*/  UIADD3 UR4, UPT, UPT, UR4, 0x4, URZ ;  /* 0x0000000404047890 */ /* 0x000fc6000fffe0ff */
[----:B--2---:R3:W-:Y:S09]  /*1140*/  REDG.E.ADD.F64.RN.STRONG.GPU desc[UR10][R18.64+0x18], R24 ;  /* 0x00001818120079a6 */ /* 0x0047f2000c12ff0a */
.L_x_478:
[----:B------:R-:W-:Y:S05]  /*1150*/  BRA.U !UP1, `(.L_x_477) ;  /* 0x0000000109e47547 */ /* 0x000fea000b800000 */
[----:B------:R-:W-:Y:S02]  /*1160*/  UISETP.NE.AND UP0, UPT, UR8, 0x1, UPT ;  /* 0x000000010800788c */ /* 0x000fe4000bf05270 */
[----:B------:R-:W-:-:S04]  /*1170*/  ULOP3.LUT UR6, UR7, 0x1, URZ, 0xc0, !UPT ;  /* 0x0000000107067892 */ /* 0x000fc8000f8ec0ff */
[----:B------:R-:W-:-:S03]  /*1180*/  UISETP.NE.U32.AND UP1, UPT, UR6, 0x1, UPT ;  /* 0x000000010600788c */ /* 0x000fc6000bf25070 */
[----:B------:R-:W-:Y:S08]  /*1190*/  BRA.U !UP0, `(.L_x_479) ;  /* 0x00000001087c7547 */ /* 0x000ff0000b800000 */
[----:B0-----:R-:W0:Y:S01]  /*11a0*/  LDC.64 R12, c[0x0][0x398] ;  /* 0x0000e600ff0c7b82 */ /* 0x001e220000000a00 */
[----:B------:R-:W-:-:S07]  /*11b0*/  IADD3 R9, PT, PT, R4, UR4, RZ ;  /* 0x0000000404097c10 */ /* 0x000fce000fffe0ff */
[----:B------:R-:W1:Y:S08]  /*11c0*/  LDC.64 R10, c[0x0][0x3a0] ;  /* 0x0000e800ff0a7b82 */ /* 0x000e700000000a00 */
[----:B--23--:R-:W2:Y:S01]  /*11d0*/  LDC.64 R18, c[0x0][0x388] ;  /* 0x0000e200ff127b82 */ /* 0x00cea20000000a00 */
        /* <DEDUP_REMOVED lines=8> */
[----:B------:R-:W-:Y:S04]  /*1260*/  REDG.E.ADD.F64.RN.STRONG.GPU desc[UR10][R16.64], R28 ;  /* 0x0000001c100079a6 */ /* 0x000fe8000c12ff0a */
        /* <DEDUP_REMOVED lines=8> */
[----:B------:R-:W2:Y:S04]  /*12f0*/  LDG.E.64 R24, desc[UR10][R12.64+0x8] ;  /* 0x0000080a0c187981 */ /* 0x000ea8000c1e1b00 */
[----:B------:R-:W2:Y:S02]  /*1300*/  LDG.E.64 R26, desc[UR10][R10.64+0x8] ;  /* 0x0000080a0a1a7981 */ /* 0x000ea4000c1e1b00 */
[----:B--2---:R-:W-:-:S08]  /*1310*/  DADD R24, R24, R26 ;  /* 0x0000000018187229 */ /* 0x004fd0000000001a */
[----:B------:R-:W-:-:S07]  /*1320*/  DADD R26, -RZ, -R24 ;  /* 0x00000000ff1a7229 */ /* 0x000fce0000000918 */
[----:B------:R1:W-:Y:S04]  /*1330*/  REDG.E.ADD.F64.RN.STRONG.GPU desc[UR10][R16.64+0x8], R26 ;  /* 0x0000081a100079a6 */ /* 0x0003e8000c12ff0a */
[----:B------:R-:W2:Y:S04]  /*1340*/  LDG.E.64 R24, desc[UR10][R12.64+0x8] ;  /* 0x0000080a0c187981 */ /* 0x000ea8000c1e1b00 */
[----:B--2---:R1:W-:Y:S04]  /*1350*/  REDG.E.ADD.F64.RN.STRONG.GPU desc[UR10][R14.64+0x8], R24 ;  /* 0x000008180e0079a6 */ /* 0x0043e8000c12ff0a */
[----:B0-----:R-:W2:Y:S01]  /*1360*/  LDG.E.64 R20, desc[UR10][R10.64+0x8] ;  /* 0x0000080a0a147981 */ /* 0x001ea2000c1e1b00 */
[----:B------:R-:W-:-:S03]  /*1370*/  UIADD3 UR4, UPT, UPT, UR4, 0x2, URZ ;  /* 0x0000000204047890 */ /* 0x000fc6000fffe0ff */
[----:B--2---:R1:W-:Y:S09]  /*1380*/  REDG.E.ADD.F64.RN.STRONG.GPU desc[UR10][R18.64+0x8], R20 ;  /* 0x00000814120079a6 */ /* 0x0043f2000c12ff0a */
.L_x_479:
[----:B------:R-:W-:Y:S05]  /*1390*/  BRA.U UP1, `(.L_x_477) ;  /* 0x0000000101547547 */ /* 0x000fea000b800000 */
[----:B0-----:R-:W0:Y:S01]  /*13a0*/  LDC.64 R12, c[0x0][0x398] ;  /* 0x0000e600ff0c7b82 */ /* 0x001e220000000a00 */
[----:B------:R-:W-:-:S07]  /*13b0*/  IADD3 R9, PT, PT, R4, UR4, RZ ;  /* 0x0000000404097c10 */ /* 0x000fce000fffe0ff */
[----:B-1-3--:R-:W1:Y:S08]  /*13c0*/  LDC.64 R16, c[0x0][0x3a0] ;  /* 0x0000e800ff107b82 */ /* 0x00ae700000000a00 */
[----:B------:R-:W3:Y:S01]  /*13d0*/  LDC.64 R10, c[0x0][0x388] ;  /* 0x0000e200ff0a7b82 */ /* 0x000ee20000000a00 */
[----:B0-----:R-:W-:-:S05]  /*13e0*/  IMAD.WIDE R12, R9, 0x8, R12 ;  /* 0x00000008090c7825 */ /* 0x001fca00078e020c */
[----:B--2---:R-:W2:Y:S01]  /*13f0*/  LDG.E.64 R14, desc[UR10][R12.64] ;  /* 0x0000000a0c0e7981 */ /* 0x004ea2000c1e1b00 */
[----:B-1----:R-:W-:-:S05]  /*1400*/  IMAD.WIDE R16, R9, 0x8, R16 ;  /* 0x0000000809107825 */ /* 0x002fca00078e0210 */
[----:B------:R-:W2:Y:S01]  /*1410*/  LDG.E.64 R18, desc[UR10][R16.64] ;  /* 0x0000000a10127981 */ /* 0x000ea2000c1e1b00 */
[----:B------:R-:W-:-:S04]  /*1420*/  VIADD R9, R8, UR4 ;  /* 0x0000000408097c36 */ /* 0x000fc80008000000 */
[----:B---3--:R-:W-:Y:S01]  /*1430*/  IMAD.WIDE R8, R9, 0x8, R10 ;  /* 0x0000000809087825 */ /* 0x008fe200078e020a */
[----:B--2---:R-:W-:-:S08]  /*1440*/  DADD R14, R14, R18 ;  /* 0x000000000e0e7229 */ /* 0x004fd00000000012 */
        /* <DEDUP_REMOVED lines=9> */
[----:B--2---:R4:W-:Y:S02]  /*14e0*/  REDG.E.ADD.F64.RN.STRONG.GPU desc[UR10][R10.64], R16 ;  /* 0x000000100a0079a6 */ /* 0x0049e4000c12ff0a */
.L_x_477:
[----:B------:R-:W-:Y:S05]  /*14f0*/  @!P1 BRA `(.L_x_469) ;  /* 0xffffffec00c49947 */ /* 0x000fea000383ffff */
[----:B------:R-:W-:Y:S05]  /*1500*/  EXIT ;  /* 0x000000000000794d */ /* 0x000fea0003800000 */
        .weak           $__internal_5_$__cuda_sm20_div_rn_f64_full
        .type           $__internal_5_$__cuda_sm20_div_rn_f64_full,@function
        .size           $__internal_5_$__cuda_sm20_div_rn_f64_full,(.L_x_813 - $__internal_5_$__cuda_sm20_div_rn_f64_full)
$__internal_5_$__cuda_sm20_div_rn_f64_full:
        /* <DEDUP_REMOVED lines=12> */
[----:B------:R-:W-:-:S03]  /*15d0*/  LOP3.LUT R35, R3, 0x7ff00000, RZ, 0xc0, !PT ;  /* 0x7ff0000003237812 */ /* 0x000fc600078ec0ff */
[----:B------:R-:W0:Y:S01]  /*15e0*/  MUFU.RCP64H R25, R19 ;  /* 0x0000001300197308 */ /* 0x000e220000001800 */
[----:B------:R-:W-:-:S03]  /*15f0*/  ISETP.GE.U32.AND P3, PT, R32, R35, PT ;  /* 0x000000232000720c */ /* 0x000fc60003f66070 */
[----:B------:R-:W-:Y:S02]  /*1600*/  @!P4 LOP3.LUT R27, R21, 0x7ff00000, RZ, 0xc0, !PT ;  /* 0x7ff00000151bc812 */ /* 0x000fe400078ec0ff */
[----:B------:R-:W-:Y:S02]  /*1610*/  @!P0 LOP3.LUT R35, R19, 0x7ff00000, RZ, 0xc0, !PT ;  /* 0x7ff0000013238812 */ /* 0x000fe400078ec0ff */
[----:B------:R-:W-:-:S04]  /*1620*/  @!P4 ISETP.GE.U32.AND P5, PT, R32, R27, PT ;  /* 0x0000001b2000c20c */ /* 0x000fc80003fa6070 */
[----:B------:R-:W-:-:S04]  /*1630*/  @!P4 SEL R27, R33, 0x63400000, !P5 ;  /* 0x63400000211bc807 */ /* 0x000fc80006800000 */
[----:B------:R-:W-:Y:S01]  /*1640*/  @!P4 LOP3.LUT R30, R27, 0x80000000, R23, 0xf8, !PT ;  /* 0x800000001b1ec812 */ /* 0x000fe200078ef817 */
[----:B0-----:R-:W-:-:S03]  /*1650*/  DFMA R28, R24, -R18, 1 ;  /* 0x3ff00000181c742b */ /* 0x001fc60000000812 */
[----:B------:R-:W-:Y:S02]  /*1660*/  @!P4 LOP3.LUT R31, R30, 0x100000, RZ, 0xfc, !PT ;  /* 0x001000001e1fc812 */ /* 0x000fe400078efcff */
[----:B------:R-:W-:-:S03]  /*1670*/  @!P4 MOV R30, RZ ;  /* 0x000000ff001ec202 */ /* 0x000fc60000000f00 */
[----:B------:R-:W-:-:S08]  /*1680*/  DFMA R28, R28, R28, R28 ;  /* 0x0000001c1c1c722b */ /* 0x000fd0000000001c */
[----:B------:R-:W-:Y:S01]  /*1690*/  DFMA R28, R24, R28, R24 ;  /* 0x0000001c181c722b */ /* 0x000fe20000000018 */
[----:B------:R-:W-:Y:S01]  /*16a0*/  SEL R25, R33, 0x63400000, !P3 ;  /* 0x6340000021197807 */ /* 0x000fe20005800000 */
[----:B------:R-:W-:-:S03]  /*16b0*/  IMAD.MOV.U32 R24, RZ, RZ, R22 ;  /* 0x000000ffff187224 */ /* 0x000fc600078e0016 */
[----:B------:R-:W-:-:S03]  /*16c0*/  LOP3.LUT R25, R25, 0x800fffff, R23, 0xf8, !PT ;  /* 0x800fffff19197812 */ /* 0x000fc600078ef817 */
[----:B------:R-:W-:-:S03]  /*16d0*/  DFMA R26, R28, -R18, 1 ;  /* 0x3ff000001c1a742b */ /* 0x000fc60000000812 */
[----:B------:R-:W-:-:S05]  /*16e0*/  @!P4 DFMA R24, R24, 2, -R30 ;  /* 0x400000001818c82b */ /* 0x000fca000000081e */
[----:B------:R-:W-:-:S08]  /*16f0*/  DFMA R26, R28, R26, R28 ;  /* 0x0000001a1c1a722b */ /* 0x000fd0000000001c */
[----:B------:R-:W-:-:S08]  /*1700*/  DMUL R28, R26, R24 ;  /* 0x000000181a1c7228 */ /* 0x000fd00000000000 */
[----:B------:R-:W-:-:S08]  /*1710*/  DFMA R30, R28, -R18, R24 ;  /* 0x800000121c1e722b */ /* 0x000fd00000000018 */
[----:B------:R-:W-:Y:S01]  /*1720*/  DFMA R30, R26, R30, R28 ;  /* 0x0000001e1a1e722b */ /* 0x000fe2000000001c */
[----:B------:R-:W-:Y:S01]  /*1730*/  IMAD.MOV.U32 R28, RZ, RZ, R32 ;  /* 0x000000ffff1c7224 */ /* 0x000fe200078e0020 */
[----:B------:R-:W-:-:S04]  /*1740*/  @!P4 LOP3.LUT R28, R25, 0x7ff00000, RZ, 0xc0, !PT ;  /* 0x7ff00000191cc812 */ /* 0x000fc800078ec0ff */
[----:B------:R-:W-:-:S04]  /*1750*/  IADD3 R26, PT, PT, R28, -0x1, RZ ;  /* 0xffffffff1c1a7810 */ /* 0x000fc80007ffe0ff */
[----:B------:R-:W-:Y:S01]  /*1760*/  ISETP.GT.U32.AND P0, PT, R26, 0x7feffffe, PT ;  /* 0x7feffffe1a00780c */ /* 0x000fe20003f04070 */
[----:B------:R-:W-:-:S05]  /*1770*/  VIADD R26, R35, 0xffffffff ;  /* 0xffffffff231a7836 */ /* 0x000fca0000000000 */
[----:B------:R-:W-:-:S13]  /*1780*/  ISETP.GT.U32.OR P0, PT, R26, 0x7feffffe, P0 ;  /* 0x7feffffe1a00780c */ /* 0x000fda0000704470 */
[----:B------:R-:W-:Y:S05]  /*1790*/  @P0 BRA `(.L_x_481) ;  /* 0x00000000006c0947 */ /* 0x000fea0003800000 */
[----:B------:R-:W-:-:S04]  /*17a0*/  LOP3.LUT R23, R21, 0x7ff00000, RZ, 0xc0, !PT ;  /* 0x7ff0000015177812 */ /* 0x000fc800078ec0ff */
[CC--:B------:R-:W-:Y:S02]  /*17b0*/  VIADDMNMX R22, R32.reuse, -R23.reuse, 0xb9600000, !PT ;  /* 0xb960000020167446 */ /* 0x0c0fe40007800917 */
[----:B------:R-:W-:Y:S02]  /*17c0*/  ISETP.GE.U32.AND P0, PT, R32, R23, PT ;  /* 0x000000172000720c */ /* 0x000fe40003f06070 */
[----:B------:R-:W-:Y:S02]  /*17d0*/  VIMNMX R22, PT, PT, R22, 0x46a00000, PT ;  /* 0x46a0000016167848 */ /* 0x000fe40003fe0100 */
[----:B------:R-:W-:-:S04]  /*17e0*/  SEL R33, R33, 0x63400000, !P0 ;  /* 0x6340000021217807 */ /* 0x000fc80004000000 */
[----:B------:R-:W-:Y:S02]  /*17f0*/  IADD3 R28, PT, PT, -R33, R22, RZ ;  /* 0x00000016211c7210 */ /* 0x000fe40007ffe1ff */
[----:B------:R-:W-:-:S03]  /*1800*/  MOV R22, RZ ;  /* 0x000000ff00167202 */ /* 0x000fc60000000f00 */
        /* <DEDUP_REMOVED lines=10> */
[----:B------:R-:W-:Y:S01]  /*18b0*/  IADD3 R19, PT, PT, -R28, RZ, RZ ;  /* 0x000000ff1c137210 */ /* 0x000fe20007ffe1ff */
[----:B------:R-:W-:Y:S01]  /*18c0*/  IMAD.MOV.U32 R18, RZ, RZ, RZ ;  /* 0x000000ffff127224 */ /* 0x000fe200078e00ff */
[----:B------:R-:W-:-:S05]  /*18d0*/  DMUL.RP R22, R30, R22 ;  /* 0x000000161e167228 */ /* 0x000fca0000008000 */
[----:B------:R-:W-:-:S05]  /*18e0*/  DFMA R18, R26, -R18, R30 ;  /* 0x800000121a12722b */ /* 0x000fca000000001e */
[----:B------:R-:W-:Y:S02]  /*18f0*/  LOP3.LUT R21, R23, R21, RZ, 0x3c, !PT ;  /* 0x0000001517157212 */ /* 0x000fe400078e3cff */
[----:B------:R-:W-:-:S04]  /*1900*/  IADD3 R18, PT, PT, -R28, -0x43300000, RZ ;  /* 0xbcd000001c127810 */ /* 0x000fc80007ffe1ff */
[----:B------:R-:W-:-:S04]  /*1910*/  FSETP.NEU.AND P0, PT, |R19|, R18, PT ;  /* 0x000000121300720b */ /* 0x000fc80003f0d200 */
[----:B------:R-:W-:Y:S02]  /*1920*/  FSEL R26, R22, R26, !P0 ;  /* 0x0000001a161a7208 */ /* 0x000fe40004000000 */
[----:B------:R-:W-:Y:S01]  /*1930*/  FSEL R27, R21, R27, !P0 ;  /* 0x0000001b151b7208 */ /* 0x000fe20004000000 */
[----:B------:R-:W-:Y:S06]  /*1940*/  BRA `(.L_x_482) ;  /* 0x0000000000547947 */ /* 0x000fec0003800000 */
.L_x_481:
        /* <DEDUP_REMOVED lines=16> */
.L_x_484:
[----:B------:R-:W-:Y:S01]  /*1a50*/  LOP3.LUT R27, R21, 0x80000, RZ, 0xfc, !PT ;  /* 0x00080000151b7812 */ /* 0x000fe200078efcff */
[----:B------:R-:W-:Y:S01]  /*1a60*/  IMAD.MOV.U32 R26, RZ, RZ, R20 ;  /* 0x000000ffff1a7224 */ /* 0x000fe200078e0014 */
[----:B------:R-:W-:Y:S06]  /*1a70*/  BRA `(.L_x_482) ;  /* 0x0000000000087947 */ /* 0x000fec0003800000 */
.L_x_483:
[----:B------:R-:W-:Y:S02]  /*1a80*/  LOP3.LUT R27, R23, 0x80000, RZ, 0xfc, !PT ;  /* 0x00080000171b7812 */ /* 0x000fe400078efcff */
[----:B------:R-:W-:-:S07]  /*1a90*/  MOV R26, R22 ;  /* 0x00000016001a7202 */ /* 0x000fce0000000f00 */
.L_x_482:
[----:B------:R-:W-:Y:S05]  /*1aa0*/  BSYNC.RECONVERGENT B1 ;  /* 0x0000000000017941 */ /* 0x000fea0003800200 */
.L_x_480:
[----:B------:R-:W-:Y:S02]  /*1ab0*/  HFMA2 R19, -RZ, RZ, 0, 0 ;  /* 0x00000000ff137431 */ /* 0x000fe400000001ff */
[----:B------:R-:W-:-:S04]  /*1ac0*/  IMAD.MOV.U32 R18, RZ, RZ, R0 ;  /* 0x000000ffff127224 */ /* 0x000fc800078e0000 */
[----:B------:R-:W-:Y:S05]  /*1ad0*/  RET.REL.NODEC R18 `(_Z29gpuKernelTripletDecompositionIdEvPT_S1_S1_S1_S1_PiS2_S2_ii) ;  /* 0xffffffe412487950 */ /* 0x000fea0003c3ffff */
.L_x_485:
        /* <DEDUP_REMOVED lines=10> */
.L_x_813:


//--------------------- .text._Z35gpuKernelHalfNeighPairDecompositionIfEvPT_S1_S1_S1_PiS2_ii --------------------------
	.section	.text._Z35gpuKernelHalfNeighPairDecompositionIfEvPT_S1_S1_S1_PiS2_ii,"ax",@progbits
	.align	128
        .global         _Z35gpuKernelHalfNeighPairDecompositionIfEvPT_S1_S1_S1_PiS2_ii
        .type           _Z35gpuKernelHalfNeighPairDecompositionIfEvPT_S1_S1_S1_PiS2_ii,@function
        .size           _Z35gpuKernelHalfNeighPairDecompositionIfEvPT_S1_S1_S1_PiS2_ii,(.L_x_866 - _Z35gpuKernelHalfNeighPairDecompositionIfEvPT_S1_S1_S1_PiS2_ii)
        .other          _Z35gpuKernelHalfNeighPairDecompositionIfEvPT_S1_S1_S1_PiS2_ii,@"STO_CUDA_ENTRY STV_DEFAULT"
_Z35gpuKernelHalfNeighPairDecompositionIfEvPT_S1_S1_S1_PiS2_ii:
.text._Z35gpuKernelHalfNeighPairDecompositionIfEvPT_S1_S1_S1_PiS2_ii:
        /* <DEDUP_REMOVED lines=16> */
[----:B------:R-:W0:Y:S02]  /*0100*/  LDC.64 R8, c[0x0][0x3a8] ;  /* 0x0000ea00ff087b82 */ /* 0x000e240000000a00 */
[----:B---3--:R-:W-:Y:S05]  /*0110*/  BRA.U UP0, `(.L_x_486) ;  /* 0x0000000100447547 */ /* 0x008fea000b800000 */
.L_x_487:
[----:B-1----:R-:W-:-:S04]  /*0120*/  IMAD.WIDE R10, R0, 0x4, R6 ;  /* 0x00000004000a7825 */ /* 0x002fc800078e0206 */
[C---:B----4-:R-:W-:Y:S02]  /*0130*/  IMAD.WIDE R18, R0.reuse, 0x4, R4 ;  /* 0x0000000400127825 */ /* 0x050fe400078e0204 */
[----:B--2---:R-:W2:Y:S04]  /*0140*/  LDG.E R11, desc[UR8][R10.64] ;  /* 0x000000080a0b7981 */ /* 0x004ea8000c1e1900 */
[----:B------:R-:W3:Y:S01]  /*0150*/  LDG.E R12, desc[UR8][R18.64] ;  /* 0x00000008120c7981 */ /* 0x000ee2000c1e1900 */
[----:B0-----:R-:W-:-:S06]  /*0160*/  IMAD.WIDE R14, R0, 0x4, R8 ;  /* 0x00000004000e7825 */ /* 0x001fcc00078e0208 */
[----:B------:R-:W4:Y:S01]  /*0170*/  LDG.E R15, desc[UR8][R14.64] ;  /* 0x000000080e0f7981 */ /* 0x000f22000c1e1900 */
[----:B--2---:R-:W-:-:S04]  /*0180*/  IMAD.WIDE R16, R11, 0x4, R2 ;  /* 0x000000040b107825 */ /* 0x004fc800078e0202 */
[----:B---3--:R-:W-:-:S05]  /*0190*/  FMUL R23, R12, 0.5 ;  /* 0x3f0000000c177820 */ /* 0x008fca0000400000 */
[----:B------:R2:W-:Y:S04]  /*01a0*/  REDG.E.ADD.F32.FTZ.RN.STRONG.GPU desc[UR8][R16.64], R23 ;  /* 0x00000017100079a6 */ /* 0x0005e8000c12f308 */
[----:B------:R-:W3:Y:S01]  /*01b0*/  LDG.E R12, desc[UR8][R18.64] ;  /* 0x00000008120c7981 */ /* 0x000ee2000c1e1900 */
[----:B------:R-:W-:-:S04]  /*01c0*/  IADD3 R0, PT, PT, R13, R0, RZ ;  /* 0x000000000d007210 */ /* 0x000fc80007ffe0ff */
[----:B------:R-:W-:Y:S01]  /*01d0*/  ISETP.GE.AND P0, PT, R0, UR6, PT ;  /* 0x0000000600007c0c */ /* 0x000fe2000bf06270 */
[----:B----4-:R-:W-:-:S04]  /*01e0*/  IMAD.WIDE R20, R15, 0x4, R2 ;  /* 0x000000040f147825 */ /* 0x010fc800078e0202 */
[----:B---3--:R-:W-:-:S05]  /*01f0*/  FMUL R25, R12, 0.5 ;  /* 0x3f0000000c197820 */ /* 0x008fca0000400000 */
[----:B------:R2:W-:Y:S03]  /*0200*/  REDG.E.ADD.F32.FTZ.RN.STRONG.GPU desc[UR8][R20.64], R25 ;  /* 0x00000019140079a6 */ /* 0x0005e6000c12f308 */
[----:B------:R-:W-:Y:S05]  /*0210*/  @!P0 BRA `(.L_x_487) ;  /* 0xfffffffc00c08947 */ /* 0x000fea000383ffff */
[----:B------:R-:W-:Y:S05]  /*0220*/  EXIT ;  /* 0x000000000000794d */ /* 0x000fea0003800000 */
.L_x_486:
[----:B------:R-:W-:-:S12]  /*0230*/  ULOP3.LUT UR4, UR4, 0x7, URZ, 0xc0, !UPT ;  /* 0x0000000704047892 */ /* 0x000fd8000f8ec0ff */
.L_x_493:
[----:B--2-4-:R-:W2:Y:S08]  /*0240*/  LDC.64 R4, c[0x0][0x390] ;  /* 0x0000e400ff047b82 */ /* 0x014eb00000000a00 */
[----:B-1-3--:R-:W1:Y:S08]  /*0250*/  LDC.64 R2, c[0x0][0x3a0] ;  /* 0x0000e800ff027b82 */ /* 0x00ae700000000a00 */
[----:B0-----:R-:W0:Y:S01]  /*0260*/  LDC.64 R8, c[0x0][0x380] ;  /* 0x0000e000ff087b82 */ /* 0x001e220000000a00 */
[----:B--2---:R-:W-:-:S07]  /*0270*/  IMAD.WIDE R10, R0, 0x4, R4 ;  /* 0x00000004000a7825 */ /* 0x004fce00078e0204 */
[----:B------:R-:W2:Y:S01]  /*0280*/  LDC.64 R4, c[0x0][0x3a8] ;  /* 0x0000ea00ff047b82 */ /* 0x000ea20000000a00 */
[----:B------:R-:W3:Y:S01]  /*0290*/  LDG.E R6, desc[UR8][R10.64] ;  /* 0x000000080a067981 */ /* 0x000ee2000c1e1900 */
[----:B-1----:R-:W-:-:S05]  /*02a0*/  IMAD.WIDE R2, R0, 0x4, R2 ;  /* 0x0000000400027825 */ /* 0x002fca00078e0202 */
[----:B------:R1:W0:Y:S02]  /*02b0*/  LDG.E R14, desc[UR8][R2.64] ;  /* 0x00000008020e7981 */ /* 0x000224000c1e1900 */
[----:B-1----:R-:W1:Y:S01]  /*02c0*/  LDC.64 R2, c[0x0][0x3b0] ;  /* 0x0000ec00ff027b82 */ /* 0x002e620000000a00 */
[----:B--2---:R-:W-:-:S06]  /*02d0*/  IMAD.WIDE R4, R0, 0x4, R4 ;  /* 0x0000000400047825 */ /* 0x004fcc00078e0204 */
[----:B------:R2:W4:Y:S01]  /*02e0*/  LDG.E R4, desc[UR8][R4.64] ;  /* 0x0000000804047981 */ /* 0x000522000c1e1900 */
[----:B---3--:R-:W-:Y:S01]  /*02f0*/  FMUL R15, R6, 0.5 ;  /* 0x3f000000060f7820 */ /* 0x008fe20000400000 */
[----:B0-----:R-:W-:-:S05]  /*0300*/  IMAD.WIDE R6, R14, 0x4, R8 ;  /* 0x000000040e067825 */ /* 0x001fca00078e0208 */
[----:B------:R0:W-:Y:S04]  /*0310*/  REDG.E.ADD.F32.FTZ.RN.STRONG.GPU desc[UR8][R6.64], R15 ;  /* 0x0000000f060079a6 */ /* 0x0001e8000c12f308 */
[----:B------:R-:W3:Y:S01]  /*0320*/  LDG.E R12, desc[UR8][R10.64] ;  /* 0x000000080a0c7981 */ /* 0x000ee2000c1e1900 */
[----:B-1----:R-:W-:Y:S01]  /*0330*/  ISETP.GE.U32.AND P1, PT, R3, 0x8, PT ;  /* 0x000000080300780c */ /* 0x002fe20003f26070 */
[----:B--2---:R-:W-:Y:S02]  /*0340*/  HFMA2 R5, -RZ, RZ, 0, 0 ;  /* 0x00000000ff057431 */ /* 0x004fe400000001ff */
[----:B----4-:R-:W-:-:S04]  /*0350*/  IMAD.WIDE R8, R4, 0x4, R8 ;  /* 0x0000000404087825 */ /* 0x010fc800078e0208 */
[-C--:B------:R-:W-:Y:S02]  /*0360*/  IMAD R14, R14, R3.reuse, RZ ;  /* 0x000000030e0e7224 */ /* 0x080fe400078e02ff */
[----:B---3--:R-:W-:Y:S01]  /*0370*/  FMUL R17, R12, 0.5 ;  /* 0x3f0000000c117820 */ /* 0x008fe20000400000 */
[----:B------:R-:W-:Y:S01]  /*0380*/  IMAD R12, R0, R3, RZ ;  /* 0x00000003000c7224 */ /* 0x000fe200078e02ff */
[----:B------:R-:W-:-:S03]  /*0390*/  IADD3 R0, PT, PT, R13, R0, RZ ;  /* 0x000000000d007210 */ /* 0x000fc60007ffe0ff */
[----:B------:R0:W-:Y:S01]  /*03a0*/  REDG.E.ADD.F32.FTZ.RN.STRONG.GPU desc[UR8][R8.64], R17 ;  /* 0x00000011080079a6 */ /* 0x0001e2000c12f308 */
[----:B------:R-:W-:Y:S01]  /*03b0*/  ISETP.GE.AND P0, PT, R0, R2, PT ;  /* 0x000000020000720c */ /* 0x000fe20003f06270 */
[----:B------:R-:W-:Y:S01]  /*03c0*/  IMAD R2, R4, R3, RZ ;  /* 0x0000000304027224 */ /* 0x000fe200078e02ff */
[----:B------:R-:W-:Y:S11]  /*03d0*/  @!P1 BRA `(.L_x_488) ;  /* 0x0000000000f49947 */ /* 0x000ff60003800000 */
[----:B------:R-:W1:Y:S01]  /*03e0*/  LDCU.64 UR6, c[0x0][0x388] ;  /* 0x00007100ff0677ac */ /* 0x000e620008000a00 */
[----:B0-----:R-:W-:Y:S02]  /*03f0*/  LOP3.LUT R15, R3, 0x7ffffff8, RZ, 0xc0, !PT ;  /* 0x7ffffff8030f7812 */ /* 0x001fe400078ec0ff */
[----:B------:R-:W-:Y:S02]  /*0400*/  MOV R17, R2 ;  /* 0x0000000200117202 */ /* 0x000fe40000000f00 */
[----:B------:R-:W-:Y:S02]  /*0410*/  MOV R16, R12 ;  /* 0x0000000c00107202 */ /* 0x000fe40000000f00 */
[----:B------:R-:W-:Y:S02]  /*0420*/  MOV R19, R14 ;  /* 0x0000000e00137202 */ /* 0x000fe40000000f00 */
[----:B------:R-:W-:Y:S01]  /*0430*/  IADD3 R18, PT, PT, -R15, RZ, RZ ;  /* 0x000000ff0f127210 */ /* 0x000fe20007ffe1ff */
[----:B-1----:R-:W-:-:S04]  /*0440*/  UIADD3 UR5, UP0, UPT, UR6, 0x10, URZ ;  /* 0x0000001006057890 */ /* 0x002fc8000ff1e0ff */
[----:B------:R-:W-:Y:S02]  /*0450*/  UIADD3.X UR6, UPT, UPT, URZ, UR7, URZ, UP0, !UPT ;  /* 0x00000007ff067290 */ /* 0x000fe400087fe4ff */
[----:B------:R-:W-:-:S04]  /*0460*/  MOV R4, UR5 ;  /* 0x0000000500047c02 */ /* 0x000fc80008000f00 */
[----:B------:R-:W-:-:S07]  /*0470*/  MOV R5, UR6 ;  /* 0x0000000600057c02 */ /* 0x000fce0008000f00 */
.L_x_489:
[----:B------:R-:W0:Y:S02]  /*0480*/  LDC.64 R6, c[0x0][0x398] ;  /* 0x0000e600ff067b82 */ /* 0x000e240000000a00 */
[----:B0-----:R-:W-:-:S05]  /*0490*/  IMAD.WIDE R6, R16, 0x4, R6 ;  /* 0x0000000410067825 */ /* 0x001fca00078e0206 */
[----:B----4-:R-:W2:Y:S01]  /*04a0*/  LDG.E R10, desc[UR8][R6.64] ;  /* 0x00000008060a7981 */ /* 0x010ea2000c1e1900 */
[----:B------:R-:W-:-:S04]  /*04b0*/  IMAD.WIDE R8, R19, 0x4, R4 ;  /* 0x0000000413087825 */ /* 0x000fc800078e0204 */
[----:B--2---:R-:W-:-:S05]  /*04c0*/  FADD R25, -R10, -RZ ;  /* 0x800000ff0a197221 */ /* 0x004fca0000000100 */
[----:B------:R0:W-:Y:S04]  /*04d0*/  REDG.E.ADD.F32.FTZ.RN.STRONG.GPU desc[UR8][R8.64+-0x10], R25 ;  /* 0xfffff019080079a6 */ /* 0x0001e8000c12f308 */
[----:B------:R-:W2:Y:S01]  /*04e0*/  LDG.E R21, desc[UR8][R6.64] ;  /* 0x0000000806157981 */ /* 0x000ea2000c1e1900 */
[----:B------:R-:W-:-:S05]  /*04f0*/  IMAD.WIDE R10, R17, 0x4, R4 ;  /* 0x00000004110a7825 */ /* 0x000fca00078e0204 */
[----:B--2---:R1:W-:Y:S04]  /*0500*/  REDG.E.ADD.F32.FTZ.RN.STRONG.GPU desc[UR8][R10.64+-0x10], R21 ;  /* 0xfffff0150a0079a6 */ /* 0x0043e8000c12f308 */
[----:B------:R-:W2:Y:S02]  /*0510*/  LDG.E R20, desc[UR8][R6.64+0x4] ;  /* 0x0000040806147981 */ /* 0x000ea4000c1e1900 */
[----:B--2---:R-:W-:-:S05]  /*0520*/  FADD R27, -R20, -RZ ;  /* 0x800000ff141b7221 */ /* 0x004fca0000000100 */
[----:B------:R2:W-:Y:S04]  /*0530*/  REDG.E.ADD.F32.FTZ.RN.STRONG.GPU desc[UR8][R8.64+-0xc], R27 ;  /* 0xfffff41b080079a6 */ /* 0x0005e8000c12f308 */
[----:B------:R-:W3:Y:S04]  /*0540*/  LDG.E R23, desc[UR8][R6.64+0x4] ;  /* 0x0000040806177981 */ /* 0x000ee8000c1e1900 */
[----:B---3--:R3:W-:Y:S04]  /*0550*/  REDG.E.ADD.F32.FTZ.RN.STRONG.GPU desc[UR8][R10.64+-0xc], R23 ;  /* 0xfffff4170a0079a6 */ /* 0x0087e8000c12f308 */
[----:B------:R-:W4:Y:S02]  /*0560*/  LDG.E R20, desc[UR8][R6.64+0x8] ;  /* 0x0000080806147981 */ /* 0x000f24000c1e1900 */
[----:B----4-:R-:W-:-:S05]  /*0570*/  FADD R29, -R20, -RZ ;  /* 0x800000ff141d7221 */ /* 0x010fca0000000100 */
[----:B------:R4:W-:Y:S04]  /*0580*/  REDG.E.ADD.F32.FTZ.RN.STRONG.GPU desc[UR8][R8.64+-0x8], R29 ;  /* 0xfffff81d080079a6 */ /* 0x0009e8000c12f308 */
[----:B0-----:R-:W5:Y:S04]  /*0590*/  LDG.E R25, desc[UR8][R6.64+0x8] ;  /* 0x0000080806197981 */ /* 0x001f68000c1e1900 */
[----:B-----5:R0:W-:Y:S04]  /*05a0*/  REDG.E.ADD.F32.FTZ.RN.STRONG.GPU desc[UR8][R10.64+-0x8], R25 ;  /* 0xfffff8190a0079a6 */ /* 0x0201e8000c12f308 */
[----:B------:R-:W5:Y:S02]  /*05b0*/  LDG.E R20, desc[UR8][R6.64+0xc] ;  /* 0x00000c0806147981 */ /* 0x000f64000c1e1900 */
[----:B-----5:R-:W-:-:S05]  /*05c0*/  FADD R22, -R20, -RZ ;  /* 0x800000ff14167221 */ /* 0x020fca0000000100 */
[----:B------:R5:W-:Y:S04]  /*05d0*/  REDG.E.ADD.F32.FTZ.RN.STRONG.GPU desc[UR8][R8.64+-0x4], R22 ;  /* 0xfffffc16080079a6 */ /* 0x000be8000c12f308 */
[----:B-1----:R-:W2:Y:S04]  /*05e0*/  LDG.E R21, desc[UR8][R6.64+0xc] ;  /* 0x00000c0806157981 */ /* 0x002ea8000c1e1900 */
[----:B--2---:R1:W-:Y:S04]  /*05f0*/  REDG.E.ADD.F32.FTZ.RN.STRONG.GPU desc[UR8][R10.64+-0x4], R21 ;  /* 0xfffffc150a0079a6 */ /* 0x0043e8000c12f308 */
[----:B------:R-:W2:Y:S02]  /*0600*/  LDG.E R20, desc[UR8][R6.64+0x10] ;  /* 0x0000100806147981 */ /* 0x000ea4000c1e1900 */
[----:B--2---:R-:W-:-:S05]  /*0610*/  FADD R27, -R20, -RZ ;  /* 0x800000ff141b7221 */ /* 0x004fca0000000100 */
[----:B------:R2:W-:Y:S04]  /*0620*/  REDG.E.ADD.F32.FTZ.RN.STRONG.GPU desc[UR8][R8.64], R27 ;  /* 0x0000001b080079a6 */ /* 0x0005e8000c12f308 */
[----:B---3--:R-:W3:Y:S04]  /*0630*/  LDG.E R23, desc[UR8][R6.64+0x10] ;  /* 0x0000100806177981 */ /* 0x008ee8000c1e1900 */
        /* <DEDUP_REMOVED lines=9> */
[----:B-1----:R-:W5:Y:S04]  /*06d0*/  LDG.E R21, desc[UR8][R6.64+0x18] ;  /* 0x0000180806157981 */ /* 0x002f68000c1e1900 */
[----:B-----5:R4:W-:Y:S04]  /*06e0*/  REDG.E.ADD.F32.FTZ.RN.STRONG.GPU desc[UR8][R10.64+0x8], R21 ;  /* 0x000008150a0079a6 */ /* 0x0209e8000c12f308 */
[----:B------:R-:W2:Y:S01]  /*06f0*/  LDG.E R20, desc[UR8][R6.64+0x1c] ;  /* 0x00001c0806147981 */ /* 0x000ea2000c1e1900 */
[----:B------:R-:W-:-:S04]  /*0700*/  IADD3 R18, PT, PT, R18, 0x8, RZ ;  /* 0x0000000812127810 */ /* 0x000fc80007ffe0ff */
[----:B------:R-:W-:Y:S01]  /*0710*/  ISETP.NE.AND P1, PT, R18, RZ, PT ;  /* 0x000000ff1200720c */ /* 0x000fe20003f25270 */
[----:B--2---:R-:W-:-:S05]  /*0720*/  FADD R27, -R20, -RZ ;  /* 0x800000ff141b7221 */ /* 0x004fca0000000100 */
[----:B------:R4:W-:Y:S04]  /*0730*/  REDG.E.ADD.F32.FTZ.RN.STRONG.GPU desc[UR8][R8.64+0xc], R27 ;  /* 0x00000c1b080079a6 */ /* 0x0009e8000c12f308 */
[----:B---3--:R-:W2:Y:S01]  /*0740*/  LDG.E R23, desc[UR8][R6.64+0x1c] ;  /* 0x00001c0806177981 */ /* 0x008ea2000c1e1900 */
[----:B------:R-:W-:Y:S02]  /*0750*/  IADD3 R19, PT, PT, R19, 0x8, RZ ;  /* 0x0000000813137810 */ /* 0x000fe40007ffe0ff */
[----:B------:R-:W-:Y:S02]  /*0760*/  IADD3 R17, PT, PT, R17, 0x8, RZ ;  /* 0x0000000811117810 */ /* 0x000fe40007ffe0ff */
[----:B------:R-:W-:Y:S01]  /*0770*/  IADD3 R16, PT, PT, R16, 0x8, RZ ;  /* 0x0000000810107810 */ /* 0x000fe20007ffe0ff */
[----:B--2---:R4:W-:Y:S01]  /*0780*/  REDG.E.ADD.F32.FTZ.RN.STRONG.GPU desc[UR8][R10.64+0xc], R23 ;  /* 0x00000c170a0079a6 */ /* 0x0049e2000c12f308 */
[----:B------:R-:W-:Y:S05]  /*0790*/  @P1 BRA `(.L_x_489) ;  /* 0xfffffffc00381947 */ /* 0x000fea000383ffff */
[----:B------:R-:W-:-:S07]  /*07a0*/  MOV R5, R15 ;  /* 0x0000000f00057202 */ /* 0x000fce0000000f00 */
.L_x_488:
[----:B------:R-:W-:-:S09]  /*07b0*/  UISETP.NE.AND UP0, UPT, UR4, URZ, UPT ;  /* 0x000000ff0400728c */ /* 0x000fd2000bf05270 */
[----:B------:R-:W-:Y:S05]  /*07c0*/  BRA.U !UP0, `(.L_x_490) ;  /* 0x00000005081c7547 */ /* 0x000fea000b800000 */
[----:B------:R-:W-:Y:S01]  /*07d0*/  UIADD3 UR5, UPT, UPT, UR4, -0x1, URZ ;  /* 0xffffffff04057890 */ /* 0x000fe2000fffe0ff */
[----:B------:R-:W-:-:S03]  /*07e0*/  LOP3.LUT P1, R16, R3, 0x3, RZ, 0xc0, !PT ;  /* 0x0000000303107812 */ /* 0x000fc6000782c0ff */
[----:B------:R-:W-:-:S09]  /*07f0*/  UISETP.GE.U32.AND UP0, UPT, UR5, 0x3, UPT ;  /* 0x000000030500788c */ /* 0x000fd2000bf06070 */
[----:B------:R-:W-:Y:S05]  /*0800*/  BRA.U !UP0, `(.L_x_491) ;  /* 0x0000000108747547 */ /* 0x000fea000b800000 */
[----:B0-----:R-:W0:Y:S01]  /*0810*/  LDC.64 R6, c[0x0][0x398] ;  /* 0x0000e600ff067b82 */ /* 0x001e220000000a00 */
[----:B----4-:R-:W-:-:S07]  /*0820*/  IADD3 R9, PT, PT, R12, R5, RZ ;  /* 0x000000050c097210 */ /* 0x010fce0007ffe0ff */
[----:B------:R-:W1:Y:S01]  /*0830*/  LDC.64 R10, c[0x0][0x388] ;  /* 0x0000e200ff0a7b82 */ /* 0x000e620000000a00 */
[----:B0-----:R-:W-:-:S05]  /*0840*/  IMAD.WIDE R6, R9, 0x4, R6 ;  /* 0x0000000409067825 */ /* 0x001fca00078e0206 */
[----:B------:R-:W2:Y:S01]  /*0850*/  LDG.E R4, desc[UR8][R6.64] ;  /* 0x0000000806047981 */ /* 0x000ea2000c1e1900 */
[----:B------:R-:W-:-:S05]  /*0860*/  IADD3 R9, PT, PT, R14, R5, RZ ;  /* 0x000000050e097210 */ /* 0x000fca0007ffe0ff */
[----:B-1----:R-:W-:-:S04]  /*0870*/  IMAD.WIDE R8, R9, 0x4, R10 ;  /* 0x0000000409087825 */ /* 0x002fc800078e020a */
[----:B--2---:R-:W-:-:S05]  /*0880*/  FADD R19, -R4, -RZ ;  /* 0x800000ff04137221 */ /* 0x004fca0000000100 */
[----:B------:R0:W-:Y:S04]  /*0890*/  REDG.E.ADD.F32.FTZ.RN.STRONG.GPU desc[UR8][R8.64], R19 ;  /* 0x00000013080079a6 */ /* 0x0001e8000c12f308 */
[----:B------:R-:W2:Y:S01]  /*08a0*/  LDG.E R17, desc[UR8][R6.64] ;  /* 0x0000000806117981 */ /* 0x000ea2000c1e1900 */
[----:B------:R-:W-:-:S05]  /*08b0*/  IADD3 R15, PT, PT, R2, R5, RZ ;  /* 0x00000005020f7210 */ /* 0x000fca0007ffe0ff */
[----:B------:R-:W-:-:S05]  /*08c0*/  IMAD.WIDE R10, R15, 0x4, R10 ;  /* 0x000000040f0a7825 */ /* 0x000fca00078e020a */
[----:B--2---:R1:W-:Y:S04]  /*08d0*/  REDG.E.ADD.F32.FTZ.RN.STRONG.GPU desc[UR8][R10.64], R17 ;  /* 0x000000110a0079a6 */ /* 0x0043e8000c12f308 */
[----:B------:R-:W2:Y:S02]  /*08e0*/  LDG.E R4, desc[UR8][R6.64+0x4] ;  /* 0x0000040806047981 */ /* 0x000ea4000c1e1900 */
[----:B--2---:R-:W-:-:S05]  /*08f0*/  FADD R21, -R4, -RZ ;  /* 0x800000ff04157221 */ /* 0x004fca0000000100 */
[----:B------:R2:W-:Y:S04]  /*0900*/  REDG.E.ADD.F32.FTZ.RN.STRONG.GPU desc[UR8][R8.64+0x4], R21 ;  /* 0x00000415080079a6 */ /* 0x0005e8000c12f308 */
[----:B------:R-:W3:Y:S04]  /*0910*/  LDG.E R15, desc[UR8][R6.64+0x4] ;  /* 0x00000408060f7981 */ /* 0x000ee8000c1e1900 */
[----:B---3--:R2:W-:Y:S04]  /*0920*/  REDG.E.ADD.F32.FTZ.RN.STRONG.GPU desc[UR8][R10.64+0x4], R15 ;  /* 0x0000040f0a0079a6 */ /* 0x0085e8000c12f308 */
[----:B------:R-:W3:Y:S02]  /*0930*/  LDG.E R4, desc[UR8][R6.64+0x8] ;  /* 0x0000080806047981 */ /* 0x000ee4000c1e1900 */
[----:B---3--:R-:W-:-:S05]  /*0940*/  FADD R23, -R4, -RZ ;  /* 0x800000ff04177221 */ /* 0x008fca0000000100 */
[----:B------:R2:W-:Y:S04]  /*0950*/  REDG.E.ADD.F32.FTZ.RN.STRONG.GPU desc[UR8][R8.64+0x8], R23 ;  /* 0x00000817080079a6 */ /* 0x0005e8000c12f308 */
[----:B0-----:R-:W3:Y:S04]  /*0960*/  LDG.E R19, desc[UR8][R6.64+0x8] ;  /* 0x0000080806137981 */ /* 0x001ee8000c1e1900 */
[----:B---3--:R2:W-:Y:S04]  /*0970*/  REDG.E.ADD.F32.FTZ.RN.STRONG.GPU desc[UR8][R10.64+0x8], R19 ;  /* 0x000008130a0079a6 */ /* 0x0085e8000c12f308 */
[----:B------:R-:W3:Y:S02]  /*0980*/  LDG.E R4, desc[UR8][R6.64+0xc] ;  /* 0x00000c0806047981 */ /* 0x000ee4000c1e1900 */
[----:B---3--:R-:W-:-:S05]  /*0990*/  FADD R25, -R4, -RZ ;  /* 0x800000ff04197221 */ /* 0x008fca0000000100 */
[----:B------:R2:W-:Y:S04]  /*09a0*/  REDG.E.ADD.F32.FTZ.RN.STRONG.GPU desc[UR8][R8.64+0xc], R25 ;  /* 0x00000c19080079a6 */ /* 0x0005e8000c12f308 */
[----:B-1----:R-:W3:Y:S01]  /*09b0*/  LDG.E R17, desc[UR8][R6.64+0xc] ;  /* 0x00000c0806117981 */ /* 0x002ee2000c1e1900 */
[----:B------:R-:W-:-:S03]  /*09c0*/  IADD3 R5, PT, PT, R5, 0x4, RZ ;  /* 0x0000000405057810 */ /* 0x000fc60007ffe0ff */
[----:B---3--:R2:W-:Y:S04]  /*09d0*/  REDG.E.ADD.F32.FTZ.RN.STRONG.GPU desc[UR8][R10.64+0xc], R17 ;  /* 0x00000c110a0079a6 */ /* 0x0085e8000c12f308 */
.L_x_491:
[----:B------:R-:W-:Y:S05]  /*09e0*/  @!P1 BRA `(.L_x_490) ;  /* 0x0000000000949947 */ /* 0x000fea0003800000 */
[----:B------:R-:W-:Y:S02]  /*09f0*/  ISETP.NE.AND P1, PT, R16, 0x1, PT ;  /* 0x000000011000780c */ /* 0x000fe40003f25270 */
[----:B------:R-:W-:-:S04]  /*0a00*/  LOP3.LUT R3, R3, 0x1, RZ, 0xc0, !PT ;  /* 0x0000000103037812 */ /* 0x000fc800078ec0ff */
[----:B------:R-:W-:-:S07]  /*0a10*/  ISETP.NE.U32.AND P2, PT, R3, 0x1, PT ;  /* 0x000000010300780c */ /* 0x000fce0003f45070 */
[----:B------:R-:W-:Y:S06]  /*0a20*/  @!P1 BRA `(.L_x_492) ;  /* 0x00000000004c9947 */ /* 0x000fec0003800000 */
[----:B0-----:R-:W0:Y:S01]  /*0a30*/  LDC.64 R6, c[0x0][0x398] ;  /* 0x0000e600ff067b82 */ /* 0x001e220000000a00 */
[----:B------:R-:W-:-:S07]  /*0a40*/  IADD3 R3, PT, PT, R12, R5, RZ ;  /* 0x000000050c037210 */ /* 0x000fce0007ffe0ff */
[----:B--2-4-:R-:W1:Y:S01]  /*0a50*/  LDC.64 R10, c[0x0][0x388] ;  /* 0x0000e200ff0a7b82 */ /* 0x014e620000000a00 */
        /* <DEDUP_REMOVED lines=13> */
[----:B------:R-:W2:Y:S01]  /*0b30*/  LDG.E R15, desc[UR8][R6.64+0x4] ;  /* 0x00000408060f7981 */ /* 0x000ea2000c1e1900 */
[----:B------:R-:W-:-:S03]  /*0b40*/  IADD3 R5, PT, PT, R5, 0x2, RZ ;  /* 0x0000000205057810 */ /* 0x000fc60007ffe0ff */
[----:B--2---:R1:W-:Y:S04]  /*0b50*/  REDG.E.ADD.F32.FTZ.RN.STRONG.GPU desc[UR8][R10.64+0x4], R15 ;  /* 0x0000040f0a0079a6 */ /* 0x0043e8000c12f308 */
.L_x_492:
[----:B------:R-:W-:Y:S05]  /*0b60*/  @P2 BRA `(.L_x_490) ;  /* 0x0000000000342947 */ /* 0x000fea0003800000 */
[----:B012-4-:R-:W0:Y:S01]  /*0b70*/  LDC.64 R8, c[0x0][0x398] ;  /* 0x0000e600ff087b82 */ /* 0x017e220000000a00 */
[----:B------:R-:W-:-:S07]  /*0b80*/  IADD3 R3, PT, PT, R12, R5, RZ ;  /* 0x000000050c037210 */ /* 0x000fce0007ffe0ff */
        /* <DEDUP_REMOVED lines=10> */
[----:B--2---:R3:W-:Y:S02]  /*0c30*/  REDG.E.ADD.F32.FTZ.RN.STRONG.GPU desc[UR8][R2.64], R15 ;  /* 0x0000000f020079a6 */ /* 0x0047e4000c12f308 */
.L_x_490:
[----:B------:R-:W-:Y:S05]  /*0c40*/  @!P0 BRA `(.L_x_493) ;  /* 0xfffffff4007c8947 */ /* 0x000fea000383ffff */
[----:B------:R-:W-:Y:S05]  /*0c50*/  EXIT ;  /* 0x000000000000794d */ /* 0x000fea0003800000 */
.L_x_494:
        /* <DEDUP_REMOVED lines=10> */
.L_x_866:


//--------------------- .text._Z35gpuKernelHalfNeighPairDecompositionIdEvPT_S1_S1_S1_PiS2_ii --------------------------
	.section	.text._Z35gpuKernelHalfNeighPairDecompositionIdEvPT_S1_S1_S1_PiS2_ii,"ax",@progbits
	.align	128
        .global         _Z35gpuKernelHalfNeighPairDecompositionIdEvPT_S1_S1_S1_PiS2_ii
        .type           _Z35gpuKernelHalfNeighPairDecompositionIdEvPT_S1_S1_S1_PiS2_ii,@function
        .size           _Z35gpuKernelHalfNeighPairDecompositionIdEvPT_S1_S1_S1_PiS2_ii,(.L_x_867 - _Z35gpuKernelHalfNeighPairDecompositionIdEvPT_S1_S1_S1_PiS2_ii)
        .other          _Z35gpuKernelHalfNeighPairDecompositionIdEvPT_S1_S1_S1_PiS2_ii,@"STO_CUDA_ENTRY STV_DEFAULT"
_Z35gpuKernelHalfNeighPairDecompositionIdEvPT_S1_S1_S1_PiS2_ii:
.text._Z35gpuKernelHalfNeighPairDecompositionIdEvPT_S1_S1_S1_PiS2_ii:
        /* <DEDUP_REMOVED lines=18> */
.L_x_496:
[----:B----4-:R-:W-:-:S04]  /*0120*/  IMAD.WIDE R18, R0, 0x8, R6 ;  /* 0x0000000800127825 */ /* 0x010fc800078e0206 */
[C---:B-1----:R-:W-:Y:S01]  /*0130*/  IMAD.WIDE R12, R0.reuse, 0x4, R8 ;  /* 0x00000004000c7825 */ /* 0x042fe200078e0208 */
[----:B------:R-:W2:Y:S05]  /*0140*/  LDG.E.64 R14, desc[UR10][R18.64] ;  /* 0x0000000a120e7981 */ /* 0x000eaa000c1e1b00 */
[----:B---3--:R-:W3:Y:S01]  /*0150*/  LDG.E R13, desc[UR10][R12.64] ;  /* 0x0000000a0c0d7981 */ /* 0x008ee2000c1e1900 */
[----:B--2---:R-:W-:Y:S01]  /*0160*/  DMUL R20, R14, 0.5 ;  /* 0x3fe000000e147828 */ /* 0x004fe20000000000 */
[----:B0-----:R-:W-:-:S04]  /*0170*/  IMAD.WIDE R14, R0, 0x4, R10 ;  /* 0x00000004000e7825 */ /* 0x001fc800078e020a */
[----:B---3--:R-:W-:Y:S02]  /*0180*/  IMAD.WIDE R16, R13, 0x8, R4 ;  /* 0x000000080d107825 */ /* 0x008fe400078e0204 */
[----:B------:R-:W2:Y:S04]  /*0190*/  LDG.E R15, desc[UR10][R14.64] ;  /* 0x0000000a0e0f7981 */ /* 0x000ea8000c1e1900 */
[----:B------:R3:W-:Y:S04]  /*01a0*/  REDG.E.ADD.F64.RN.STRONG.GPU desc[UR10][R16.64], R20 ;  /* 0x00000014100079a6 */ /* 0x0007e8000c12ff0a */
[----:B------:R-:W4:Y:S01]  /*01b0*/  LDG.E.64 R22, desc[UR10][R18.64] ;  /* 0x0000000a12167981 */ /* 0x000f22000c1e1b00 */
[----:B------:R-:W-:-:S04]  /*01c0*/  IADD3 R0, PT, PT, R3, R0, RZ ;  /* 0x0000000003007210 */ /* 0x000fc80007ffe0ff */
[----:B------:R-:W-:Y:S01]  /*01d0*/  ISETP.GE.AND P0, PT, R0, UR6, PT ;  /* 0x0000000600007c0c */ /* 0x000fe2000bf06270 */
[----:B----4-:R-:W-:Y:S01]  /*01e0*/  DMUL R24, R22, 0.5 ;  /* 0x3fe0000016187828 */ /* 0x010fe20000000000 */
[----:B--2---:R-:W-:-:S06]  /*01f0*/  IMAD.WIDE R22, R15, 0x8, R4 ;  /* 0x000000080f167825 */ /* 0x004fcc00078e0204 */
[----:B------:R3:W-:Y:S05]  /*0200*/  REDG.E.ADD.F64.RN.STRONG.GPU desc[UR10][R22.64], R24 ;  /* 0x00000018160079a6 */ /* 0x0007ea000c12ff0a */
[----:B------:R-:W-:Y:S05]  /*0210*/  @!P0 BRA `(.L_x_496) ;  /* 0xfffffffc00c08947 */ /* 0x000fea000383ffff */
[----:B------:R-:W-:Y:S05]  /*0220*/  EXIT ;  /* 0x000000000000794d */ /* 0x000fea0003800000 */
.L_x_495:
[----:B------:R-:W-:Y:S02]  /*0230*/  ULOP3.LUT UR8, UR4, 0x7ffffff8, URZ, 0xc0, !UPT ;  /* 0x7ffffff804087892 */ /* 0x000fe4000f8ec0ff */
[----:B------:R-:W-:Y:S02]  /*0240*/  ULOP3.LUT UR4, UR4, 0x7, URZ, 0xc0, !UPT ;  /* 0x0000000704047892 */ /* 0x000fe4000f8ec0ff */
[----:B------:R-:W-:-:S12]  /*0250*/  UIADD3 UR9, UPT, UPT, -UR8, URZ, URZ ;  /* 0x000000ff08097290 */ /* 0x000fd8000fffe1ff */
.L_x_502:
[----:B-12-4-:R-:W2:Y:S08]  /*0260*/  LDC.64 R6, c[0x0][0x390] ;  /* 0x0000e400ff067b82 */ /* 0x016eb00000000a00 */
[----:B-1----:R-:W1:Y:S08]  /*0270*/  LDC.64 R4, c[0x0][0x3a0] ;  /* 0x0000e800ff047b82 */ /* 0x002e700000000a00 */
[----:B------:R-:W3:Y:S01]  /*0280*/  LDC.64 R8, c[0x0][0x3a8] ;  /* 0x0000ea00ff087b82 */ /* 0x000ee20000000a00 */
[----:B0-2---:R-:W-:-:S07]  /*0290*/  IMAD.WIDE R18, R0, 0x8, R6 ;  /* 0x0000000800127825 */ /* 0x005fce00078e0206 */
[----:B------:R-:W2:Y:S01]  /*02a0*/  LDC.64 R12, c[0x0][0x380] ;  /* 0x0000e000ff0c7b82 */ /* 0x000ea20000000a00 */
[C---:B-1----:R-:W-:Y:S02]  /*02b0*/  IMAD.WIDE R6, R0.reuse, 0x4, R4 ;  /* 0x0000000400067825 */ /* 0x042fe400078e0204 */
[----:B------:R-:W0:Y:S04]  /*02c0*/  LDG.E.64 R4, desc[UR10][R18.64] ;  /* 0x0000000a12047981 */ /* 0x000e28000c1e1b00 */
[----:B------:R-:W2:Y:S01]  /*02d0*/  LDG.E R6, desc[UR10][R6.64] ;  /* 0x0000000a06067981 */ /* 0x000ea2000c1e1900 */
[----:B---3--:R-:W-:-:S06]  /*02e0*/  IMAD.WIDE R16, R0, 0x4, R8 ;  /* 0x0000000400107825 */ /* 0x008fcc00078e0208 */
[----:B------:R-:W3:Y:S01]  /*02f0*/  LDG.E R16, desc[UR10][R16.64] ;  /* 0x0000000a10107981 */ /* 0x000ee2000c1e1900 */
[----:B0-----:R-:W-:Y:S01]  /*0300*/  DMUL R10, R4, 0.5 ;  /* 0x3fe00000040a7828 */ /* 0x001fe20000000000 */
[----:B--2---:R-:W-:-:S06]  /*0310*/  IMAD.WIDE R8, R6, 0x8, R12 ;  /* 0x0000000806087825 */ /* 0x004fcc00078e020c */
[----:B------:R0:W-:Y:S04]  /*0320*/  REDG.E.ADD.F64.RN.STRONG.GPU desc[UR10][R8.64], R10 ;  /* 0x0000000a080079a6 */ /* 0x0001e8000c12ff0a */
[----:B------:R-:W2:Y:S01]  /*0330*/  LDG.E.64 R4, desc[UR10][R18.64] ;  /* 0x0000000a12047981 */ /* 0x000ea2000c1e1b00 */
[----:B---3--:R-:W-:Y:S01]  /*0340*/  IMAD.WIDE R12, R16, 0x8, R12 ;  /* 0x00000008100c7825 */ /* 0x008fe200078e020c */
[----:B------:R-:W-:Y:S01]  /*0350*/  MOV R7, RZ ;  /* 0x000000ff00077202 */ /* 0x000fe20000000f00 */
[----:B--2---:R-:W-:Y:S01]  /*0360*/  DMUL R14, R4, 0.5 ;  /* 0x3fe00000040e7828 */ /* 0x004fe20000000000 */
[----:B------:R-:W1:Y:S06]  /*0370*/  LDC.64 R4, c[0x0][0x3b0] ;  /* 0x0000ec00ff047b82 */ /* 0x000e6c0000000a00 */
[----:B------:R0:W-:Y:S01]  /*0380*/  REDG.E.ADD.F64.RN.STRONG.GPU desc[UR10][R12.64], R14 ;  /* 0x0000000e0c0079a6 */ /* 0x0001e2000c12ff0a */
[----:B-1----:R-:W-:Y:S01]  /*0390*/  ISETP.GE.U32.AND P1, PT, R5, 0x8, PT ;  /* 0x000000080500780c */ /* 0x002fe20003f26070 */
[----:B------:R-:W-:Y:S01]  /*03a0*/  IMAD R2, R0, R5, RZ ;  /* 0x0000000500027224 */ /* 0x000fe200078e02ff */
[----:B------:R-:W-:-:S04]  /*03b0*/  IADD3 R0, PT, PT, R3, R0, RZ ;  /* 0x0000000003007210 */ /* 0x000fc80007ffe0ff */
[----:B------:R-:W-:Y:S01]  /*03c0*/  ISETP.GE.AND P0, PT, R0, R4, PT ;  /* 0x000000040000720c */ /* 0x000fe20003f06270 */
[-C--:B------:R-:W-:Y:S02]  /*03d0*/  IMAD R4, R6, R5.reuse, RZ ;  /* 0x0000000506047224 */ /* 0x080fe400078e02ff */
[----:B------:R-:W-:-:S04]  /*03e0*/  IMAD R6, R16, R5, RZ ;  /* 0x0000000510067224 */ /* 0x000fc800078e02ff */
[----:B0-----:R-:W-:Y:S06]  /*03f0*/  @!P1 BRA `(.L_x_497) ;  /* 0x0000000000f09947 */ /* 0x001fec0003800000 */
[----:B------:R-:W0:Y:S01]  /*0400*/  LDCU.64 UR6, c[0x0][0x388] ;  /* 0x00007100ff0677ac */ /* 0x000e220008000a00 */
[----:B------:R-:W-:Y:S02]  /*0410*/  MOV R8, R6 ;  /* 0x0000000600087202 */ /* 0x000fe40000000f00 */
[----:B------:R-:W-:Y:S02]  /*0420*/  MOV R7, R2 ;  /* 0x0000000200077202 */ /* 0x000fe40000000f00 */
[----:B------:R-:W-:Y:S02]  /*0430*/  MOV R9, R4 ;  /* 0x0000000400097202 */ /* 0x000fe40000000f00 */
[----:B------:R-:W-:Y:S01]  /*0440*/  MOV R24, UR9 ;  /* 0x0000000900187c02 */ /* 0x000fe20008000f00 */
[----:B0-----:R-:W-:-:S04]  /*0450*/  UIADD3 UR5, UP0, UPT, UR6, 0x20, URZ ;  /* 0x0000002006057890 */ /* 0x001fc8000ff1e0ff */
[----:B------:R-:W-:Y:S02]  /*0460*/  UIADD3.X UR6, UPT, UPT, URZ, UR7, URZ, UP0, !UPT ;  /* 0x00000007ff067290 */ /* 0x000fe400087fe4ff */
[----:B------:R-:W-:-:S04]  /*0470*/  IMAD.U32 R10, RZ, RZ, UR5 ;  /* 0x00000005ff0a7e24 */ /* 0x000fc8000f8e00ff */
[----:B------:R-:W-:-:S07]  /*0480*/  MOV R11, UR6 ;  /* 0x00000006000b7c02 */ /* 0x000fce0008000f00 */
.L_x_498:
[----:B------:R-:W0:Y:S02]  /*0490*/  LDC.64 R14, c[0x0][0x398] ;  /* 0x0000e600ff0e7b82 */ /* 0x000e240000000a00 */
[----:B0-----:R-:W-:-:S05]  /*04a0*/  IMAD.WIDE R14, R7, 0x8, R14 ;  /* 0x00000008070e7825 */ /* 0x001fca00078e020e */
[----:B--2---:R-:W2:Y:S01]  /*04b0*/  LDG.E.64 R12, desc[UR10][R14.64] ;  /* 0x0000000a0e0c7981 */ /* 0x004ea2000c1e1b00 */
[----:B------:R-:W-:Y:S01]  /*04c0*/  IMAD.WIDE R16, R9, 0x8, R10 ;  /* 0x0000000809107825 */ /* 0x000fe200078e020a */
[----:B--2---:R-:W-:-:S07]  /*04d0*/  DADD R26, -RZ, -R12 ;  /* 0x00000000ff1a7229 */ /* 0x004fce000000090c */
[----:B------:R-:W-:Y:S04]  /*04e0*/  REDG.E.ADD.F64.RN.STRONG.GPU desc[UR10][R16.64+-0x20], R26 ;  /* 0xffffe01a100079a6 */ /* 0x000fe8000c12ff0a */
[----:B------:R-:W2:Y:S01]  /*04f0*/  LDG.E.64 R18, desc[UR10][R14.64] ;  /* 0x0000000a0e127981 */ /* 0x000ea2000c1e1b00 */
[----:B------:R-:W-:-:S05]  /*0500*/  IMAD.WIDE R12, R8, 0x8, R10 ;  /* 0x00000008080c7825 */ /* 0x000fca00078e020a */
[----:B--2---:R-:W-:Y:S04]  /*0510*/  REDG.E.ADD.F64.RN.STRONG.GPU desc[UR10][R12.64+-0x20], R18 ;  /* 0xffffe0120c0079a6 */ /* 0x004fe8000c12ff0a */
[----:B------:R-:W2:Y:S02]  /*0520*/  LDG.E.64 R20, desc[UR10][R14.64+0x8] ;  /* 0x0000080a0e147981 */ /* 0x000ea4000c1e1b00 */
[----:B--2---:R-:W-:-:S07]  /*0530*/  DADD R20, -RZ, -R20 ;  /* 0x00000000ff147229 */ /* 0x004fce0000000914 */
[----:B------:R0:W-:Y:S04]  /*0540*/  REDG.E.ADD.F64.RN.STRONG.GPU desc[UR10][R16.64+-0x18], R20 ;  /* 0xffffe814100079a6 */ /* 0x0001e8000c12ff0a */
[----:B0-----:R-:W2:Y:S04]  /*0550*/  LDG.E.64 R20, desc[UR10][R14.64+0x8] ;  /* 0x0000080a0e147981 */ /* 0x001ea8000c1e1b00 */
[----:B--2---:R0:W-:Y:S04]  /*0560*/  REDG.E.ADD.F64.RN.STRONG.GPU desc[UR10][R12.64+-0x18], R20 ;  /* 0xffffe8140c0079a6 */ /* 0x0041e8000c12ff0a */
[----:B------:R-:W2:Y:S02]  /*0570*/  LDG.E.64 R22, desc[UR10][R14.64+0x10] ;  /* 0x0000100a0e167981 */ /* 0x000ea4000c1e1b00 */
[----:B--2---:R-:W-:-:S07]  /*0580*/  DADD R22, -RZ, -R22 ;  /* 0x00000000ff167229 */ /* 0x004fce0000000916 */
[----:B------:R-:W-:Y:S04]  /*0590*/  REDG.E.ADD.F64.RN.STRONG.GPU desc[UR10][R16.64+-0x10], R22 ;  /* 0xfffff016100079a6 */ /* 0x000fe8000c12ff0a */
[----:B------:R-:W2:Y:S04]  /*05a0*/  LDG.E.64 R28, desc[UR10][R14.64+0x10] ;  /* 0x0000100a0e1c7981 */ /* 0x000ea8000c1e1b00 */
[----:B--2---:R-:W-:Y:S04]  /*05b0*/  REDG.E.ADD.F64.RN.STRONG.GPU desc[UR10][R12.64+-0x10], R28 ;  /* 0xfffff01c0c0079a6 */ /* 0x004fe8000c12ff0a */
[----:B------:R-:W2:Y:S02]  /*05c0*/  LDG.E.64 R18, desc[UR10][R14.64+0x18] ;  /* 0x0000180a0e127981 */ /* 0x000ea4000c1e1b00 */
[----:B--2---:R-:W-:-:S07]  /*05d0*/  DADD R18, -RZ, -R18 ;  /* 0x00000000ff127229 */ /* 0x004fce0000000912 */
[----:B------:R-:W-:Y:S04]  /*05e0*/  REDG.E.ADD.F64.RN.STRONG.GPU desc[UR10][R16.64+-0x8], R18 ;  /* 0xfffff812100079a6 */ /* 0x000fe8000c12ff0a */
[----:B------:R-:W2:Y:S04]  /*05f0*/  LDG.E.64 R26, desc[UR10][R14.64+0x18] ;  /* 0x0000180a0e1a7981 */ /* 0x000ea8000c1e1b00 */
[----:B--2---:R-:W-:Y:S04]  /*0600*/  REDG.E.ADD.F64.RN.STRONG.GPU desc[UR10][R12.64+-0x8], R26 ;  /* 0xfffff81a0c0079a6 */ /* 0x004fe8000c12ff0a */
[----:B0-----:R-:W2:Y:S02]  /*0610*/  LDG.E.64 R20, desc[UR10][R14.64+0x20] ;  /* 0x0000200a0e147981 */ /* 0x001ea4000c1e1b00 */
[----:B--2---:R-:W-:-:S07]  /*0620*/  DADD R20, -RZ, -R20 ;  /* 0x00000000ff147229 */ /* 0x004fce0000000914 */
[----:B------:R0:W-:Y:S04]  /*0630*/  REDG.E.ADD.F64.RN.STRONG.GPU desc[UR10][R16.64], R20 ;  /* 0x00000014100079a6 */ /* 0x0001e8000c12ff0a */
[----:B0-----:R-:W2:Y:S04]  /*0640*/  LDG.E.64 R20, desc[UR10][R14.64+0x20] ;  /* 0x0000200a0e147981 */ /* 0x001ea8000c1e1b00 */
[----:B--2---:R0:W-:Y:S04]  /*0650*/  REDG.E.ADD.F64.RN.STRONG.GPU desc[UR10][R12.64], R20 ;  /* 0x000000140c0079a6 */ /* 0x0041e8000c12ff0a */
[----:B------:R-:W2:Y:S02]  /*0660*/  LDG.E.64 R22, desc[UR10][R14.64+0x28] ;  /* 0x0000280a0e167981 */ /* 0x000ea4000c1e1b00 */
[----:B--2---:R-:W-:-:S07]  /*0670*/  DADD R22, -RZ, -R22 ;  /* 0x00000000ff167229 */ /* 0x004fce0000000916 */
[----:B------:R1:W-:Y:S04]  /*0680*/  REDG.E.ADD.F64.RN.STRONG.GPU desc[UR10][R16.64+0x8], R22 ;  /* 0x00000816100079a6 */ /* 0x0003e8000c12ff0a */
[----:B------:R-:W2:Y:S04]  /*0690*/  LDG.E.64 R28, desc[UR10][R14.64+0x28] ;  /* 0x0000280a0e1c7981 */ /* 0x000ea8000c1e1b00 */
[----:B--2---:R2:W-:Y:S04]  /*06a0*/  REDG.E.ADD.F64.RN.STRONG.GPU desc[UR10][R12.64+0x8], R28 ;  /* 0x0000081c0c0079a6 */ /* 0x0045e8000c12ff0a */
[----:B------:R-:W3:Y:S02]  /*06b0*/  LDG.E.64 R18, desc[UR10][R14.64+0x30] ;  /* 0x0000300a0e127981 */ /* 0x000ee4000c1e1b00 */
[----:B---3--:R-:W-:-:S07]  /*06c0*/  DADD R18, -RZ, -R18 ;  /* 0x00000000ff127229 */ /* 0x008fce0000000912 */
[----:B------:R2:W-:Y:S04]  /*06d0*/  REDG.E.ADD.F64.RN.STRONG.GPU desc[UR10][R16.64+0x10], R18 ;  /* 0x00001012100079a6 */ /* 0x0005e8000c12ff0a */
[----:B------:R-:W3:Y:S04]  /*06e0*/  LDG.E.64 R26, desc[UR10][R14.64+0x30] ;  /* 0x0000300a0e1a7981 */ /* 0x000ee8000c1e1b00 */
[----:B---3--:R2:W-:Y:S04]  /*06f0*/  REDG.E.ADD.F64.RN.STRONG.GPU desc[UR10][R12.64+0x10], R26 ;  /* 0x0000101a0c0079a6 */ /* 0x0085e8000c12ff0a */
[----:B0-----:R-:W3:Y:S01]  /*0700*/  LDG.E.64 R20, desc[UR10][R14.64+0x38] ;  /* 0x0000380a0e147981 */ /* 0x001ee2000c1e1b00 */
[----:B------:R-:W-:Y:S01]  /*0710*/  IADD3 R24, PT, PT, R24, 0x8, RZ ;  /* 0x0000000818187810 */ /* 0x000fe20007ffe0ff */
[----:B---3--:R-:W-:-:S07]  /*0720*/  DADD R20, -RZ, -R20 ;  /* 0x00000000ff147229 */ /* 0x008fce0000000914 */
[----:B------:R2:W-:Y:S04]  /*0730*/  REDG.E.ADD.F64.RN.STRONG.GPU desc[UR10][R16.64+0x18], R20 ;  /* 0x00001814100079a6 */ /* 0x0005e8000c12ff0a */
[----:B-1----:R-:W3:Y:S01]  /*0740*/  LDG.E.64 R22, desc[UR10][R14.64+0x38] ;  /* 0x0000380a0e167981 */ /* 0x002ee2000c1e1b00 */
[----:B------:R-:W-:Y:S02]  /*0750*/  ISETP.NE.AND P1, PT, R24, RZ, PT ;  /* 0x000000ff1800720c */ /* 0x000fe40003f25270 */
[----:B------:R-:W-:Y:S02]  /*0760*/  IADD3 R9, PT, PT, R9, 0x8, RZ ;  /* 0x0000000809097810 */ /* 0x000fe40007ffe0ff */
[----:B------:R-:W-:Y:S02]  /*0770*/  IADD3 R8, PT, PT, R8, 0x8, RZ ;  /* 0x0000000808087810 */ /* 0x000fe40007ffe0ff */
[----:B------:R-:W-:Y:S01]  /*0780*/  IADD3 R7, PT, PT, R7, 0x8, RZ ;  /* 0x0000000807077810 */ /* 0x000fe20007ffe0ff */
[----:B---3--:R2:W-:Y:S06]  /*0790*/  REDG.E.ADD.F64.RN.STRONG.GPU desc[UR10][R12.64+0x18], R22 ;  /* 0x000018160c0079a6 */ /* 0x0085ec000c12ff0a */
[----:B------:R-:W-:Y:S05]  /*07a0*/  @P1 BRA `(.L_x_498) ;  /* 0xfffffffc00381947 */ /* 0x000fea000383ffff */
[----:B------:R-:W-:-:S07]  /*07b0*/  IMAD.U32 R7, RZ, RZ, UR8 ;  /* 0x00000008ff077e24 */ /* 0x000fce000f8e00ff */
.L_x_497:
[----:B------:R-:W-:-:S09]  /*07c0*/  UISETP.NE.AND UP0, UPT, UR4, URZ, UPT ;  /* 0x000000ff0400728c */ /* 0x000fd2000bf05270 */
[----:B------:R-:W-:Y:S05]  /*07d0*/  BRA.U !UP0, `(.L_x_499) ;  /* 0x00000005081c7547 */ /* 0x000fea000b800000 */
[----:B------:R-:W-:Y:S01]  /*07e0*/  UIADD3 UR5, UPT, UPT, UR4, -0x1, URZ ;  /* 0xffffffff04057890 */ /* 0x000fe2000fffe0ff */
[----:B--2---:R-:W-:-:S03]  /*07f0*/  LOP3.LUT P1, R20, R5, 0x3, RZ, 0xc0, !PT ;  /* 0x0000000305147812 */ /* 0x004fc6000782c0ff */
[----:B------:R-:W-:-:S09]  /*0800*/  UISETP.GE.U32.AND UP0, UPT, UR5, 0x3, UPT ;  /* 0x000000030500788c */ /* 0x000fd2000bf06070 */
[----:B------:R-:W-:Y:S05]  /*0810*/  BRA.U !UP0, `(.L_x_500) ;  /* 0x0000000108747547 */ /* 0x000fea000b800000 */
[----:B------:R-:W0:Y:S01]  /*0820*/  LDC.64 R8, c[0x0][0x398] ;  /* 0x0000e600ff087b82 */ /* 0x000e220000000a00 */
[----:B------:R-:W-:-:S07]  /*0830*/  IADD3 R11, PT, PT, R2, R7, RZ ;  /* 0x00000007020b7210 */ /* 0x000fce0007ffe0ff */
[----:B------:R-:W1:Y:S01]  /*0840*/  LDC.64 R12, c[0x0][0x388] ;  /* 0x0000e200ff0c7b82 */ /* 0x000e620000000a00 */
[----:B0-----:R-:W-:-:S05]  /*0850*/  IMAD.WIDE R8, R11, 0x8, R8 ;  /* 0x000000080b087825 */ /* 0x001fca00078e0208 */
[----:B------:R-:W2:Y:S01]  /*0860*/  LDG.E.64 R10, desc[UR10][R8.64] ;  /* 0x0000000a080a7981 */ /* 0x000ea2000c1e1b00 */
[----:B------:R-:W-:Y:S01]  /*0870*/  IADD3 R15, PT, PT, R4, R7, RZ ;  /* 0x00000007040f7210 */ /* 0x000fe20007ffe0ff */
[----:B--2---:R-:W-:-:S04]  /*0880*/  DADD R22, -RZ, -R10 ;  /* 0x00000000ff167229 */ /* 0x004fc8000000090a */
[----:B-1----:R-:W-:-:S05]  /*0890*/  IMAD.WIDE R10, R15, 0x8, R12 ;  /* 0x000000080f0a7825 */ /* 0x002fca00078e020c */
[----:B------:R0:W-:Y:S04]  /*08a0*/  REDG.E.ADD.F64.RN.STRONG.GPU desc[UR10][R10.64], R22 ;  /* 0x000000160a0079a6 */ /* 0x0001e8000c12ff0a */
[----:B------:R-:W2:Y:S01]  /*08b0*/  LDG.E.64 R14, desc[UR10][R8.64] ;  /* 0x0000000a080e7981 */ /* 0x000ea2000c1e1b00 */
[----:B------:R-:W-:-:S05]  /*08c0*/  IADD3 R17, PT, PT, R6, R7, RZ ;  /* 0x0000000706117210 */ /* 0x000fca0007ffe0ff */
[----:B------:R-:W-:-:S05]  /*08d0*/  IMAD.WIDE R12, R17, 0x8, R12 ;  /* 0x00000008110c7825 */ /* 0x000fca00078e020c */
[----:B--2---:R1:W-:Y:S04]  /*08e0*/  REDG.E.ADD.F64.RN.STRONG.GPU desc[UR10][R12.64], R14 ;  /* 0x0000000e0c0079a6 */ /* 0x0043e8000c12ff0a */
[----:B------:R-:W2:Y:S02]  /*08f0*/  LDG.E.64 R16, desc[UR10][R8.64+0x8] ;  /* 0x0000080a08107981 */ /* 0x000ea4000c1e1b00 */
[----:B--2---:R-:W-:-:S07]  /*0900*/  DADD R24, -RZ, -R16 ;  /* 0x00000000ff187229 */ /* 0x004fce0000000910 */
[----:B------:R2:W-:Y:S04]  /*0910*/  REDG.E.ADD.F64.RN.STRONG.GPU desc[UR10][R10.64+0x8], R24 ;  /* 0x000008180a0079a6 */ /* 0x0005e8000c12ff0a */
[----:B------:R-:W3:Y:S04]  /*0920*/  LDG.E.64 R16, desc[UR10][R8.64+0x8] ;  /* 0x0000080a08107981 */ /* 0x000ee8000c1e1b00 */
[----:B---3--:R2:W-:Y:S04]  /*0930*/  REDG.E.ADD.F64.RN.STRONG.GPU desc[UR10][R12.64+0x8], R16 ;  /* 0x000008100c0079a6 */ /* 0x0085e8000c12ff0a */
[----:B------:R-:W0:Y:S02]  /*0940*/  LDG.E.64 R18, desc[UR10][R8.64+0x10] ;  /* 0x0000100a08127981 */ /* 0x000e24000c1e1b00 */
[----:B0-----:R-:W-:-:S07]  /*0950*/  DADD R22, -RZ, -R18 ;  /* 0x00000000ff167229 */ /* 0x001fce0000000912 */
[----:B------:R2:W-:Y:S04]  /*0960*/  REDG.E.ADD.F64.RN.STRONG.GPU desc[UR10][R10.64+0x10], R22 ;  /* 0x000010160a0079a6 */ /* 0x0005e8000c12ff0a */
[----:B------:R-:W3:Y:S04]  /*0970*/  LDG.E.64 R18, desc[UR10][R8.64+0x10] ;  /* 0x0000100a08127981 */ /* 0x000ee8000c1e1b00 */
[----:B---3--:R2:W-:Y:S04]  /*0980*/  REDG.E.ADD.F64.RN.STRONG.GPU desc[UR10][R12.64+0x10], R18 ;  /* 0x000010120c0079a6 */ /* 0x0085e8000c12ff0a */
[----:B-1----:R-:W3:Y:S02]  /*0990*/  LDG.E.64 R14, desc[UR10][R8.64+0x18] ;  /* 0x0000180a080e7981 */ /* 0x002ee4000c1e1b00 */
[----:B---3--:R-:W-:-:S07]  /*09a0*/  DADD R26, -RZ, -R14 ;  /* 0x00000000ff1a7229 */ /* 0x008fce000000090e */
[----:B------:R2:W-:Y:S04]  /*09b0*/  REDG.E.ADD.F64.RN.STRONG.GPU desc[UR10][R10.64+0x18], R26 ;  /* 0x0000181a0a0079a6 */ /* 0x0005e8000c12ff0a */
[----:B------:R-:W3:Y:S01]  /*09c0*/  LDG.E.64 R14, desc[UR10][R8.64+0x18] ;  /* 0x0000180a080e7981 */ /* 0x000ee2000c1e1b00 */
[----:B------:R-:W-:-:S03]  /*09d0*/  IADD3 R7, PT, PT, R7, 0x4, RZ ;  /* 0x0000000407077810 */ /* 0x000fc60007ffe0ff */
[----:B---3--:R2:W-:Y:S04]  /*09e0*/  REDG.E.ADD.F64.RN.STRONG.GPU desc[UR10][R12.64+0x18], R14 ;  /* 0x0000180e0c0079a6 */ /* 0x0085e8000c12ff0a */
.L_x_500:
[----:B------:R-:W-:Y:S05]  /*09f0*/  @!P1 BRA `(.L_x_499) ;  /* 0x0000000000949947 */ /* 0x000fea0003800000 */
[----:B------:R-:W-:Y:S02]  /*0a00*/  ISETP.NE.AND P1, PT, R20, 0x1, PT ;  /* 0x000000011400780c */ /* 0x000fe40003f25270 */
[----:B------:R-:W-:-:S04]  /*0a10*/  LOP3.LUT R5, R5, 0x1, RZ, 0xc0, !PT ;  /* 0x0000000105057812 */ /* 0x000fc800078ec0ff */
[----:B------:R-:W-:-:S07]  /*0a20*/  ISETP.NE.U32.AND P2, PT, R5, 0x1, PT ;  /* 0x000000010500780c */ /* 0x000fce0003f45070 */
[----:B------:R-:W-:Y:S06]  /*0a30*/  @!P1 BRA `(.L_x_501) ;  /* 0x00000000004c9947 */ /* 0x000fec0003800000 */
[----:B------:R-:W0:Y:S01]  /*0a40*/  LDC.64 R8, c[0x0][0x398] ;  /* 0x0000e600ff087b82 */ /* 0x000e220000000a00 */
[----:B------:R-:W-:-:S07]  /*0a50*/  IADD3 R5, PT, PT, R2, R7, RZ ;  /* 0x0000000702057210 */ /* 0x000fce0007ffe0ff */
[----:B--2---:R-:W1:Y:S01]  /*0a60*/  LDC.64 R14, c[0x0][0x388] ;  /* 0x0000e200ff0e7b82 */ /* 0x004e620000000a00 */
[----:B0-----:R-:W-:-:S05]  /*0a70*/  IMAD.WIDE R8, R5, 0x8, R8 ;  /* 0x0000000805087825 */ /* 0x001fca00078e0208 */
[----:B------:R-:W2:Y:S01]  /*0a80*/  LDG.E.64 R10, desc[UR10][R8.64] ;  /* 0x0000000a080a7981 */ /* 0x000ea2000c1e1b00 */
[----:B------:R-:W-:Y:S01]  /*0a90*/  IMAD.IADD R5, R4, 0x1, R7 ;  /* 0x0000000104057824 */ /* 0x000fe200078e0207 */
[----:B------:R-:W-:Y:S01]  /*0aa0*/  IADD3 R21, PT, PT, R6, R7, RZ ;  /* 0x0000000706157210 */ /* 0x000fe20007ffe0ff */
[----:B--2---:R-:W-:Y:S02]  /*0ab0*/  DADD R16, -RZ, -R10 ;  /* 0x00000000ff107229 */ /* 0x004fe4000000090a */
[----:B-1----:R-:W-:-:S05]  /*0ac0*/  IMAD.WIDE R10, R5, 0x8, R14 ;  /* 0x00000008050a7825 */ /* 0x002fca00078e020e */
[----:B------:R0:W-:Y:S04]  /*0ad0*/  REDG.E.ADD.F64.RN.STRONG.GPU desc[UR10][R10.64], R16 ;  /* 0x000000100a0079a6 */ /* 0x0001e8000c12ff0a */
[----:B------:R-:W2:Y:S01]  /*0ae0*/  LDG.E.64 R12, desc[UR10][R8.64] ;  /* 0x0000000a080c7981 */ /* 0x000ea2000c1e1b00 */
[----:B------:R-:W-:-:S05]  /*0af0*/  IMAD.WIDE R20, R21, 0x8, R14 ;  /* 0x0000000815147825 */ /* 0x000fca00078e020e */
[----:B--2---:R0:W-:Y:S04]  /*0b00*/  REDG.E.ADD.F64.RN.STRONG.GPU desc[UR10][R20.64], R12 ;  /* 0x0000000c140079a6 */ /* 0x0041e8000c12ff0a */
[----:B------:R-:W2:Y:S02]  /*0b10*/  LDG.E.64 R14, desc[UR10][R8.64+0x8] ;  /* 0x0000080a080e7981 */ /* 0x000ea4000c1e1b00 */
[----:B--2---:R-:W-:-:S07]  /*0b20*/  DADD R18, -RZ, -R14 ;  /* 0x00000000ff127229 */ /* 0x004fce000000090e */
[----:B------:R0:W-:Y:S04]  /*0b30*/  REDG.E.ADD.F64.RN.STRONG.GPU desc[UR10][R10.64+0x8], R18 ;  /* 0x000008120a0079a6 */ /* 0x0001e8000c12ff0a */
[----:B------:R-:W2:Y:S01]  /*0b40*/  LDG.E.64 R14, desc[UR10][R8.64+0x8] ;  /* 0x0000080a080e7981 */ /* 0x000ea2000c1e1b00 */
[----:B------:R-:W-:-:S03]  /*0b50*/  IADD3 R7, PT, PT, R7, 0x2, RZ ;  /* 0x0000000207077810 */ /* 0x000fc60007ffe0ff */
[----:B--2---:R0:W-:Y:S04]  /*0b60*/  REDG.E.ADD.F64.RN.STRONG.GPU desc[UR10][R20.64+0x8], R14 ;  /* 0x0000080e140079a6 */ /* 0x0041e8000c12ff0a */
.L_x_501:
[----:B------:R-:W-:Y:S05]  /*0b70*/  @P2 BRA `(.L_x_499) ;  /* 0x0000000000342947 */ /* 0x000fea0003800000 */
[----:B------:R-:W1:Y:S01]  /*0b80*/  LDC.64 R8, c[0x0][0x398] ;  /* 0x0000e600ff087b82 */ /* 0x000e620000000a00 */
[----:B------:R-:W-:-:S07]  /*0b90*/  IADD3 R5, PT, PT, R2, R7, RZ ;  /* 0x0000000702057210 */ /* 0x000fce0007ffe0ff */
[----:B0-2---:R-:W0:Y:S01]  /*0ba0*/  LDC.64 R14, c[0x0][0x388] ;  /* 0x0000e200ff0e7b82 */ /* 0x005e220000000a00 */
[----:B-1----:R-:W-:-:S05]  /*0bb0*/  IMAD.WIDE R8, R5, 0x8, R8 ;  /* 0x0000000805087825 */ /* 0x002fca00078e0208 */
[----:B------:R-:W2:Y:S01]  /*0bc0*/  LDG.E.64 R10, desc[UR10][R8.64] ;  /* 0x0000000a080a7981 */ /* 0x000ea2000c1e1b00 */
[----:B------:R-:W-:-:S05]  /*0bd0*/  IADD3 R5, PT, PT, R4, R7, RZ ;  /* 0x0000000704057210 */ /* 0x000fca0007ffe0ff */
[----:B0-----:R-:W-:Y:S01]  /*0be0*/  IMAD.WIDE R4, R5, 0x8, R14 ;  /* 0x0000000805047825 */ /* 0x001fe200078e020e */
[----:B--2---:R-:W-:-:S07]  /*0bf0*/  DADD R12, -RZ, -R10 ;  /* 0x00000000ff0c7229 */ /* 0x004fce000000090a */
[----:B------:R1:W-:Y:S04]  /*0c00*/  REDG.E.ADD.F64.RN.STRONG.GPU desc[UR10][R4.64], R12 ;  /* 0x0000000c040079a6 */ /* 0x0003e8000c12ff0a */
[----:B------:R-:W2:Y:S01]  /*0c10*/  LDG.E.64 R10, desc[UR10][R8.64] ;  /* 0x0000000a080a7981 */ /* 0x000ea2000c1e1b00 */
[----:B------:R-:W-:-:S05]  /*0c20*/  IADD3 R7, PT, PT, R6, R7, RZ ;  /* 0x0000000706077210 */ /* 0x000fca0007ffe0ff */
[----:B------:R-:W-:-:S05]  /*0c30*/  IMAD.WIDE R6, R7, 0x8, R14 ;  /* 0x0000000807067825 */ /* 0x000fca00078e020e */
[----:B--2---:R1:W-:Y:S02]  /*0c40*/  REDG.E.ADD.F64.RN.STRONG.GPU desc[UR10][R6.64], R10 ;  /* 0x0000000a060079a6 */ /* 0x0043e4000c12ff0a */
.L_x_499:
[----:B------:R-:W-:Y:S05]  /*0c50*/  @!P0 BRA `(.L_x_502) ;  /* 0xfffffff400808947 */ /* 0x000fea000383ffff */
[----:B------:R-:W-:Y:S05]  /*0c60*/  EXIT ;  /* 0x000000000000794d */ /* 0x000fea0003800000 */
.L_x_503:
        /* <DEDUP_REMOVED lines=9> */
.L_x_867:


//--------------------- .text._Z35gpuKernelFullNeighPairDecompositionIfEvPT_S1_S1_S1_Piii --------------------------
	.section	.text._Z35gpuKernelFullNeighPairDecompositionIfEvPT_S1_S1_S1_Piii,"ax",@progbits
	.align	128
        .global         _Z35gpuKernelFullNeighPairDecompositionIfEvPT_S1_S1_S1_Piii
        .type           _Z35gpuKernelFullNeighPairDecompositionIfEvPT_S1_S1_S1_Piii,@function
        .size           _Z35gpuKernelFullNeighPairDecompositionIfEvPT_S1_S1_S1_Piii,(.L_x_868 - _Z35gpuKernelFullNeighPairDecompositionIfEvPT_S1_S1_S1_Piii)
        .other          _Z35gpuKernelFullNeighPairDecompositionIfEvPT_S1_S1_S1_Piii,@"STO_CUDA_ENTRY STV_DEFAULT"
_Z35gpuKernelFullNeighPairDecompositionIfEvPT_S1_S1_S1_Piii:
.text._Z35gpuKernelFullNeighPairDecompositionIfEvPT_S1_S1_S1_Piii:
        /* <DEDUP_REMOVED lines=15> */
[----:B--2---:R-:W-:-:S08]  /*00f0*/  IMAD R3, R3, UR5, RZ ;  /* 0x0000000503037c24 */ /* 0x004fd0000f8e02ff */
[----:B---3--:R-:W-:Y:S05]  /*0100*/  BRA.U UP0, `(.L_x_504) ;  /* 0x00000001002c7547 */ /* 0x008fea000b800000 */
.L_x_505:
[----:B-1----:R-:W-:-:S04]  /*0110*/  IMAD.WIDE R4, R0, 0x4, R10 ;  /* 0x0000000400047825 */ /* 0x002fc800078e020a */
[----:B------:R-:W-:Y:S02]  /*0120*/  IMAD.WIDE R8, R0, 0x4, R14 ;  /* 0x0000000400087825 */ /* 0x000fe400078e020e */
[----:B------:R-:W4:Y:S04]  /*0130*/  LDG.E R5, desc[UR10][R4.64] ;  /* 0x0000000a04057981 */ /* 0x000f28000c1e1900 */
[----:B------:R-:W2:Y:S01]  /*0140*/  LDG.E R8, desc[UR10][R8.64] ;  /* 0x0000000a08087981 */ /* 0x000ea2000c1e1900 */
[----:B------:R-:W-:-:S04]  /*0150*/  IADD3 R0, PT, PT, R3, R0, RZ ;  /* 0x0000000003007210 */ /* 0x000fc80007ffe0ff */
[----:B------:R-:W-:Y:S01]  /*0160*/  ISETP.GE.AND P0, PT, R0, UR6, PT ;  /* 0x0000000600007c0c */ /* 0x000fe2000bf06270 */
[----:B0---4-:R-:W-:-:S04]  /*0170*/  IMAD.WIDE R6, R5, 0x4, R12 ;  /* 0x0000000405067825 */ /* 0x011fc800078e020c */
[----:B--2---:R-:W-:-:S05]  /*0180*/  FMUL R17, R8, 0.5 ;  /* 0x3f00000008117820 */ /* 0x004fca0000400000 */
[----:B------:R0:W-:Y:S03]  /*0190*/  REDG.E.ADD.F32.FTZ.RN.STRONG.GPU desc[UR10][R6.64], R17 ;  /* 0x00000011060079a6 */ /* 0x0001e6000c12f30a */
[----:B------:R-:W-:Y:S05]  /*01a0*/  @!P0 BRA `(.L_x_505) ;  /* 0xfffffffc00d88947 */ /* 0x000fea000383ffff */
[----:B------:R-:W-:Y:S05]  /*01b0*/  EXIT ;  /* 0x000000000000794d */ /* 0x000fea0003800000 */
.L_x_504:
[----:B------:R-:W-:Y:S02]  /*01c0*/  ULOP3.LUT UR7, UR4, 0x7ffffff0, URZ, 0xc0, !UPT ;  /* 0x7ffffff004077892 */ /* 0x000fe4000f8ec0ff */
[----:B------:R-:W-:Y:S02]  /*01d0*/  ULOP3.LUT UR5, UR4, 0xf, URZ, 0xc0, !UPT ;  /* 0x0000000f04057892 */ /* 0x000fe4000f8ec0ff */
[----:B------:R-:W-:Y:S02]  /*01e0*/  ULOP3.LUT UR6, UR4, 0x7, URZ, 0xc0, !UPT ;  /* 0x0000000704067892 */ /* 0x000fe4000f8ec0ff */
[----:B------:R-:W-:Y:S02]  /*01f0*/  ULOP3.LUT UR4, UR4, 0x3, URZ, 0xc0, !UPT ;  /* 0x0000000304047892 */ /* 0x000fe4000f8ec0ff */
[----:B------:R-:W-:-:S12]  /*0200*/  UIADD3 UR9, UPT, UPT, -UR7, URZ, URZ ;  /* 0x000000ff07097290 */ /* 0x000fd8000fffe1ff */
.L_x_511:
[----:B01----:R-:W1:Y:S01]  /*0210*/  LDC.64 R6, c[0x0][0x390] ;  /* 0x0000e400ff067b82 */ /* 0x003e620000000a00 */
[----:B------:R-:W0:Y:S07]  /*0220*/  LDCU.64 UR12, c[0x0][0x3a8] ;  /* 0x00007500ff0c77ac */ /* 0x000e2e0008000a00 */
[----:B--23--:R-:W2:Y:S01]  /*0230*/  LDC.64 R4, c[0x0][0x3a0] ;  /* 0x0000e800ff047b82 */ /* 0x00cea20000000a00 */
[----:B-1----:R-:W-:-:S07]  /*0240*/  IMAD.WIDE R10, R0, 0x4, R6 ;  /* 0x00000004000a7825 */ /* 0x002fce00078e0206 */
[----:B------:R-:W1:Y:S01]  /*0250*/  LDC.64 R6, c[0x0][0x380] ;  /* 0x0000e000ff067b82 */ /* 0x000e620000000a00 */
[----:B----4-:R-:W4:Y:S01]  /*0260*/  LDG.E R10, desc[UR10][R10.64] ;  /* 0x0000000a0a0a7981 */ /* 0x010f22000c1e1900 */
[----:B--2---:R-:W-:-:S06]  /*0270*/  IMAD.WIDE R8, R0, 0x4, R4 ;  /* 0x0000000400087825 */ /* 0x004fcc00078e0204 */
[----:B------:R-:W1:Y:S01]  /*0280*/  LDG.E R9, desc[UR10][R8.64] ;  /* 0x0000000a08097981 */ /* 0x000e62000c1e1900 */
[----:B0-----:R-:W-:Y:S01]  /*0290*/  UISETP.GE.U32.AND UP0, UPT, UR13, 0x10, UPT ;  /* 0x000000100d00788c */ /* 0x001fe2000bf06070 */
[----:B----4-:R-:W-:Y:S01]  /*02a0*/  FMUL R13, R10, 0.5 ;  /* 0x3f0000000a0d7820 */ /* 0x010fe20000400000 */
[----:B-1----:R-:W-:-:S05]  /*02b0*/  IMAD.WIDE R6, R9, 0x4, R6 ;  /* 0x0000000409067825 */ /* 0x002fca00078e0206 */
[----:B------:R0:W-:Y:S01]  /*02c0*/  REDG.E.ADD.F32.FTZ.RN.STRONG.GPU desc[UR10][R6.64], R13 ;  /* 0x0000000d060079a6 */ /* 0x0001e2000c12f30a */
[----:B------:R-:W-:Y:S01]  /*02d0*/  IMAD R4, R0, UR13, RZ ;  /* 0x0000000d00047c24 */ /* 0x000fe2000f8e02ff */
[----:B------:R-:W-:Y:S01]  /*02e0*/  IADD3 R0, PT, PT, R3, R0, RZ ;  /* 0x0000000003007210 */ /* 0x000fe20007ffe0ff */
[----:B------:R-:W-:Y:S02]  /*02f0*/  HFMA2 R5, -RZ, RZ, 0, 0 ;  /* 0x00000000ff057431 */ /* 0x000fe400000001ff */
[----:B------:R-:W-:Y:S01]  /*0300*/  IMAD R2, R9, UR13, RZ ;  /* 0x0000000d09027c24 */ /* 0x000fe2000f8e02ff */
[----:B------:R-:W-:Y:S01]  /*0310*/  ISETP.GE.AND P1, PT, R0, UR12, PT ;  /* 0x0000000c00007c0c */ /* 0x000fe2000bf26270 */
[----:B------:R-:W-:-:S12]  /*0320*/  BRA.U !UP0, `(.L_x_506) ;  /* 0x0000000108f47547 */ /* 0x000fd8000b800000 */
[----:B------:R-:W-:Y:S02]  /*0330*/  MOV R10, R4 ;  /* 0x00000004000a7202 */ /* 0x000fe40000000f00 */
[----:B------:R-:W-:Y:S02]  /*0340*/  MOV R5, R2 ;  /* 0x0000000200057202 */ /* 0x000fe40000000f00 */
[----:B------:R-:W-:-:S07]  /*0350*/  MOV R11, UR9 ;  /* 0x00000009000b7c02 */ /* 0x000fce0008000f00 */
.L_x_507:
[----:B0-----:R-:W0:Y:S08]  /*0360*/  LDC.64 R6, c[0x0][0x398] ;  /* 0x0000e600ff067b82 */ /* 0x001e300000000a00 */
[----:B----4-:R-:W1:Y:S01]  /*0370*/  LDC.64 R8, c[0x0][0x388] ;  /* 0x0000e200ff087b82 */ /* 0x010e620000000a00 */
[----:B0-----:R-:W-:-:S05]  /*0380*/  IMAD.WIDE R6, R10, 0x4, R6 ;  /* 0x000000040a067825 */ /* 0x001fca00078e0206 */
[----:B------:R-:W2:Y:S01]  /*0390*/  LDG.E R12, desc[UR10][R6.64] ;  /* 0x0000000a060c7981 */ /* 0x000ea2000c1e1900 */
[----:B-1----:R-:W-:-:S04]  /*03a0*/  IMAD.WIDE R8, R5, 0x4, R8 ;  /* 0x0000000405087825 */ /* 0x002fc800078e0208 */
[----:B--2---:R-:W-:-:S05]  /*03b0*/  FADD R13, -R12, -RZ ;  /* 0x800000ff0c0d7221 */ /* 0x004fca0000000100 */
[----:B------:R0:W-:Y:S04]  /*03c0*/  REDG.E.ADD.F32.FTZ.RN.STRONG.GPU desc[UR10][R8.64], R13 ;  /* 0x0000000d080079a6 */ /* 0x0001e8000c12f30a */
[----:B------:R-:W2:Y:S02]  /*03d0*/  LDG.E R12, desc[UR10][R6.64+0x4] ;  /* 0x0000040a060c7981 */ /* 0x000ea4000c1e1900 */
[----:B--2---:R-:W-:-:S05]  /*03e0*/  FADD R15, -R12, -RZ ;  /* 0x800000ff0c0f7221 */ /* 0x004fca0000000100 */
[----:B------:R1:W-:Y:S04]  /*03f0*/  REDG.E.ADD.F32.FTZ.RN.STRONG.GPU desc[UR10][R8.64+0x4], R15 ;  /* 0x0000040f080079a6 */ /* 0x0003e8000c12f30a */
[----:B------:R-:W2:Y:S02]  /*0400*/  LDG.E R12, desc[UR10][R6.64+0x8] ;  /* 0x0000080a060c7981 */ /* 0x000ea4000c1e1900 */
[----:B--2---:R-:W-:-:S05]  /*0410*/  FADD R17, -R12, -RZ ;  /* 0x800000ff0c117221 */ /* 0x004fca0000000100 */
[----:B------:R2:W-:Y:S04]  /*0420*/  REDG.E.ADD.F32.FTZ.RN.STRONG.GPU desc[UR10][R8.64+0x8], R17 ;  /* 0x00000811080079a6 */ /* 0x0005e8000c12f30a */
[----:B------:R-:W3:Y:S02]  /*0430*/  LDG.E R12, desc[UR10][R6.64+0xc] ;  /* 0x00000c0a060c7981 */ /* 0x000ee4000c1e1900 */
[----:B---3--:R-:W-:-:S05]  /*0440*/  FADD R19, -R12, -RZ ;  /* 0x800000ff0c137221 */ /* 0x008fca0000000100 */
[----:B------:R3:W-:Y:S04]  /*0450*/  REDG.E.ADD.F32.FTZ.RN.STRONG.GPU desc[UR10][R8.64+0xc], R19 ;  /* 0x00000c13080079a6 */ /* 0x0007e8000c12f30a */
[----:B------:R-:W0:Y:S02]  /*0460*/  LDG.E R12, desc[UR10][R6.64+0x10] ;  /* 0x0000100a060c7981 */ /* 0x000e24000c1e1900 */
[----:B0-----:R-:W-:-:S05]  /*0470*/  FADD R13, -R12, -RZ ;  /* 0x800000ff0c0d7221 */ /* 0x001fca0000000100 */
[----:B------:R0:W-:Y:S04]  /*0480*/  REDG.E.ADD.F32.FTZ.RN.STRONG.GPU desc[UR10][R8.64+0x10], R13 ;  /* 0x0000100d080079a6 */ /* 0x0001e8000c12f30a */
[----:B------:R-:W1:Y:S02]  /*0490*/  LDG.E R12, desc[UR10][R6.64+0x14] ;  /* 0x0000140a060c7981 */ /* 0x000e64000c1e1900 */
[----:B-1----:R-:W-:-:S05]  /*04a0*/  FADD R15, -R12, -RZ ;  /* 0x800000ff0c0f7221 */ /* 0x002fca0000000100 */
        /* <DEDUP_REMOVED lines=25> */
[----:B------:R-:W2:Y:S01]  /*0640*/  LDG.E R12, desc[UR10][R6.64+0x38] ;  /* 0x0000380a060c7981 */ /* 0x000ea2000c1e1900 */
[----:B------:R-:W-:Y:S01]  /*0650*/  IADD3 R11, PT, PT, R11, 0x10, RZ ;  /* 0x000000100b0b7810 */ /* 0x000fe20007ffe0ff */
[----:B--2---:R-:W-:-:S05]  /*0660*/  FADD R17, -R12, -RZ ;  /* 0x800000ff0c117221 */ /* 0x004fca0000000100 */
[----:B------:R4:W-:Y:S04]  /*0670*/  REDG.E.ADD.F32.FTZ.RN.STRONG.GPU desc[UR10][R8.64+0x38], R17 ;  /* 0x00003811080079a6 */ /* 0x0009e8000c12f30a */
[----:B------:R-:W3:Y:S01]  /*0680*/  LDG.E R12, desc[UR10][R6.64+0x3c] ;  /* 0x00003c0a060c7981 */ /* 0x000ee2000c1e1900 */
[----:B------:R-:W-:Y:S02]  /*0690*/  ISETP.NE.AND P0, PT, R11, RZ, PT ;  /* 0x000000ff0b00720c */ /* 0x000fe40003f05270 */
[----:B------:R-:W-:Y:S02]  /*06a0*/  IADD3 R5, PT, PT, R5, 0x10, RZ ;  /* 0x0000001005057810 */ /* 0x000fe40007ffe0ff */
[----:B------:R-:W-:Y:S01]  /*06b0*/  IADD3 R10, PT, PT, R10, 0x10, RZ ;  /* 0x000000100a0a7810 */ /* 0x000fe20007ffe0ff */
[----:B---3--:R-:W-:-:S05]  /*06c0*/  FADD R19, -R12, -RZ ;  /* 0x800000ff0c137221 */ /* 0x008fca0000000100 */
[----:B------:R4:W-:Y:S03]  /*06d0*/  REDG.E.ADD.F32.FTZ.RN.STRONG.GPU desc[UR10][R8.64+0x3c], R19 ;  /* 0x00003c13080079a6 */ /* 0x0009e6000c12f30a */
[----:B------:R-:W-:Y:S05]  /*06e0*/  @P0 BRA `(.L_x_507) ;  /* 0xfffffffc001c0947 */ /* 0x000fea000383ffff */
[----:B------:R-:W-:-:S07]  /*06f0*/  MOV R5, UR7 ;  /* 0x0000000700057c02 */ /* 0x000fce0008000f00 */
.L_x_506:
[----:B------:R-:W-:-:S09]  /*0700*/  UISETP.NE.AND UP0, UPT, UR5, URZ, UPT ;  /* 0x000000ff0500728c */ /* 0x000fd2000bf05270 */
[----:B------:R-:W-:Y:S05]  /*0710*/  BRA.U !UP0, `(.L_x_508) ;  /* 0x00000005083c7547 */ /* 0x000fea000b800000 */
[----:B------:R-:W-:Y:S02]  /*0720*/  UIADD3 UR8, UPT, UPT, UR5, -0x1, URZ ;  /* 0xffffffff05087890 */ /* 0x000fe4000fffe0ff */
[----:B------:R-:W-:Y:S02]  /*0730*/  UISETP.NE.AND UP1, UPT, UR6, URZ, UPT ;  /* 0x000000ff0600728c */ /* 0x000fe4000bf25270 */
[----:B------:R-:W-:-:S09]  /*0740*/  UISETP.GE.U32.AND UP0, UPT, UR8, 0x7, UPT ;  /* 0x000000070800788c */ /* 0x000fd2000bf06070 */
[----:B------:R-:W-:Y:S05]  /*0750*/  BRA.U !UP0, `(.L_x_509) ;  /* 0x00000001087c7547 */ /* 0x000fea000b800000 */
[----:B0-----:R-:W0:Y:S01]  /*0760*/  LDC.64 R6, c[0x0][0x398] ;  /* 0x0000e600ff067b82 */ /* 0x001e220000000a00 */
[----:B----4-:R-:W-:-:S05]  /*0770*/  IADD3 R9, PT, PT, R4, R5, RZ ;  /* 0x0000000504097210 */ /* 0x010fca0007ffe0ff */
[----:B0-----:R-:W-:Y:S02]  /*0780*/  IMAD.WIDE R6, R9, 0x4, R6 ;  /* 0x0000000409067825 */ /* 0x001fe400078e0206 */
[----:B------:R-:W0:Y:S03]  /*0790*/  LDC.64 R8, c[0x0][0x388] ;  /* 0x0000e200ff087b82 */ /* 0x000e260000000a00 */
[----:B------:R-:W2:Y:S01]  /*07a0*/  LDG.E R10, desc[UR10][R6.64] ;  /* 0x0000000a060a7981 */ /* 0x000ea2000c1e1900 */
[----:B------:R-:W-:-:S05]  /*07b0*/  IADD3 R11, PT, PT, R2, R5, RZ ;  /* 0x00000005020b7210 */ /* 0x000fca0007ffe0ff */
[----:B0-----:R-:W-:-:S04]  /*07c0*/  IMAD.WIDE R8, R11, 0x4, R8 ;  /* 0x000000040b087825 */ /* 0x001fc800078e0208 */
        /* <DEDUP_REMOVED lines=22> */
[----:B------:R0:W-:Y:S01]  /*0930*/  REDG.E.ADD.F32.FTZ.RN.STRONG.GPU desc[UR10][R8.64+0x1c], R17 ;  /* 0x00001c11080079a6 */ /* 0x0001e2000c12f30a */
[----:B------:R-:W-:-:S07]  /*0940*/  IADD3 R5, PT, PT, R5, 0x8, RZ ;  /* 0x0000000805057810 */ /* 0x000fce0007ffe0ff */
.L_x_509:
[----:B------:R-:W-:Y:S05]  /*0950*/  BRA.U !UP1, `(.L_x_508) ;  /* 0x0000000109ac7547 */ /* 0x000fea000b800000 */
[----:B------:R-:W-:Y:S02]  /*0960*/  UIADD3 UR8, UPT, UPT, UR6, -0x1, URZ ;  /* 0xffffffff06087890 */ /* 0x000fe4000fffe0ff */
[----:B------:R-:W-:Y:S02]  /*0970*/  UISETP.NE.AND UP1, UPT, UR4, URZ, UPT ;  /* 0x000000ff0400728c */ /* 0x000fe4000bf25270 */
[----:B------:R-:W-:-:S09]  /*0980*/  UISETP.GE.U32.AND UP0, UPT, UR8, 0x3, UPT ;  /* 0x000000030800788c */ /* 0x000fd2000bf06070 */
[----:B------:R-:W-:Y:S05]  /*0990*/  BRA.U !UP0, `(.L_x_510) ;  /* 0x00000001084c7547 */ /* 0x000fea000b800000 */
[----:B0---4-:R-:W0:Y:S01]  /*09a0*/  LDC.64 R8, c[0x0][0x398] ;  /* 0x0000e600ff087b82 */ /* 0x011e220000000a00 */
[----:B------:R-:W-:-:S05]  /*09b0*/  IADD3 R7, PT, PT, R4, R5, RZ ;  /* 0x0000000504077210 */ /* 0x000fca0007ffe0ff */
        /* <DEDUP_REMOVED lines=13> */
[----:B------:R-:W2:Y:S02]  /*0a90*/  LDG.E R10, desc[UR10][R8.64+0xc] ;  /* 0x00000c0a080a7981 */ /* 0x000ea4000c1e1900 */
[----:B--2---:R-:W-:-:S05]  /*0aa0*/  FADD R17, -R10, -RZ ;  /* 0x800000ff0a117221 */ /* 0x004fca0000000100 */
[----:B------:R1:W-:Y:S01]  /*0ab0*/  REDG.E.ADD.F32.FTZ.RN.STRONG.GPU desc[UR10][R6.64+0xc], R17 ;  /* 0x00000c11060079a6 */ /* 0x0003e2000c12f30a */
[----:B------:R-:W-:-:S07]  /*0ac0*/  IADD3 R5, PT, PT, R5, 0x4, RZ ;  /* 0x0000000405057810 */ /* 0x000fce0007ffe0ff */
.L_x_510:
[----:B------:R-:W-:Y:S05]  /*0ad0*/  BRA.U !UP1, `(.L_x_508) ;  /* 0x00000001094c7547 */ /* 0x000fea000b800000 */
[----:B01----:R-:W0:Y:S01]  /*0ae0*/  LDC.64 R6, c[0x0][0x398] ;  /* 0x0000e600ff067b82 */ /* 0x003e220000000a00 */
[----:B----4-:R-:W-:-:S05]  /*0af0*/  IADD3 R9, PT, PT, R4, R5, RZ ;  /* 0x0000000504097210 */ /* 0x010fca0007ffe0ff */
[----:B0-----:R-:W-:Y:S02]  /*0b00*/  IMAD.WIDE R6, R9, 0x4, R6 ;  /* 0x0000000409067825 */ /* 0x001fe400078e0206 */
[----:B------:R-:W0:Y:S03]  /*0b10*/  LDC.64 R8, c[0x0][0x388] ;  /* 0x0000e200ff087b82 */ /* 0x000e260000000a00 */
[----:B------:R-:W2:Y:S01]  /*0b20*/  LDG.E R10, desc[UR10][R6.64] ;  /* 0x0000000a060a7981 */ /* 0x000ea2000c1e1900 */
[----:B------:R-:W-:-:S05]  /*0b30*/  IADD3 R5, PT, PT, R2, R5, RZ ;  /* 0x0000000502057210 */ /* 0x000fca0007ffe0ff */
[----:B0-----:R-:W-:-:S04]  /*0b40*/  IMAD.WIDE R4, R5, 0x4, R8 ;  /* 0x0000000405047825 */ /* 0x001fc800078e0208 */
[----:B--2---:R-:W-:-:S05]  /*0b50*/  FADD R9, -R10, -RZ ;  /* 0x800000ff0a097221 */ /* 0x004fca0000000100 */
[----:B------:R2:W-:Y:S01]  /*0b60*/  REDG.E.ADD.F32.FTZ.RN.STRONG.GPU desc[UR10][R4.64], R9 ;  /* 0x00000009040079a6 */ /* 0x0005e2000c12f30a */
[----:B------:R-:W-:-:S09]  /*0b70*/  UISETP.NE.AND UP0, UPT, UR4, 0x1, UPT ;  /* 0x000000010400788c */ /* 0x000fd2000bf05270 */
[----:B------:R-:W-:Y:S05]  /*0b80*/  BRA.U !UP0, `(.L_x_508) ;  /* 0x0000000108207547 */ /* 0x000fea000b800000 */
[----:B------:R-:W2:Y:S01]  /*0b90*/  LDG.E R2, desc[UR10][R6.64+0x4] ;  /* 0x0000040a06027981 */ /* 0x000ea2000c1e1900 */
[----:B------:R-:W-:Y:S01]  /*0ba0*/  UISETP.NE.AND UP0, UPT, UR4, 0x2, UPT ;  /* 0x000000020400788c */ /* 0x000fe2000bf05270 */
[----:B--2---:R-:W-:-:S05]  /*0bb0*/  FADD R9, -R2, -RZ ;  /* 0x800000ff02097221 */ /* 0x004fca0000000100 */
[----:B------:R3:W-:Y:S03]  /*0bc0*/  REDG.E.ADD.F32.FTZ.RN.STRONG.GPU desc[UR10][R4.64+0x4], R9 ;  /* 0x00000409040079a6 */ /* 0x0007e6000c12f30a */
[----:B------:R-:W-:Y:S05]  /*0bd0*/  BRA.U !UP0, `(.L_x_508) ;  /* 0x00000001080c7547 */ /* 0x000fea000b800000 */
[----:B------:R-:W3:Y:S02]  /*0be0*/  LDG.E R6, desc[UR10][R6.64+0x8] ;  /* 0x0000080a06067981 */ /* 0x000ee4000c1e1900 */
[----:B---3--:R-:W-:-:S05]  /*0bf0*/  FADD R9, -R6, -RZ ;  /* 0x800000ff06097221 */ /* 0x008fca0000000100 */
[----:B------:R0:W-:Y:S02]  /*0c00*/  REDG.E.ADD.F32.FTZ.RN.STRONG.GPU desc[UR10][R4.64+0x8], R9 ;  /* 0x00000809040079a6 */ /* 0x0001e4000c12f30a */
.L_x_508:
[----:B------:R-:W-:Y:S05]  /*0c10*/  @!P1 BRA `(.L_x_511) ;  /* 0xfffffff4007c9947 */ /* 0x000fea000383ffff */
[----:B------:R-:W-:Y:S05]  /*0c20*/  EXIT ;  /* 0x000000000000794d */ /* 0x000fea0003800000 */
.L_x_512:
        /* <DEDUP_REMOVED lines=13> */
.L_x_868:


//--------------------- .text._Z35gpuKernelFullNeighPairDecompositionIdEvPT_S1_S1_S1_Piii --------------------------
	.section	.text._Z35gpuKernelFullNeighPairDecompositionIdEvPT_S1_S1_S1_Piii,"ax",@progbits
	.align	128
        .global         _Z35gpuKernelFullNeighPairDecompositionIdEvPT_S1_S1_S1_Piii
        .type           _Z35gpuKernelFullNeighPairDecompositionIdEvPT_S1_S1_S1_Piii,@function
        .size           _Z35gpuKernelFullNeighPairDecompositionIdEvPT_S1_S1_S1_Piii,(.L_x_869 - _Z35gpuKernelFullNeighPairDecompositionIdEvPT_S1_S1_S1_Piii)
        .other          _Z35gpuKernelFullNeighPairDecompositionIdEvPT_S1_S1_S1_Piii,@"STO_CUDA_ENTRY STV_DEFAULT"
_Z35gpuKernelFullNeighPairDecompositionIdEvPT_S1_S1_S1_Piii:
.text._Z35gpuKernelFullNeighPairDecompositionIdEvPT_S1_S1_S1_Piii:
        /* <DEDUP_REMOVED lines=17> */
.L_x_514:
[----:B-1----:R-:W-:-:S04]  /*0110*/  IMAD.WIDE R8, R0, 0x8, R16 ;  /* 0x0000000800087825 */ /* 0x002fc800078e0210 */
[----:B------:R-:W-:Y:S02]  /*0120*/  IMAD.WIDE R4, R0, 0x4, R12 ;  /* 0x0000000400047825 */ /* 0x000fe400078e020c */
[----:B------:R-:W2:Y:S04]  /*0130*/  LDG.E.64 R8, desc[UR12][R8.64] ;  /* 0x0000000c08087981 */ /* 0x000ea8000c1e1b00 */
[----:B------:R-:W4:Y:S01]  /*0140*/  LDG.E R5, desc[UR12][R4.64] ;  /* 0x0000000c04057981 */ /* 0x000f22000c1e1900 */
[----:B------:R-:W-:-:S04]  /*0150*/  IADD3 R0, PT, PT, R3, R0, RZ ;  /* 0x0000000003007210 */ /* 0x000fc80007ffe0ff */
[----:B------:R-:W-:Y:S01]  /*0160*/  ISETP.GE.AND P0, PT, R0, UR6, PT ;  /* 0x0000000600007c0c */ /* 0x000fe2000bf06270 */
[----:B0-2---:R-:W-:Y:S01]  /*0170*/  DMUL R10, R8, 0.5 ;  /* 0x3fe00000080a7828 */ /* 0x005fe20000000000 */
[----:B----4-:R-:W-:-:S06]  /*0180*/  IMAD.WIDE R6, R5, 0x8, R14 ;  /* 0x0000000805067825 */ /* 0x010fcc00078e020e */
[----:B------:R0:W-:Y:S05]  /*0190*/  REDG.E.ADD.F64.RN.STRONG.GPU desc[UR12][R6.64], R10 ;  /* 0x0000000a060079a6 */ /* 0x0001ea000c12ff0c */
[----:B------:R-:W-:Y:S05]  /*01a0*/  @!P0 BRA `(.L_x_514) ;  /* 0xfffffffc00d88947 */ /* 0x000fea000383ffff */
[----:B------:R-:W-:Y:S05]  /*01b0*/  EXIT ;  /* 0x000000000000794d */ /* 0x000fea0003800000 */
.L_x_513:
[----:B------:R-:W0:Y:S01]  /*01c0*/  LDCU.64 UR6, c[0x0][0x398] ;  /* 0x00007300ff0677ac */ /* 0x000e220008000a00 */
[----:B------:R-:W-:Y:S02]  /*01d0*/  ULOP3.LUT UR9, UR4, 0x7ffffff0, URZ, 0xc0, !UPT ;  /* 0x7ffffff004097892 */ /* 0x000fe4000f8ec0ff */
[----:B------:R-:W-:Y:S02]  /*01e0*/  ULOP3.LUT UR8, UR4, 0xf, URZ, 0xc0, !UPT ;  /* 0x0000000f04087892 */ /* 0x000fe4000f8ec0ff */
[----:B------:R-:W-:Y:S02]  /*01f0*/  UIADD3 UR11, UPT, UPT, -UR9, URZ, URZ ;  /* 0x000000ff090b7290 */ /* 0x000fe4000fffe1ff */
[----:B0-----:R-:W-:-:S04]  /*0200*/  UIADD3 UR5, UP0, UPT, UR6, 0x40, URZ ;  /* 0x0000004006057890 */ /* 0x001fc8000ff1e0ff */
[----:B------:R-:W-:Y:S02]  /*0210*/  UIADD3.X UR6, UPT, UPT, URZ, UR7, URZ, UP0, !UPT ;  /* 0x00000007ff067290 */ /* 0x000fe400087fe4ff */
[----:B------:R-:W-:Y:S02]  /*0220*/  ULOP3.LUT UR7, UR4, 0x7, URZ, 0xc0, !UPT ;  /* 0x0000000704077892 */ /* 0x000fe4000f8ec0ff */
[----:B------:R-:W-:-:S12]  /*0230*/  ULOP3.LUT UR4, UR4, 0x3, URZ, 0xc0, !UPT ;  /* 0x0000000304047892 */ /* 0x000fd8000f8ec0ff */
.L_x_520:
[----:B012---:R-:W1:Y:S01]  /*0240*/  LDC.64 R6, c[0x0][0x390] ;  /* 0x0000e400ff067b82 */ /* 0x007e620000000a00 */
[----:B------:R-:W0:Y:S07]  /*0250*/  LDCU.64 UR14, c[0x0][0x3a8] ;  /* 0x00007500ff0e77ac */ /* 0x000e2e0008000a00 */
[----:B------:R-:W2:Y:S01]  /*0260*/  LDC.64 R4, c[0x0][0x3a0] ;  /* 0x0000e800ff047b82 */ /* 0x000ea20000000a00 */
[----:B-1-3--:R-:W-:-:S07]  /*0270*/  IMAD.WIDE R12, R0, 0x8, R6 ;  /* 0x00000008000c7825 */ /* 0x00afce00078e0206 */
[----:B------:R-:W1:Y:S01]  /*0280*/  LDC.64 R6, c[0x0][0x380] ;  /* 0x0000e000ff067b82 */ /* 0x000e620000000a00 */
[----:B--2---:R-:W-:Y:S02]  /*0290*/  IMAD.WIDE R10, R0, 0x4, R4 ;  /* 0x00000004000a7825 */ /* 0x004fe400078e0204 */
[----:B------:R-:W2:Y:S04]  /*02a0*/  LDG.E.64 R4, desc[UR12][R12.64] ;  /* 0x0000000c0c047981 */ /* 0x000ea8000c1e1b00 */
[----:B------:R-:W1:Y:S01]  /*02b0*/  LDG.E R11, desc[UR12][R10.64] ;  /* 0x0000000c0a0b7981 */ /* 0x000e62000c1e1900 */
[----:B0-----:R-:W-:Y:S01]  /*02c0*/  UISETP.GE.U32.AND UP0, UPT, UR15, 0x10, UPT ;  /* 0x000000100f00788c */ /* 0x001fe2000bf06070 */
[----:B--2---:R-:W-:Y:S01]  /*02d0*/  DMUL R8, R4, 0.5 ;  /* 0x3fe0000004087828 */ /* 0x004fe20000000000 */
[----:B-1----:R-:W-:-:S06]  /*02e0*/  IMAD.WIDE R6, R11, 0x8, R6 ;  /* 0x000000080b067825 */ /* 0x002fcc00078e0206 */
[----:B------:R0:W-:Y:S01]  /*02f0*/  REDG.E.ADD.F64.RN.STRONG.GPU desc[UR12][R6.64], R8 ;  /* 0x00000008060079a6 */ /* 0x0001e2000c12ff0c */
[----:B------:R-:W-:Y:S01]  /*0300*/  IMAD R2, R0, UR15, RZ ;  /* 0x0000000f00027c24 */ /* 0x000fe2000f8e02ff */
[----:B------:R-:W-:Y:S01]  /*0310*/  IADD3 R0, PT, PT, R3, R0, RZ ;  /* 0x0000000003007210 */ /* 0x000fe20007ffe0ff */
[----:B------:R-:W-:Y:S01]  /*0320*/  IMAD R4, R11, UR15, RZ ;  /* 0x0000000f0b047c24 */ /* 0x000fe2000f8e02ff */
[----:B------:R-:W-:Y:S02]  /*0330*/  MOV R5, RZ ;  /* 0x000000ff00057202 */ /* 0x000fe40000000f00 */
[----:B------:R-:W-:Y:S01]  /*0340*/  ISETP.GE.AND P1, PT, R0, UR14, PT ;  /* 0x0000000e00007c0c */ /* 0x000fe2000bf26270 */
[----:B------:R-:W-:-:S12]  /*0350*/  BRA.U !UP0, `(.L_x_515) ;  /* 0x0000000108f87547 */ /* 0x000fd8000b800000 */
[----:B------:R-:W-:Y:S01]  /*0360*/  MOV R10, R2 ;  /* 0x00000002000a7202 */ /* 0x000fe20000000f00 */
[----:B------:R-:W-:Y:S01]  /*0370*/  IMAD.U32 R11, RZ, RZ, UR11 ;  /* 0x0000000bff0b7e24 */ /* 0x000fe2000f8e00ff */
[----:B------:R-:W-:-:S07]  /*0380*/  MOV R5, R4 ;  /* 0x0000000400057202 */ /* 0x000fce0000000f00 */
.L_x_516:
[----:B0-----:R-:W-:Y:S01]  /*0390*/  MOV R6, UR5 ;  /* 0x0000000500067c02 */ /* 0x001fe20008000f00 */
[----:B---3--:R-:W0:Y:S01]  /*03a0*/  LDC.64 R12, c[0x0][0x388] ;  /* 0x0000e200ff0c7b82 */ /* 0x008e220000000a00 */
[----:B------:R-:W-:-:S03]  /*03b0*/  MOV R7, UR6 ;  /* 0x0000000600077c02 */ /* 0x000fc60008000f00 */
[----:B------:R-:W-:-:S05]  /*03c0*/  IMAD.WIDE R6, R10, 0x8, R6 ;  /* 0x000000080a067825 */ /* 0x000fca00078e0206 */
[----:B------:R-:W4:Y:S02]  /*03d0*/  LDG.E.64 R8, desc[UR12][R6.64+-0x40] ;  /* 0xffffc00c06087981 */ /* 0x000f24000c1e1b00 */
[----:B----4-:R-:W-:Y:S01]  /*03e0*/  DADD R14, -RZ, -R8 ;  /* 0x00000000ff0e7229 */ /* 0x010fe20000000908 */
[----:B0-----:R-:W-:-:S06]  /*03f0*/  IMAD.WIDE R8, R5, 0x8, R12 ;  /* 0x0000000805087825 */ /* 0x001fcc00078e020c */
[----:B------:R0:W-:Y:S04]  /*0400*/  REDG.E.ADD.F64.RN.STRONG.GPU desc[UR12][R8.64], R14 ;  /* 0x0000000e080079a6 */ /* 0x0001e8000c12ff0c */
[----:B------:R-:W2:Y:S02]  /*0410*/  LDG.E.64 R12, desc[UR12][R6.64+-0x38] ;  /* 0xffffc80c060c7981 */ /* 0x000ea4000c1e1b00 */
[----:B--2---:R-:W-:-:S07]  /*0420*/  DADD R16, -RZ, -R12 ;  /* 0x00000000ff107229 */ /* 0x004fce000000090c */
[----:B------:R1:W-:Y:S04]  /*0430*/  REDG.E.ADD.F64.RN.STRONG.GPU desc[UR12][R8.64+0x8], R16 ;  /* 0x00000810080079a6 */ /* 0x0003e8000c12ff0c */
[----:B------:R-:W2:Y:S02]  /*0440*/  LDG.E.64 R12, desc[UR12][R6.64+-0x30] ;  /* 0xffffd00c060c7981 */ /* 0x000ea4000c1e1b00 */
[----:B--2---:R-:W-:-:S07]  /*0450*/  DADD R18, -RZ, -R12 ;  /* 0x00000000ff127229 */ /* 0x004fce000000090c */
[----:B------:R2:W-:Y:S04]  /*0460*/  REDG.E.ADD.F64.RN.STRONG.GPU desc[UR12][R8.64+0x10], R18 ;  /* 0x00001012080079a6 */ /* 0x0005e8000c12ff0c */
[----:B------:R-:W3:Y:S02]  /*0470*/  LDG.E.64 R12, desc[UR12][R6.64+-0x28] ;  /* 0xffffd80c060c7981 */ /* 0x000ee4000c1e1b00 */
[----:B---3--:R-:W-:-:S07]  /*0480*/  DADD R20, -RZ, -R12 ;  /* 0x00000000ff147229 */ /* 0x008fce000000090c */
[----:B------:R3:W-:Y:S04]  /*0490*/  REDG.E.ADD.F64.RN.STRONG.GPU desc[UR12][R8.64+0x18], R20 ;  /* 0x00001814080079a6 */ /* 0x0007e8000c12ff0c */
[----:B------:R-:W0:Y:S02]  /*04a0*/  LDG.E.64 R12, desc[UR12][R6.64+-0x20] ;  /* 0xffffe00c060c7981 */ /* 0x000e24000c1e1b00 */
[----:B0-----:R-:W-:-:S07]  /*04b0*/  DADD R14, -RZ, -R12 ;  /* 0x00000000ff0e7229 */ /* 0x001fce000000090c */
[----:B------:R0:W-:Y:S04]  /*04c0*/  REDG.E.ADD.F64.RN.STRONG.GPU desc[UR12][R8.64+0x20], R14 ;  /* 0x0000200e080079a6 */ /* 0x0001e8000c12ff0c */
[----:B------:R-:W1:Y:S02]  /*04d0*/  LDG.E.64 R12, desc[UR12][R6.64+-0x18] ;  /* 0xffffe80c060c7981 */ /* 0x000e64000c1e1b00 */
[----:B-1----:R-:W-:-:S07]  /*04e0*/  DADD R16, -RZ, -R12 ;  /* 0x00000000ff107229 */ /* 0x002fce000000090c */
        /* <DEDUP_REMOVED lines=25> */
[----:B------:R-:W2:Y:S01]  /*0680*/  LDG.E.64 R12, desc[UR12][R6.64+0x30] ;  /* 0x0000300c060c7981 */ /* 0x000ea2000c1e1b00 */
[----:B------:R-:W-:Y:S01]  /*0690*/  IADD3 R11, PT, PT, R11, 0x10, RZ ;  /* 0x000000100b0b7810 */ /* 0x000fe20007ffe0ff */
[----:B--2---:R-:W-:-:S07]  /*06a0*/  DADD R18, -RZ, -R12 ;  /* 0x00000000ff127229 */ /* 0x004fce000000090c */
[----:B------:R3:W-:Y:S04]  /*06b0*/  REDG.E.ADD.F64.RN.STRONG.GPU desc[UR12][R8.64+0x70], R18 ;  /* 0x00007012080079a6 */ /* 0x0007e8000c12ff0c */
[----:B------:R-:W2:Y:S01]  /*06c0*/  LDG.E.64 R12, desc[UR12][R6.64+0x38] ;  /* 0x0000380c060c7981 */ /* 0x000ea2000c1e1b00 */
[----:B------:R-:W-:Y:S01]  /*06d0*/  ISETP.NE.AND P0, PT, R11, RZ, PT ;  /* 0x000000ff0b00720c */ /* 0x000fe20003f05270 */
[----:B------:R-:W-:Y:S01]  /*06e0*/  VIADD R10, R10, 0x10 ;  /* 0x000000100a0a7836 */ /* 0x000fe20000000000 */
[----:B------:R-:W-:Y:S01]  /*06f0*/  IADD3 R5, PT, PT, R5, 0x10, RZ ;  /* 0x0000001005057810 */ /* 0x000fe20007ffe0ff */
[----:B--2---:R-:W-:-:S07]  /*0700*/  DADD R12, -RZ, -R12 ;  /* 0x00000000ff0c7229 */ /* 0x004fce000000090c */
[----:B------:R3:W-:Y:S03]  /*0710*/  REDG.E.ADD.F64.RN.STRONG.GPU desc[UR12][R8.64+0x78], R12 ;  /* 0x0000780c080079a6 */ /* 0x0007e6000c12ff0c */
[----:B------:R-:W-:Y:S05]  /*0720*/  @P0 BRA `(.L_x_516) ;  /* 0xfffffffc00180947 */ /* 0x000fea000383ffff */
[----:B------:R-:W-:-:S07]  /*0730*/  MOV R5, UR9 ;  /* 0x0000000900057c02 */ /* 0x000fce0008000f00 */
.L_x_515:
[----:B------:R-:W-:-:S09]  /*0740*/  UISETP.NE.AND UP0, UPT, UR8, URZ, UPT ;  /* 0x000000ff0800728c */ /* 0x000fd2000bf05270 */
[----:B------:R-:W-:Y:S05]  /*0750*/  BRA.U !UP0, `(.L_x_517) ;  /* 0x00000005083c7547 */ /* 0x000fea000b800000 */
[----:B------:R-:W-:Y:S02]  /*0760*/  UIADD3 UR10, UPT, UPT, UR8, -0x1, URZ ;  /* 0xffffffff080a7890 */ /* 0x000fe4000fffe0ff */
[----:B------:R-:W-:Y:S02]  /*0770*/  UISETP.NE.AND UP1, UPT, UR7, URZ, UPT ;  /* 0x000000ff0700728c */ /* 0x000fe4000bf25270 */
[----:B------:R-:W-:-:S09]  /*0780*/  UISETP.GE.U32.AND UP0, UPT, UR10, 0x7, UPT ;  /* 0x000000070a00788c */ /* 0x000fd2000bf06070 */
[----:B------:R-:W-:Y:S05]  /*0790*/  BRA.U !UP0, `(.L_x_518) ;  /* 0x00000001087c7547 */ /* 0x000fea000b800000 */
[----:B0-----:R-:W0:Y:S01]  /*07a0*/  LDC.64 R6, c[0x0][0x398] ;  /* 0x0000e600ff067b82 */ /* 0x001e220000000a00 */
[----:B---3--:R-:W-:-:S07]  /*07b0*/  IADD3 R9, PT, PT, R2, R5, RZ ;  /* 0x0000000502097210 */ /* 0x008fce0007ffe0ff */
[----:B------:R-:W1:Y:S01]  /*07c0*/  LDC.64 R10, c[0x0][0x388] ;  /* 0x0000e200ff0a7b82 */ /* 0x000e620000000a00 */
[----:B0-----:R-:W-:-:S05]  /*07d0*/  IMAD.WIDE R6, R9, 0x8, R6 ;  /* 0x0000000809067825 */ /* 0x001fca00078e0206 */
[----:B------:R-:W2:Y:S01]  /*07e0*/  LDG.E.64 R8, desc[UR12][R6.64] ;  /* 0x0000000c06087981 */ /* 0x000ea2000c1e1b00 */
[----:B----4-:R-:W-:Y:S01]  /*07f0*/  IADD3 R15, PT, PT, R4, R5, RZ ;  /* 0x00000005040f7210 */ /* 0x010fe20007ffe0ff */
[----:B--2---:R-:W-:-:S04]  /*0800*/  DADD R12, -RZ, -R8 ;  /* 0x00000000ff0c7229 */ /* 0x004fc80000000908 */
[----:B-1----:R-:W-:-:S05]  /*0810*/  IMAD.WIDE R8, R15, 0x8, R10 ;  /* 0x000000080f087825 */ /* 0x002fca00078e020a */
        /* <DEDUP_REMOVED lines=19> */
[----:B------:R-:W2:Y:S02]  /*0950*/  LDG.E.64 R10, desc[UR12][R6.64+0x38] ;  /* 0x0000380c060a7981 */ /* 0x000ea4000c1e1b00 */
[----:B--2---:R-:W-:-:S07]  /*0960*/  DADD R10, -RZ, -R10 ;  /* 0x00000000ff0a7229 */ /* 0x004fce000000090a */
[----:B------:R3:W-:Y:S01]  /*0970*/  REDG.E.ADD.F64.RN.STRONG.GPU desc[UR12][R8.64+0x38], R10 ;  /* 0x0000380a080079a6 */ /* 0x0007e2000c12ff0c */
[----:B------:R-:W-:-:S07]  /*0980*/  IADD3 R5, PT, PT, R5, 0x8, RZ ;  /* 0x0000000805057810 */ /* 0x000fce0007ffe0ff */
.L_x_518:
[----:B------:R-:W-:Y:S05]  /*0990*/  BRA.U !UP1, `(.L_x_517) ;  /* 0x0000000109ac7547 */ /* 0x000fea000b800000 */
[----:B------:R-:W-:Y:S02]  /*09a0*/  UIADD3 UR10, UPT, UPT, UR7, -0x1, URZ ;  /* 0xffffffff070a7890 */ /* 0x000fe4000fffe0ff */
[----:B------:R-:W-:Y:S02]  /*09b0*/  UISETP.NE.AND UP1, UPT, UR4, URZ, UPT ;  /* 0x000000ff0400728c */ /* 0x000fe4000bf25270 */
[----:B------:R-:W-:-:S09]  /*09c0*/  UISETP.GE.U32.AND UP0, UPT, UR10, 0x3, UPT ;  /* 0x000000030a00788c */ /* 0x000fd2000bf06070 */
[----:B------:R-:W-:Y:S05]  /*09d0*/  BRA.U !UP0, `(.L_x_519) ;  /* 0x00000001084c7547 */ /* 0x000fea000b800000 */
[----:B0-----:R-:W0:Y:S01]  /*09e0*/  LDC.64 R6, c[0x0][0x398] ;  /* 0x0000e600ff067b82 */ /* 0x001e220000000a00 */
[----:B---3--:R-:W-:-:S07]  /*09f0*/  IMAD.IADD R9, R2, 0x1, R5 ;  /* 0x0000000102097824 */ /* 0x008fce00078e0205 */
[----:B------:R-:W1:Y:S01]  /*0a00*/  LDC.64 R12, c[0x0][0x388] ;  /* 0x0000e200ff0c7b82 */ /* 0x000e620000000a00 */
[----:B0-----:R-:W-:-:S05]  /*0a10*/  IMAD.WIDE R6, R9, 0x8, R6 ;  /* 0x0000000809067825 */ /* 0x001fca00078e0206 */
[----:B------:R-:W2:Y:S01]  /*0a20*/  LDG.E.64 R8, desc[UR12][R6.64] ;  /* 0x0000000c06087981 */ /* 0x000ea2000c1e1b00 */
[----:B------:R-:W-:-:S05]  /*0a30*/  IADD3 R17, PT, PT, R4, R5, RZ ;  /* 0x0000000504117210 */ /* 0x000fca0007ffe0ff */
[----:B-1----:R-:W-:Y:S01]  /*0a40*/  IMAD.WIDE R16, R17, 0x8, R12 ;  /* 0x0000000811107825 */ /* 0x002fe200078e020c */
[----:B--2---:R-:W-:-:S07]  /*0a50*/  DADD R10, -RZ, -R8 ;  /* 0x00000000ff0a7229 */ /* 0x004fce0000000908 */
[----:B------:R1:W-:Y:S04]  /*0a60*/  REDG.E.ADD.F64.RN.STRONG.GPU desc[UR12][R16.64], R10 ;  /* 0x0000000a100079a6 */ /* 0x0003e8000c12ff0c */
[----:B------:R-:W2:Y:S02]  /*0a70*/  LDG.E.64 R8, desc[UR12][R6.64+0x8] ;  /* 0x0000080c06087981 */ /* 0x000ea4000c1e1b00 */
[----:B--2---:R-:W-:-:S07]  /*0a80*/  DADD R12, -RZ, -R8 ;  /* 0x00000000ff0c7229 */ /* 0x004fce0000000908 */
[----:B------:R1:W-:Y:S04]  /*0a90*/  REDG.E.ADD.F64.RN.STRONG.GPU desc[UR12][R16.64+0x8], R12 ;  /* 0x0000080c100079a6 */ /* 0x0003e8000c12ff0c */
[----:B------:R-:W4:Y:S02]  /*0aa0*/  LDG.E.64 R8, desc[UR12][R6.64+0x10] ;  /* 0x0000100c06087981 */ /* 0x000f24000c1e1b00 */
[----:B----4-:R-:W-:-:S07]  /*0ab0*/  DADD R14, -RZ, -R8 ;  /* 0x00000000ff0e7229 */ /* 0x010fce0000000908 */
[----:B------:R1:W-:Y:S04]  /*0ac0*/  REDG.E.ADD.F64.RN.STRONG.GPU desc[UR12][R16.64+0x10], R14 ;  /* 0x0000100e100079a6 */ /* 0x0003e8000c12ff0c */
[----:B------:R-:W2:Y:S02]  /*0ad0*/  LDG.E.64 R8, desc[UR12][R6.64+0x18] ;  /* 0x0000180c06087981 */ /* 0x000ea4000c1e1b00 */
[----:B--2---:R-:W-:-:S07]  /*0ae0*/  DADD R8, -RZ, -R8 ;  /* 0x00000000ff087229 */ /* 0x004fce0000000908 */
[----:B------:R1:W-:Y:S01]  /*0af0*/  REDG.E.ADD.F64.RN.STRONG.GPU desc[UR12][R16.64+0x18], R8 ;  /* 0x00001808100079a6 */ /* 0x0003e2000c12ff0c */
[----:B------:R-:W-:-:S07]  /*0b00*/  IADD3 R5, PT, PT, R5, 0x4, RZ ;  /* 0x0000000405057810 */ /* 0x000fce0007ffe0ff */
.L_x_519:
[----:B------:R-:W-:Y:S05]  /*0b10*/  BRA.U !UP1, `(.L_x_517) ;  /* 0x00000001094c7547 */ /* 0x000fea000b800000 */
[----:B-1-3--:R-:W1:Y:S01]  /*0b20*/  LDC.64 R10, c[0x0][0x398] ;  /* 0x0000e600ff0a7b82 */ /* 0x00ae620000000a00 */
[----:B0-----:R-:W-:-:S07]  /*0b30*/  IADD3 R7, PT, PT, R2, R5, RZ ;  /* 0x0000000502077210 */ /* 0x001fce0007ffe0ff */
[----:B------:R-:W0:Y:S01]  /*0b40*/  LDC.64 R8, c[0x0][0x388] ;  /* 0x0000e200ff087b82 */ /* 0x000e220000000a00 */
[----:B-1----:R-:W-:-:S05]  /*0b50*/  IMAD.WIDE R10, R7, 0x8, R10 ;  /* 0x00000008070a7825 */ /* 0x002fca00078e020a */
[----:B------:R-:W2:Y:S01]  /*0b60*/  LDG.E.64 R6, desc[UR12][R10.64] ;  /* 0x0000000c0a067981 */ /* 0x000ea2000c1e1b00 */
[----:B------:R-:W-:-:S05]  /*0b70*/  IADD3 R5, PT, PT, R4, R5, RZ ;  /* 0x0000000504057210 */ /* 0x000fca0007ffe0ff */
[----:B0-----:R-:W-:Y:S01]  /*0b80*/  IMAD.WIDE R8, R5, 0x8, R8 ;  /* 0x0000000805087825 */ /* 0x001fe200078e0208 */
[----:B------:R-:W-:Y:S01]  /*0b90*/  UISETP.NE.AND UP0, UPT, UR4, 0x1, UPT ;  /* 0x000000010400788c */ /* 0x000fe2000bf05270 */
[----:B--2---:R-:W-:-:S07]  /*0ba0*/  DADD R6, -RZ, -R6 ;  /* 0x00000000ff067229 */ /* 0x004fce0000000906 */
[----:B------:R2:W-:Y:S01]  /*0bb0*/  REDG.E.ADD.F64.RN.STRONG.GPU desc[UR12][R8.64], R6 ;  /* 0x00000006080079a6 */ /* 0x0005e2000c12ff0c */
[----:B------:R-:W-:Y:S05]  /*0bc0*/  BRA.U !UP0, `(.L_x_517) ;  /* 0x0000000108207547 */ /* 0x000fea000b800000 */
[----:B------:R-:W3:Y:S01]  /*0bd0*/  LDG.E.64 R4, desc[UR12][R10.64+0x8] ;  /* 0x0000080c0a047981 */ /* 0x000ee2000c1e1b00 */
[----:B------:R-:W-:Y:S01]  /*0be0*/  UISETP.NE.AND UP0, UPT, UR4, 0x2, UPT ;  /* 0x000000020400788c */ /* 0x000fe2000bf05270 */
[----:B---3--:R-:W-:-:S07]  /*0bf0*/  DADD R4, -RZ, -R4 ;  /* 0x00000000ff047229 */ /* 0x008fce0000000904 */
[----:B------:R0:W-:Y:S01]  /*0c00*/  REDG.E.ADD.F64.RN.STRONG.GPU desc[UR12][R8.64+0x8], R4 ;  /* 0x00000804080079a6 */ /* 0x0001e2000c12ff0c */
[----:B------:R-:W-:Y:S05]  /*0c10*/  BRA.U !UP0, `(.L_x_517) ;  /* 0x00000001080c7547 */ /* 0x000fea000b800000 */
[----:B0-----:R-:W3:Y:S02]  /*0c20*/  LDG.E.64 R4, desc[UR12][R10.64+0x10] ;  /* 0x0000100c0a047981 */ /* 0x001ee4000c1e1b00 */
[----:B---3--:R-:W-:-:S07]  /*0c30*/  DADD R4, -RZ, -R4 ;  /* 0x00000000ff047229 */ /* 0x008fce0000000904 */
[----:B------:R0:W-:Y:S04]  /*0c40*/  REDG.E.ADD.F64.RN.STRONG.GPU desc[UR12][R8.64+0x10], R4 ;  /* 0x00001004080079a6 */ /* 0x0001e8000c12ff0c */
.L_x_517:
[----:B------:R-:W-:Y:S05]  /*0c50*/  @!P1 BRA `(.L_x_520) ;  /* 0xfffffff400789947 */ /* 0x000fea000383ffff */
[----:B------:R-:W-:Y:S05]  /*0c60*/  EXIT ;  /* 0x000000000000794d */ /* 0x000fea0003800000 */
.L_x_521:
        /* <DEDUP_REMOVED lines=9> */
.L_x_869:


//--------------------- .text._Z38gpuKernelNeighborAtomPairDecompositionIfEvPT_S1_S1_S1_PiS2_S2_ii --------------------------
	.section	.text._Z38gpuKernelNeighborAtomPairDecompositionIfEvPT_S1_S1_S1_PiS2_S2_ii,"ax",@progbits
	.align	128
        .global         _Z38gpuKernelNeighborAtomPairDecompositionIfEvPT_S1_S1_S1_PiS2_S2_ii
        .type           _Z38gpuKernelNeighborAtomPairDecompositionIfEvPT_S1_S1_S1_PiS2_S2_ii,@function
        .size           _Z38gpuKernelNeighborAtomPairDecompositionIfEvPT_S1_S1_S1_PiS2_S2_ii,(.L_x_870 - _Z38gpuKernelNeighborAtomPairDecompositionIfEvPT_S1_S1_S1_PiS2_S2_ii)
        .other          _Z38gpuKernelNeighborAtomPairDecompositionIfEvPT_S1_S1_S1_PiS2_S2_ii,@"STO_CUDA_ENTRY STV_DEFAULT"
_Z38gpuKernelNeighborAtomPairDecompositionIfEvPT_S1_S1_S1_PiS2_S2_ii:
.text._Z38gpuKernelNeighborAtomPairDecompositionIfEvPT_S1_S1_S1_PiS2_S2_ii:
        /* <DEDUP_REMOVED lines=14> */
.L_x_528:
        /* <DEDUP_REMOVED lines=31> */
.L_x_527:
[----:B------:R-:W-:-:S05]  /*02d0*/  IADD3 R11, PT, PT, R12, R14, RZ ;  /* 0x0000000e0c0b7210 */ /* 0x000fca0007ffe0ff */
[----:B-1----:R-:W-:-:S05]  /*02e0*/  IMAD.WIDE R10, R11, 0x4, R6 ;  /* 0x000000040b0a7825 */ /* 0x002fca00078e0206 */
[----:B------:R-:W2:Y:S02]  /*02f0*/  LDG.E R17, desc[UR12][R10.64] ;  /* 0x0000000c0a117981 */ /* 0x000ea4000c1e1900 */
[----:B--2---:R-:W-:-:S06]  /*0300*/  IMAD.WIDE R16, R17, 0x4, R8 ;  /* 0x0000000411107825 */ /* 0x004fcc00078e0208 */
[----:B------:R-:W2:Y:S01]  /*0310*/  LDG.E R16, desc[UR12][R16.64] ;  /* 0x0000000c10107981 */ /* 0x000ea2000c1e1900 */
[----:B-----5:R-:W-:Y:S08]  /*0320*/  F2F.F64.F32 R20, R15 ;  /* 0x0000000f00147310 */ /* 0x020ff00000201800 */
[----:B--23--:R-:W1:Y:S02]  /*0330*/  F2F.F64.F32 R18, R16 ;  /* 0x0000001000127310 */ /* 0x00ce640000201800 */
[----:B-1----:R-:W-:-:S06]  /*0340*/  DFMA R18, R18, 0.5, R20 ;  /* 0x3fe000001212782b */ /* 0x002fcc0000000014 */
[----:B------:R-:W1:Y:S02]  /*0350*/  F2F.F32.F64 R27, R18 ;  /* 0x00000012001b7310 */ /* 0x000e640000301000 */
[----:B-1----:R-:W-:Y:S04]  /*0360*/  STG.E desc[UR12][R4.64], R27 ;  /* 0x0000001b04007986 */ /* 0x002fe8000c10190c */
[----:B------:R-:W2:Y:S02]  /*0370*/  LDG.E R21, desc[UR12][R10.64+0x4] ;  /* 0x0000040c0a157981 */ /* 0x000ea4000c1e1900 */
[----:B--2---:R-:W-:-:S06]  /*0380*/  IMAD.WIDE R20, R21, 0x4, R8 ;  /* 0x0000000415147825 */ /* 0x004fcc00078e0208 */
[----:B------:R-:W2:Y:S01]  /*0390*/  LDG.E R20, desc[UR12][R20.64] ;  /* 0x0000000c14147981 */ /* 0x000ea2000c1e1900 */
[----:B------:R-:W-:Y:S08]  /*03a0*/  F2F.F64.F32 R24, R27 ;  /* 0x0000001b00187310 */ /* 0x000ff00000201800 */
[----:B--2---:R-:W1:Y:S02]  /*03b0*/  F2F.F64.F32 R22, R20 ;  /* 0x0000001400167310 */ /* 0x004e640000201800 */
[----:B-1----:R-:W-:-:S06]  /*03c0*/  DFMA R22, R22, 0.5, R24 ;  /* 0x3fe000001616782b */ /* 0x002fcc0000000018 */
[----:B------:R-:W1:Y:S02]  /*03d0*/  F2F.F32.F64 R15, R22 ;  /* 0x00000016000f7310 */ /* 0x000e640000301000 */
[----:B-1----:R1:W-:Y:S04]  /*03e0*/  STG.E desc[UR12][R4.64], R15 ;  /* 0x0000000f04007986 */ /* 0x0023e8000c10190c */
[----:B------:R-:W2:Y:S02]  /*03f0*/  LDG.E R17, desc[UR12][R10.64+0x8] ;  /* 0x0000080c0a117981 */ /* 0x000ea4000c1e1900 */
[----:B--2---:R-:W-:-:S06]  /*0400*/  IMAD.WIDE R16, R17, 0x4, R8 ;  /* 0x0000000411107825 */ /* 0x004fcc00078e0208 */
[----:B------:R-:W2:Y:S01]  /*0410*/  LDG.E R16, desc[UR12][R16.64] ;  /* 0x0000000c10107981 */ /* 0x000ea2000c1e1900 */
[----:B------:R-:W-:Y:S08]  /*0420*/  F2F.F64.F32 R24, R15 ;  /* 0x0000000f00187310 */ /* 0x000ff00000201800 */
[----:B--2---:R-:W2:Y:S02]  /*0430*/  F2F.F64.F32 R18, R16 ;  /* 0x0000001000127310 */ /* 0x004ea40000201800 */
[----:B--2---:R-:W-:-:S10]  /*0440*/  DFMA R18, R18, 0.5, R24 ;  /* 0x3fe000001212782b */ /* 0x004fd40000000018 */
        /* <DEDUP_REMOVED lines=9> */
[----:B--2---:R-:W-:-:S06]  /*04e0*/  DFMA R22, R22, 0.5, R24 ;  /* 0x3fe000001616782b */ /* 0x004fcc0000000018 */
[----:B-1----:R-:W1:Y:S02]  /*04f0*/  F2F.F32.F64 R15, R22 ;  /* 0x00000016000f7310 */ /* 0x002e640000301000 */
[----:B-1----:R3:W-:Y:S01]  /*0500*/  STG.E desc[UR12][R4.64], R15 ;  /* 0x0000000f04007986 */ /* 0x0027e2000c10190c */
[----:B------:R-:W-:Y:S05]  /*0510*/  @P2 BRA `(.L_x_527) ;  /* 0xfffffffc006c2947 */ /* 0x000fea000383ffff */
.L_x_526:
[----:B------:R-:W-:Y:S05]  /*0520*/  BSYNC.RECONVERGENT B1 ;  /* 0x0000000000017941 */ /* 0x000fea0003800200 */
.L_x_525:
        /* <DEDUP_REMOVED lines=12> */
[----:B-1----:R-:W-:-:S06]  /*05f0*/  DFMA R12, R12, 0.5, R14 ;  /* 0x3fe000000c0c782b */ /* 0x002fcc000000000e */
        /* <DEDUP_REMOVED lines=9> */
[----:B-1----:R-:W-:-:S10]  /*0690*/  DFMA R12, R12, 0.5, R14 ;  /* 0x3fe000000c0c782b */ /* 0x002fd4000000000e */
        /* <DEDUP_REMOVED lines=8> */
[----:B-1----:R-:W-:-:S10]  /*0720*/  DFMA R10, R10, 0.5, R12 ;  /* 0x3fe000000a0a782b */ /* 0x002fd4000000000c */
[----:B------:R-:W1:Y:S02]  /*0730*/  F2F.F32.F64 R11, R10 ;  /* 0x0000000a000b7310 */ /* 0x000e640000301000 */
[----:B-1----:R4:W-:Y:S02]  /*0740*/  STG.E desc[UR12][R4.64], R11 ;  /* 0x0000000b04007986 */ /* 0x0029e4000c10190c */
.L_x_524:
[----:B------:R-:W-:Y:S05]  /*0750*/  BSYNC.RECONVERGENT B0 ;  /* 0x0000000000007941 */ /* 0x000fea0003800200 */
.L_x_523:
[----:B------:R-:W-:Y:S05]  /*0760*/  @!P0 BRA `(.L_x_528) ;  /* 0xfffffff8005c8947 */ /* 0x000fea000383ffff */
[----:B------:R-:W-:Y:S05]  /*0770*/  EXIT ;  /* 0x000000000000794d */ /* 0x000fea0003800000 */
.L_x_522:
        /* <DEDUP_REMOVED lines=9> */
.L_x_537:
        /* <DEDUP_REMOVED lines=16> */
.L_x_536:
        /* <DEDUP_REMOVED lines=18> */
[----:B0-----:R-:W-:-:S10]  /*0a30*/  DFMA R14, R14, 0.5, R16 ;  /* 0x3fe000000e0e782b */ /* 0x001fd40000000010 */
[----:B------:R-:W0:Y:S02]  /*0a40*/  F2F.F32.F64 R15, R14 ;  /* 0x0000000e000f7310 */ /* 0x000e240000301000 */
[----:B0-----:R0:W-:Y:S01]  /*0a50*/  STG.E desc[UR12][R10.64], R15 ;  /* 0x0000000f0a007986 */ /* 0x0011e2000c10190c */
[----:B------:R-:W-:Y:S05]  /*0a60*/  @!P2 BRA `(.L_x_531) ;  /* 0x000000040040a947 */ /* 0x000fea0003800000 */
[----:B------:R-:W-:Y:S02]  /*0a70*/  LOP3.LUT R13, R4, 0x7ffffff0, RZ, 0xc0, !PT ;  /* 0x7ffffff0040d7812 */ /* 0x000fe400078ec0ff */
[----:B0-----:R-:W-:Y:S02]  /*0a80*/  MOV R15, R2 ;  /* 0x00000002000f7202 */ /* 0x001fe40000000f00 */
[----:B------:R-:W-:Y:S02]  /*0a90*/  MOV R14, R12 ;  /* 0x0000000c000e7202 */ /* 0x000fe40000000f00 */
[----:B------:R-:W-:-:S07]  /*0aa0*/  IADD3 R16, PT, PT, -R13, RZ, RZ ;  /* 0x000000ff0d107210 */ /* 0x000fce0007ffe1ff */
.L_x_532:
        /* <DEDUP_REMOVED lines=76> */
.L_x_531:
        /* <DEDUP_REMOVED lines=45> */
.L_x_534:
        /* <DEDUP_REMOVED lines=28> */
.L_x_535:
        /* <DEDUP_REMOVED lines=23> */
.L_x_533:
[----:B------:R-:W-:Y:S05]  /*1570*/  @P1 BRA `(.L_x_536) ;  /* 0xfffffff000e41947 */ /* 0x000fea000383ffff */
.L_x_530:
[----:B------:R-:W-:Y:S05]  /*1580*/  BSYNC.RECONVERGENT B0 ;  /* 0x0000000000007941 */ /* 0x000fea0003800200 */
.L_x_529:
[----:B------:R-:W-:Y:S05]  /*1590*/  @!P0 BRA `(.L_x_537) ;  /* 0xfffffff0009c8947 */ /* 0x000fea000383ffff */
[----:B------:R-:W-:Y:S05]  /*15a0*/  EXIT ;  /* 0x000000000000794d */ /* 0x000fea0003800000 */
.L_x_538:
        /* <DEDUP_REMOVED lines=13> */
.L_x_870:


//--------------------- .text._Z38gpuKernelNeighborAtomPairDecompositionIdEvPT_S1_S1_S1_PiS2_S2_ii --------------------------
	.section	.text._Z38gpuKernelNeighborAtomPairDecompositionIdEvPT_S1_S1_S1_PiS2_S2_ii,"ax",@progbits
	.align	128
        .global         _Z38gpuKernelNeighborAtomPairDecompositionIdEvPT_S1_S1_S1_PiS2_S2_ii
        .type           _Z38gpuKernelNeighborAtomPairDecompositionIdEvPT_S1_S1_S1_PiS2_S2_ii,@function
        .size           _Z38gpuKernelNeighborAtomPairDecompositionIdEvPT_S1_S1_S1_PiS2_S2_ii,(.L_x_871 - _Z38gpuKernelNeighborAtomPairDecompositionIdEvPT_S1_S1_S1_PiS2_S2_ii)
        .other          _Z38gpuKernelNeighborAtomPairDecompositionIdEvPT_S1_S1_S1_PiS2_S2_ii,@"STO_CUDA_ENTRY STV_DEFAULT"
_Z38gpuKernelNeighborAtomPairDecompositionIdEvPT_S1_S1_S1_PiS2_S2_ii:
.text._Z38gpuKernelNeighborAtomPairDecompositionIdEvPT_S1_S1_S1_PiS2_S2_ii:
        /* <DEDUP_REMOVED lines=14> */
.L_x_545:
        /* <DEDUP_REMOVED lines=29> */
.L_x_544:
[----:B------:R-:W1:Y:S01]  /*02b0*/  LDC.64 R6, c[0x0][0x3b0] ;  /* 0x0000ec00ff067b82 */ /* 0x000e620000000a00 */
[----:B------:R-:W-:-:S05]  /*02c0*/  IADD3 R9, PT, PT, R10, R12, RZ ;  /* 0x0000000c0a097210 */ /* 0x000fca0007ffe0ff */
[----:B-1----:R-:W-:Y:S02]  /*02d0*/  IMAD.WIDE R6, R9, 0x4, R6 ;  /* 0x0000000409067825 */ /* 0x002fe400078e0206 */
[----:B------:R-:W1:Y:S03]  /*02e0*/  LDC.64 R8, c[0x0][0x390] ;  /* 0x0000e400ff087b82 */ /* 0x000e660000000a00 */
[----:B--2---:R-:W1:Y:S02]  /*02f0*/  LDG.E R17, desc[UR14][R6.64] ;  /* 0x0000000e06117981 */ /* 0x004e64000c1e1900 */
[----:B-1----:R-:W-:-:S06]  /*0300*/  IMAD.WIDE R16, R17, 0x8, R8 ;  /* 0x0000000811107825 */ /* 0x002fcc00078e0208 */
[----:B------:R-:W2:Y:S02]  /*0310*/  LDG.E.64 R16, desc[UR14][R16.64] ;  /* 0x0000000e10107981 */ /* 0x000ea4000c1e1b00 */
[----:B--2--5:R-:W-:-:S07]  /*0320*/  DFMA R14, R16, 0.5, R14 ;  /* 0x3fe00000100e782b */ /* 0x024fce000000000e */
[----:B------:R1:W-:Y:S04]  /*0330*/  STG.E.64 desc[UR14][R4.64], R14 ;  /* 0x0000000e04007986 */ /* 0x0003e8000c101b0e */
[----:B------:R-:W2:Y:S02]  /*0340*/  LDG.E R19, desc[UR14][R6.64+0x4] ;  /* 0x0000040e06137981 */ /* 0x000ea4000c1e1900 */
[----:B--2---:R-:W-:-:S06]  /*0350*/  IMAD.WIDE R18, R19, 0x8, R8 ;  /* 0x0000000813127825 */ /* 0x004fcc00078e0208 */
[----:B------:R-:W2:Y:S02]  /*0360*/  LDG.E.64 R18, desc[UR14][R18.64] ;  /* 0x0000000e12127981 */ /* 0x000ea4000c1e1b00 */
[----:B--2---:R-:W-:-:S07]  /*0370*/  DFMA R20, R18, 0.5, R14 ;  /* 0x3fe000001214782b */ /* 0x004fce000000000e */
[----:B------:R2:W-:Y:S04]  /*0380*/  STG.E.64 desc[UR14][R4.64], R20 ;  /* 0x0000001404007986 */ /* 0x0005e8000c101b0e */
[----:B------:R-:W3:Y:S02]  /*0390*/  LDG.E R23, desc[UR14][R6.64+0x8] ;  /* 0x0000080e06177981 */ /* 0x000ee4000c1e1900 */
[----:B---3--:R-:W-:-:S06]  /*03a0*/  IMAD.WIDE R22, R23, 0x8, R8 ;  /* 0x0000000817167825 */ /* 0x008fcc00078e0208 */
[----:B------:R-:W3:Y:S02]  /*03b0*/  LDG.E.64 R22, desc[UR14][R22.64] ;  /* 0x0000000e16167981 */ /* 0x000ee4000c1e1b00 */
[----:B---3--:R-:W-:-:S07]  /*03c0*/  DFMA R16, R22, 0.5, R20 ;  /* 0x3fe000001610782b */ /* 0x008fce0000000014 */
[----:B------:R2:W-:Y:S04]  /*03d0*/  STG.E.64 desc[UR14][R4.64], R16 ;  /* 0x0000001004007986 */ /* 0x0005e8000c101b0e */
[----:B------:R-:W3:Y:S02]  /*03e0*/  LDG.E R13, desc[UR14][R6.64+0xc] ;  /* 0x00000c0e060d7981 */ /* 0x000ee4000c1e1900 */
[----:B---3--:R-:W-:-:S06]  /*03f0*/  IMAD.WIDE R8, R13, 0x8, R8 ;  /* 0x000000080d087825 */ /* 0x008fcc00078e0208 */
[----:B------:R-:W1:Y:S01]  /*0400*/  LDG.E.64 R8, desc[UR14][R8.64] ;  /* 0x0000000e08087981 */ /* 0x000e62000c1e1b00 */
[----:B------:R-:W-:-:S05]  /*0410*/  VIADD R12, R12, 0x4 ;  /* 0x000000040c0c7836 */ /* 0x000fca0000000000 */
[----:B------:R-:W-:Y:S01]  /*0420*/  ISETP.NE.AND P2, PT, R12, R11, PT ;  /* 0x0000000b0c00720c */ /* 0x000fe20003f45270 */
[----:B-1----:R-:W-:-:S07]  /*0430*/  DFMA R14, R8, 0.5, R16 ;  /* 0x3fe00000080e782b */ /* 0x002fce0000000010 */
[----:B------:R2:W-:Y:S05]  /*0440*/  STG.E.64 desc[UR14][R4.64], R14 ;  /* 0x0000000e04007986 */ /* 0x0005ea000c101b0e */
[----:B------:R-:W-:Y:S05]  /*0450*/  @P2 BRA `(.L_x_544) ;  /* 0xfffffffc00942947 */ /* 0x000fea000383ffff */
.L_x_543:
[----:B------:R-:W-:Y:S05]  /*0460*/  BSYNC.RECONVERGENT B1 ;  /* 0x0000000000017941 */ /* 0x000fea0003800200 */
.L_x_542:
        /* <DEDUP_REMOVED lines=10> */
[----:B---3--:R-:W-:-:S07]  /*0510*/  DFMA R12, R10, 0.5, R12 ;  /* 0x3fe000000a0c782b */ /* 0x008fce000000000c */
[----:B------:R1:W-:Y:S05]  /*0520*/  STG.E.64 desc[UR14][R4.64], R12 ;  /* 0x0000000c04007986 */ /* 0x0003ea000c101b0e */
[----:B------:R-:W-:Y:S05]  /*0530*/  @!P1 BRA `(.L_x_541) ;  /* 0x0000000000309947 */ /* 0x000fea0003800000 */
[----:B------:R-:W3:Y:S02]  /*0540*/  LDG.E R11, desc[UR14][R6.64+0x4] ;  /* 0x0000040e060b7981 */ /* 0x000ee4000c1e1900 */
[----:B---3--:R-:W-:-:S06]  /*0550*/  IMAD.WIDE R10, R11, 0x8, R8 ;  /* 0x000000080b0a7825 */ /* 0x008fcc00078e0208 */
[----:B------:R-:W1:Y:S01]  /*0560*/  LDG.E.64 R10, desc[UR14][R10.64] ;  /* 0x0000000e0a0a7981 */ /* 0x000e62000c1e1b00 */
[----:B------:R-:W-:Y:S01]  /*0570*/  ISETP.NE.AND P1, PT, R2, 0x2, PT ;  /* 0x000000020200780c */ /* 0x000fe20003f25270 */
[----:B-1----:R-:W-:-:S07]  /*0580*/  DFMA R12, R10, 0.5, R12 ;  /* 0x3fe000000a0c782b */ /* 0x002fce000000000c */
[----:B------:R3:W-:Y:S05]  /*0590*/  STG.E.64 desc[UR14][R4.64], R12 ;  /* 0x0000000c04007986 */ /* 0x0007ea000c101b0e */
[----:B------:R-:W-:Y:S05]  /*05a0*/  @!P1 BRA `(.L_x_541) ;  /* 0x0000000000149947 */ /* 0x000fea0003800000 */
[----:B------:R-:W4:Y:S02]  /*05b0*/  LDG.E R7, desc[UR14][R6.64+0x8] ;  /* 0x0000080e06077981 */ /* 0x000f24000c1e1900 */
[----:B----4-:R-:W-:-:S06]  /*05c0*/  IMAD.WIDE R8, R7, 0x8, R8 ;  /* 0x0000000807087825 */ /* 0x010fcc00078e0208 */
[----:B------:R-:W4:Y:S02]  /*05d0*/  LDG.E.64 R8, desc[UR14][R8.64] ;  /* 0x0000000e08087981 */ /* 0x000f24000c1e1b00 */
[----:B----4-:R-:W-:-:S07]  /*05e0*/  DFMA R10, R8, 0.5, R12 ;  /* 0x3fe00000080a782b */ /* 0x010fce000000000c */
[----:B------:R4:W-:Y:S04]  /*05f0*/  STG.E.64 desc[UR14][R4.64], R10 ;  /* 0x0000000a04007986 */ /* 0x0009e8000c101b0e */
.L_x_541:
[----:B------:R-:W-:Y:S05]  /*0600*/  BSYNC.RECONVERGENT B0 ;  /* 0x0000000000007941 */ /* 0x000fea0003800200 */
.L_x_540:
[----:B------:R-:W-:Y:S05]  /*0610*/  @!P0 BRA `(.L_x_545) ;  /* 0xfffffff800b08947 */ /* 0x000fea000383ffff */
[----:B------:R-:W-:Y:S05]  /*0620*/  EXIT ;  /* 0x000000000000794d */ /* 0x000fea0003800000 */
.L_x_539:
        /* <DEDUP_REMOVED lines=11> */
.L_x_554:
        /* <DEDUP_REMOVED lines=16> */
.L_x_553:
        /* <DEDUP_REMOVED lines=16> */
[----:B--2---:R-:W-:-:S07]  /*08e0*/  DFMA R14, R10, 0.5, R14 ;  /* 0x3fe000000a0e782b */ /* 0x004fce000000000e */
[----:B------:R0:W-:Y:S01]  /*08f0*/  STG.E.64 desc[UR14][R12.64], R14 ;  /* 0x0000000e0c007986 */ /* 0x0001e2000c101b0e */
[----:B------:R-:W-:Y:S05]  /*0900*/  BRA.U !UP0, `(.L_x_548) ;  /* 0x00000005083c7547 */ /* 0x000fea000b800000 */
[----:B------:R-:W-:Y:S01]  /*0910*/  MOV R10, R7 ;  /* 0x00000007000a7202 */ /* 0x000fe20000000f00 */
[----:B------:R-:W-:Y:S01]  /*0920*/  IMAD.MOV.U32 R9, RZ, RZ, R8 ;  /* 0x000000ffff097224 */ /* 0x000fe200078e0008 */
[----:B------:R-:W-:-:S07]  /*0930*/  MOV R11, UR13 ;  /* 0x0000000d000b7c02 */ /* 0x000fce0008000f00 */
.L_x_549:
        /* <DEDUP_REMOVED lines=76> */
.L_x_548:
        /* <DEDUP_REMOVED lines=45> */
.L_x_551:
        /* <DEDUP_REMOVED lines=28> */
.L_x_552:
        /* <DEDUP_REMOVED lines=23> */
.L_x_550:
[----:B------:R-:W-:Y:S05]  /*1400*/  @P2 BRA `(.L_x_553) ;  /* 0xfffffff000f42947 */ /* 0x000fea000383ffff */
.L_x_547:
[----:B------:R-:W-:Y:S05]  /*1410*/  BSYNC.RECONVERGENT B0 ;  /* 0x0000000000007941 */ /* 0x000fea0003800200 */
.L_x_546:
[----:B------:R-:W-:Y:S05]  /*1420*/  @!P0 BRA `(.L_x_554) ;  /* 0xfffffff000ac8947 */ /* 0x000fea000383ffff */
[----:B------:R-:W-:Y:S05]  /*1430*/  EXIT ;  /* 0x000000000000794d */ /* 0x000fea0003800000 */
.L_x_555:
        /* <DEDUP_REMOVED lines=12> */
.L_x_871:


//--------------------- .text._Z36gpuKernelCenterAtomPairDecompositionIfEvPT_S1_S1_S1_PiS2_ii --------------------------
	.section	.text._Z36gpuKernelCenterAtomPairDecompositionIfEvPT_S1_S1_S1_PiS2_ii,"ax",@progbits
	.align	128
        .global         _Z36gpuKernelCenterAtomPairDecompositionIfEvPT_S1_S1_S1_PiS2_ii
        .type           _Z36gpuKernelCenterAtomPairDecompositionIfEvPT_S1_S1_S1_PiS2_ii,@function
        .size           _Z36gpuKernelCenterAtomPairDecompositionIfEvPT_S1_S1_S1_PiS2_ii,(.L_x_872 - _Z36gpuKernelCenterAtomPairDecompositionIfEvPT_S1_S1_S1_PiS2_ii)
        .other          _Z36gpuKernelCenterAtomPairDecompositionIfEvPT_S1_S1_S1_PiS2_ii,@"STO_CUDA_ENTRY STV_DEFAULT"
_Z36gpuKernelCenterAtomPairDecompositionIfEvPT_S1_S1_S1_PiS2_ii:
.text._Z36gpuKernelCenterAtomPairDecompositionIfEvPT_S1_S1_S1_PiS2_ii:
        /* <DEDUP_REMOVED lines=14> */
.L_x_562:
        /* <DEDUP_REMOVED lines=30> */
.L_x_561:
[----:B------:R-:W-:-:S05]  /*02c0*/  IADD3 R9, PT, PT, R2, R12, RZ ;  /* 0x0000000c02097210 */ /* 0x000fca0007ffe0ff */
[----:B-1----:R-:W-:-:S05]  /*02d0*/  IMAD.WIDE R8, R9, 0x4, R6 ;  /* 0x0000000409087825 */ /* 0x002fca00078e0206 */
[----:B--2---:R-:W2:Y:S01]  /*02e0*/  LDG.E R20, desc[UR12][R8.64] ;  /* 0x0000000c08147981 */ /* 0x004ea2000c1e1900 */
[----:B-----5:R-:W-:Y:S08]  /*02f0*/  F2F.F64.F32 R16, R13 ;  /* 0x0000000d00107310 */ /* 0x020ff00000201800 */
[----:B--2---:R-:W1:Y:S02]  /*0300*/  F2F.F64.F32 R14, R20 ;  /* 0x00000014000e7310 */ /* 0x004e640000201800 */
[----:B-1----:R-:W-:-:S10]  /*0310*/  DFMA R14, R14, 0.5, R16 ;  /* 0x3fe000000e0e782b */ /* 0x002fd40000000010 */
[----:B------:R-:W1:Y:S02]  /*0320*/  F2F.F32.F64 R15, R14 ;  /* 0x0000000e000f7310 */ /* 0x000e640000301000 */
[----:B-1----:R1:W-:Y:S04]  /*0330*/  STG.E desc[UR12][R4.64], R15 ;  /* 0x0000000f04007986 */ /* 0x0023e8000c10190c */
[----:B------:R-:W2:Y:S02]  /*0340*/  LDG.E R22, desc[UR12][R8.64+0x4] ;  /* 0x0000040c08167981 */ /* 0x000ea4000c1e1900 */
[----:B------:R-:W-:Y:S08]  /*0350*/  F2F.F64.F32 R18, R15 ;  /* 0x0000000f00127310 */ /* 0x000ff00000201800 */
[----:B--2---:R-:W2:Y:S02]  /*0360*/  F2F.F64.F32 R16, R22 ;  /* 0x0000001600107310 */ /* 0x004ea40000201800 */
[----:B--2---:R-:W-:-:S10]  /*0370*/  DFMA R16, R16, 0.5, R18 ;  /* 0x3fe000001010782b */ /* 0x004fd40000000012 */
[----:B------:R-:W2:Y:S02]  /*0380*/  F2F.F32.F64 R17, R16 ;  /* 0x0000001000117310 */ /* 0x000ea40000301000 */
[----:B--2---:R2:W-:Y:S04]  /*0390*/  STG.E desc[UR12][R4.64], R17 ;  /* 0x0000001104007986 */ /* 0x0045e8000c10190c */
[----:B------:R-:W3:Y:S02]  /*03a0*/  LDG.E R23, desc[UR12][R8.64+0x8] ;  /* 0x0000080c08177981 */ /* 0x000ee4000c1e1900 */
[----:B------:R-:W-:Y:S08]  /*03b0*/  F2F.F64.F32 R20, R17 ;  /* 0x0000001100147310 */ /* 0x000ff00000201800 */
[----:B---3--:R-:W3:Y:S02]  /*03c0*/  F2F.F64.F32 R18, R23 ;  /* 0x0000001700127310 */ /* 0x008ee40000201800 */
[----:B---3--:R-:W-:-:S10]  /*03d0*/  DFMA R18, R18, 0.5, R20 ;  /* 0x3fe000001212782b */ /* 0x008fd40000000014 */
[----:B------:R-:W3:Y:S02]  /*03e0*/  F2F.F32.F64 R19, R18 ;  /* 0x0000001200137310 */ /* 0x000ee40000301000 */
[----:B---3--:R2:W-:Y:S04]  /*03f0*/  STG.E desc[UR12][R4.64], R19 ;  /* 0x0000001304007986 */ /* 0x0085e8000c10190c */
[----:B------:R-:W1:Y:S02]  /*0400*/  LDG.E R24, desc[UR12][R8.64+0xc] ;  /* 0x00000c0c08187981 */ /* 0x000e64000c1e1900 */
[----:B------:R-:W-:Y:S01]  /*0410*/  F2F.F64.F32 R20, R19 ;  /* 0x0000001300147310 */ /* 0x000fe20000201800 */
[----:B------:R-:W-:-:S04]  /*0420*/  IADD3 R12, PT, PT, R12, 0x4, RZ ;  /* 0x000000040c0c7810 */ /* 0x000fc80007ffe0ff */
[----:B------:R-:W-:-:S03]  /*0430*/  ISETP.NE.AND P2, PT, R12, R11, PT ;  /* 0x0000000b0c00720c */ /* 0x000fc60003f45270 */
[----:B-1----:R-:W1:Y:S02]  /*0440*/  F2F.F64.F32 R14, R24 ;  /* 0x00000018000e7310 */ /* 0x002e640000201800 */
[----:B-1----:R-:W-:-:S06]  /*0450*/  DFMA R14, R14, 0.5, R20 ;  /* 0x3fe000000e0e782b */ /* 0x002fcc0000000014 */
[----:B------:R-:W1:Y:S02]  /*0460*/  F2F.F32.F64 R13, R14 ;  /* 0x0000000e000d7310 */ /* 0x000e640000301000 */
[----:B-1----:R2:W-:Y:S01]  /*0470*/  STG.E desc[UR12][R4.64], R13 ;  /* 0x0000000d04007986 */ /* 0x0025e2000c10190c */
[----:B------:R-:W-:Y:S05]  /*0480*/  @P2 BRA `(.L_x_561) ;  /* 0xfffffffc008c2947 */ /* 0x000fea000383ffff */
.L_x_560:
[----:B------:R-:W-:Y:S05]  /*0490*/  BSYNC.RECONVERGENT B1 ;  /* 0x0000000000017941 */ /* 0x000fea0003800200 */
.L_x_559:
        /* <DEDUP_REMOVED lines=9> */
[----:B-1----:R-:W-:-:S06]  /*0530*/  DFMA R8, R8, 0.5, R12 ;  /* 0x3fe000000808782b */ /* 0x002fcc000000000c */
[----:B------:R-:W1:Y:S02]  /*0540*/  F2F.F32.F64 R13, R8 ;  /* 0x00000008000d7310 */ /* 0x000e640000301000 */
[----:B-1----:R1:W-:Y:S01]  /*0550*/  STG.E desc[UR12][R4.64], R13 ;  /* 0x0000000d04007986 */ /* 0x0023e2000c10190c */
[----:B------:R-:W-:Y:S05]  /*0560*/  @!P1 BRA `(.L_x_558) ;  /* 0x0000000000389947 */ /* 0x000fea0003800000 */
[----:B------:R-:W2:Y:S01]  /*0570*/  LDG.E R2, desc[UR12][R6.64+0x4] ;  /* 0x0000040c06027981 */ /* 0x000ea2000c1e1900 */
[----:B-1----:R-:W-:Y:S01]  /*0580*/  F2F.F64.F32 R12, R13 ;  /* 0x0000000d000c7310 */ /* 0x002fe20000201800 */
[----:B------:R-:W-:-:S07]  /*0590*/  ISETP.NE.AND P1, PT, R10, 0x2, PT ;  /* 0x000000020a00780c */ /* 0x000fce0003f25270 */
[----:B--2---:R-:W1:Y:S02]  /*05a0*/  F2F.F64.F32 R8, R2 ;  /* 0x0000000200087310 */ /* 0x004e640000201800 */
[----:B-1----:R-:W-:-:S06]  /*05b0*/  DFMA R8, R8, 0.5, R12 ;  /* 0x3fe000000808782b */ /* 0x002fcc000000000c */
[----:B------:R-:W1:Y:S02]  /*05c0*/  F2F.F32.F64 R11, R8 ;  /* 0x00000008000b7310 */ /* 0x000e640000301000 */
[----:B-1----:R3:W-:Y:S01]  /*05d0*/  STG.E desc[UR12][R4.64], R11 ;  /* 0x0000000b04007986 */ /* 0x0027e2000c10190c */
[----:B------:R-:W-:Y:S05]  /*05e0*/  @!P1 BRA `(.L_x_558) ;  /* 0x0000000000189947 */ /* 0x000fea0003800000 */
[----:B------:R-:W2:Y:S01]  /*05f0*/  LDG.E R6, desc[UR12][R6.64+0x8] ;  /* 0x0000080c06067981 */ /* 0x000ea2000c1e1900 */
[----:B---3--:R-:W-:Y:S08]  /*0600*/  F2F.F64.F32 R10, R11 ;  /* 0x0000000b000a7310 */ /* 0x008ff00000201800 */
[----:B--2---:R-:W1:Y:S02]  /*0610*/  F2F.F64.F32 R8, R6 ;  /* 0x0000000600087310 */ /* 0x004e640000201800 */
[----:B-1----:R-:W-:-:S10]  /*0620*/  DFMA R8, R8, 0.5, R10 ;  /* 0x3fe000000808782b */ /* 0x002fd4000000000a */
[----:B------:R-:W1:Y:S02]  /*0630*/  F2F.F32.F64 R9, R8 ;  /* 0x0000000800097310 */ /* 0x000e640000301000 */
[----:B-1----:R4:W-:Y:S02]  /*0640*/  STG.E desc[UR12][R4.64], R9 ;  /* 0x0000000904007986 */ /* 0x0029e4000c10190c */
.L_x_558:
[----:B------:R-:W-:Y:S05]  /*0650*/  BSYNC.RECONVERGENT B0 ;  /* 0x0000000000007941 */ /* 0x000fea0003800200 */
.L_x_557:
[----:B------:R-:W-:Y:S05]  /*0660*/  @!P0 BRA `(.L_x_562) ;  /* 0xfffffff8009c8947 */ /* 0x000fea000383ffff */
[----:B------:R-:W-:Y:S05]  /*0670*/  EXIT ;  /* 0x000000000000794d */ /* 0x000fea0003800000 */
.L_x_556:
        /* <DEDUP_REMOVED lines=9> */
.L_x_571:
        /* <DEDUP_REMOVED lines=16> */
.L_x_570:
[----:B0-----:R-:W0:Y:S01]  /*0810*/  LDC.64 R4, c[0x0][0x390] ;  /* 0x0000e400ff047b82 */ /* 0x001e220000000a00 */
[----:B-12---:R-:W-:-:S07]  /*0820*/  IADD3 R17, PT, PT, R9, R6, RZ ;  /* 0x0000000609117210 */ /* 0x006fce0007ffe0ff */
[----:B---34-:R-:W1:Y:S08]  /*0830*/  LDC.64 R10, c[0x0][0x380] ;  /* 0x0000e000ff0a7b82 */ /* 0x018e700000000a00 */
[----:B------:R-:W2:Y:S01]  /*0840*/  LDC R18, c[0x0][0x3b4] ;  /* 0x0000ed00ff127b82 */ /* 0x000ea20000000800 */
[----:B0-----:R-:W-:-:S06]  /*0850*/  IMAD.WIDE R4, R17, 0x4, R4 ;  /* 0x0000000411047825 */ /* 0x001fcc00078e0204 */
[----:B------:R0:W3:Y:S01]  /*0860*/  LDG.E R4, desc[UR12][R4.64] ;  /* 0x0000000c04047981 */ /* 0x0000e2000c1e1900 */
[----:B-1----:R-:W-:-:S05]  /*0870*/  IMAD.WIDE R10, R8, 0x4, R10 ;  /* 0x00000004080a7825 */ /* 0x002fca00078e020a */
[----:B------:R-:W4:Y:S01]  /*0880*/  LDG.E R16, desc[UR12][R10.64] ;  /* 0x0000000c0a107981 */ /* 0x000f22000c1e1900 */
[----:B--2---:R-:W-:Y:S02]  /*0890*/  ISETP.GE.U32.AND P2, PT, R18, 0x10, PT ;  /* 0x000000101200780c */ /* 0x004fe40003f46070 */
[----:B------:R-:W-:Y:S02]  /*08a0*/  IADD3 R6, PT, PT, R6, 0x1, RZ ;  /* 0x0000000106067810 */ /* 0x000fe40007ffe0ff */
[----:B0-----:R-:W-:Y:S02]  /*08b0*/  MOV R5, RZ ;  /* 0x000000ff00057202 */ /* 0x001fe40000000f00 */
[----:B------:R-:W-:Y:S01]  /*08c0*/  ISETP.NE.AND P1, PT, R6, R7, PT ;  /* 0x000000070600720c */ /* 0x000fe20003f25270 */
[----:B---3--:R-:W-:Y:S08]  /*08d0*/  F2F.F64.F32 R12, R4 ;  /* 0x00000004000c7310 */ /* 0x008ff00000201800 */
[----:B----4-:R-:W0:Y:S02]  /*08e0*/  F2F.F64.F32 R14, R16 ;  /* 0x00000010000e7310 */ /* 0x010e240000201800 */
[----:B0-----:R-:W-:-:S10]  /*08f0*/  DFMA R14, R12, 0.5, R14 ;  /* 0x3fe000000c0e782b */ /* 0x001fd4000000000e */
[----:B------:R-:W0:Y:S02]  /*0900*/  F2F.F32.F64 R15, R14 ;  /* 0x0000000e000f7310 */ /* 0x000e240000301000 */
[----:B0-----:R0:W-:Y:S01]  /*0910*/  STG.E desc[UR12][R10.64], R15 ;  /* 0x0000000f0a007986 */ /* 0x0011e2000c10190c */
[----:B------:R-:W-:Y:S01]  /*0920*/  IMAD R12, R17, R18, RZ ;  /* 0x00000012110c7224 */ /* 0x000fe200078e02ff */
[----:B------:R-:W-:Y:S06]  /*0930*/  @!P2 BRA `(.L_x_565) ;  /* 0x000000040040a947 */ /* 0x000fec0003800000 */
[----:B------:R-:W-:Y:S02]  /*0940*/  LOP3.LUT R13, R18, 0x7ffffff0, RZ, 0xc0, !PT ;  /* 0x7ffffff0120d7812 */ /* 0x000fe400078ec0ff */
[----:B0-----:R-:W-:Y:S02]  /*0950*/  MOV R15, R2 ;  /* 0x00000002000f7202 */ /* 0x001fe40000000f00 */
[----:B------:R-:W-:Y:S02]  /*0960*/  MOV R14, R12 ;  /* 0x0000000c000e7202 */ /* 0x000fe40000000f00 */
[----:B------:R-:W-:-:S07]  /*0970*/  IADD3 R16, PT, PT, -R13, RZ, RZ ;  /* 0x000000ff0d107210 */ /* 0x000fce0007ffe1ff */
.L_x_566:
        /* <DEDUP_REMOVED lines=11> */
[----:B--2---:R-:W-:-:S05]  /*0a30*/  FADD R17, -R17, R18 ;  /* 0x0000001211117221 */ /* 0x004fca0000000100 */
[----:B------:R-:W-:Y:S04]  /*0a40*/  STG.E desc[UR12][R10.64+-0x20], R17 ;  /* 0xffffe0110a007986 */ /* 0x000fe8000c10190c */
[----:B------:R-:W3:Y:S02]  /*0a50*/  LDG.E R18, desc[UR12][R4.64+-0x1c] ;  /* 0xffffe40c04127981 */ /* 0x000ee4000c1e1900 */
[----:B---3--:R-:W-:-:S05]  /*0a60*/  FADD R19, -R18, R19 ;  /* 0x0000001312137221 */ /* 0x008fca0000000100 */
[----:B------:R0:W-:Y:S04]  /*0a70*/  STG.E desc[UR12][R10.64+-0x1c], R19 ;  /* 0xffffe4130a007986 */ /* 0x0001e8000c10190c */
[----:B------:R-:W4:Y:S04]  /*0a80*/  LDG.E R18, desc[UR12][R4.64+-0x18] ;  /* 0xffffe80c04127981 */ /* 0x000f28000c1e1900 */
[----:B0-----:R-:W2:Y:S01]  /*0a90*/  LDG.E R19, desc[UR12][R10.64+-0xc] ;  /* 0xfffff40c0a137981 */ /* 0x001ea2000c1e1900 */
[----:B----4-:R-:W-:-:S05]  /*0aa0*/  FADD R21, -R18, R21 ;  /* 0x0000001512157221 */ /* 0x010fca0000000100 */
[----:B------:R0:W-:Y:S04]  /*0ab0*/  STG.E desc[UR12][R10.64+-0x18], R21 ;  /* 0xffffe8150a007986 */ /* 0x0001e8000c10190c */
[----:B------:R-:W5:Y:S04]  /*0ac0*/  LDG.E R18, desc[UR12][R4.64+-0x14] ;  /* 0xffffec0c04127981 */ /* 0x000f68000c1e1900 */
[----:B0-----:R-:W3:Y:S01]  /*0ad0*/  LDG.E R21, desc[UR12][R10.64+-0x8] ;  /* 0xfffff80c0a157981 */ /* 0x001ee2000c1e1900 */
[----:B-----5:R-:W-:-:S03]  /*0ae0*/  FADD R23, -R18, R23 ;  /* 0x0000001712177221 */ /* 0x020fc60000000100 */
[----:B------:R-:W4:Y:S04]  /*0af0*/  LDG.E R18, desc[UR12][R10.64+-0x10] ;  /* 0xfffff00c0a127981 */ /* 0x000f28000c1e1900 */
[----:B------:R0:W-:Y:S04]  /*0b00*/  STG.E desc[UR12][R10.64+-0x14], R23 ;  /* 0xffffec170a007986 */ /* 0x0001e8000c10190c */
[----:B------:R-:W4:Y:S04]  /*0b10*/  LDG.E R17, desc[UR12][R4.64+-0x10] ;  /* 0xfffff00c04117981 */ /* 0x000f28000c1e1900 */
[----:B0-----:R-:W5:Y:S01]  /*0b20*/  LDG.E R23, desc[UR12][R10.64+-0x4] ;  /* 0xfffffc0c0a177981 */ /* 0x001f62000c1e1900 */
[----:B----4-:R-:W-:-:S05]  /*0b30*/  FADD R17, -R17, R18 ;  /* 0x0000001211117221 */ /* 0x010fca0000000100 */
[----:B------:R-:W-:Y:S04]  /*0b40*/  STG.E desc[UR12][R10.64+-0x10], R17 ;  /* 0xfffff0110a007986 */ /* 0x000fe8000c10190c */
[----:B------:R-:W2:Y:S02]  /*0b50*/  LDG.E R18, desc[UR12][R4.64+-0xc] ;  /* 0xfffff40c04127981 */ /* 0x000ea4000c1e1900 */
[----:B--2---:R-:W-:-:S05]  /*0b60*/  FADD R19, -R18, R19 ;  /* 0x0000001312137221 */ /* 0x004fca0000000100 */
[----:B------:R0:W-:Y:S04]  /*0b70*/  STG.E desc[UR12][R10.64+-0xc], R19 ;  /* 0xfffff4130a007986 */ /* 0x0001e8000c10190c */
[----:B------:R-:W3:Y:S04]  /*0b80*/  LDG.E R18, desc[UR12][R4.64+-0x8] ;  /* 0xfffff80c04127981 */ /* 0x000ee8000c1e1900 */
[----:B0-----:R-:W2:Y:S01]  /*0b90*/  LDG.E R19, desc[UR12][R10.64+0x4] ;  /* 0x0000040c0a137981 */ /* 0x001ea2000c1e1900 */
[----:B---3--:R-:W-:-:S05]  /*0ba0*/  FADD R21, -R18, R21 ;  /* 0x0000001512157221 */ /* 0x008fca0000000100 */
        /* <DEDUP_REMOVED lines=25> */
[----:B------:R0:W-:Y:S04]  /*0d40*/  STG.E desc[UR12][R10.64+0x10], R17 ;  /* 0x000010110a007986 */ /* 0x0001e8000c10190c */
[----:B------:R-:W2:Y:S02]  /*0d50*/  LDG.E R18, desc[UR12][R4.64+0x14] ;  /* 0x0000140c04127981 */ /* 0x000ea4000c1e1900 */
[----:B--2---:R-:W-:-:S05]  /*0d60*/  FADD R19, -R18, R19 ;  /* 0x0000001312137221 */ /* 0x004fca0000000100 */
[----:B------:R0:W-:Y:S04]  /*0d70*/  STG.E desc[UR12][R10.64+0x14], R19 ;  /* 0x000014130a007986 */ /* 0x0001e8000c10190c */
[----:B------:R-:W3:Y:S02]  /*0d80*/  LDG.E R18, desc[UR12][R4.64+0x18] ;  /* 0x0000180c04127981 */ /* 0x000ee4000c1e1900 */
[----:B---3--:R-:W-:-:S05]  /*0d90*/  FADD R21, -R18, R21 ;  /* 0x0000001512157221 */ /* 0x008fca0000000100 */
[----:B------:R0:W-:Y:S04]  /*0da0*/  STG.E desc[UR12][R10.64+0x18], R21 ;  /* 0x000018150a007986 */ /* 0x0001e8000c10190c */
[----:B------:R-:W5:Y:S01]  /*0db0*/  LDG.E R18, desc[UR12][R4.64+0x1c] ;  /* 0x00001c0c04127981 */ /* 0x000f62000c1e1900 */
[----:B------:R-:W-:-:S04]  /*0dc0*/  IADD3 R16, PT, PT, R16, 0x10, RZ ;  /* 0x0000001010107810 */ /* 0x000fc80007ffe0ff */
[----:B------:R-:W-:Y:S02]  /*0dd0*/  ISETP.NE.AND P2, PT, R16, RZ, PT ;  /* 0x000000ff1000720c */ /* 0x000fe40003f45270 */
[----:B------:R-:W-:Y:S02]  /*0de0*/  IADD3 R14, PT, PT, R14, 0x10, RZ ;  /* 0x000000100e0e7810 */ /* 0x000fe40007ffe0ff */
[----:B------:R-:W-:Y:S01]  /*0df0*/  IADD3 R15, PT, PT, R15, 0x10, RZ ;  /* 0x000000100f0f7810 */ /* 0x000fe20007ffe0ff */
[----:B-----5:R-:W-:-:S05]  /*0e00*/  FADD R23, -R18, R23 ;  /* 0x0000001712177221 */ /* 0x020fca0000000100 */
[----:B------:R0:W-:Y:S03]  /*0e10*/  STG.E desc[UR12][R10.64+0x1c], R23 ;  /* 0x00001c170a007986 */ /* 0x0001e6000c10190c */
[----:B------:R-:W-:Y:S05]  /*0e20*/  @P2 BRA `(.L_x_566) ;  /* 0xfffffff800d42947 */ /* 0x000fea000383ffff */
[----:B------:R-:W-:-:S07]  /*0e30*/  MOV R5, R13 ;  /* 0x0000000d00057202 */ /* 0x000fce0000000f00 */
.L_x_565:
        /* <DEDUP_REMOVED lines=17> */
[----:B--2---:R-:W-:-:S05]  /*0f50*/  FADD R13, -R4, R13 ;  /* 0x0000000d040d7221 */ /* 0x004fca0000000100 */
[----:B------:R0:W-:Y:S04]  /*0f60*/  STG.E desc[UR12][R14.64], R13 ;  /* 0x0000000d0e007986 */ /* 0x0001e8000c10190c */
[----:B------:R-:W3:Y:S04]  /*0f70*/  LDG.E R4, desc[UR12][R10.64+0x4] ;  /* 0x0000040c0a047981 */ /* 0x000ee8000c1e1900 */
[----:B0-----:R-:W2:Y:S01]  /*0f80*/  LDG.E R13, desc[UR12][R14.64+0x10] ;  /* 0x0000100c0e0d7981 */ /* 0x001ea2000c1e1900 */
[----:B---3--:R-:W-:-:S05]  /*0f90*/  FADD R17, -R4, R17 ;  /* 0x0000001104117221 */ /* 0x008fca0000000100 */
[----:B------:R0:W-:Y:S04]  /*0fa0*/  STG.E desc[UR12][R14.64+0x4], R17 ;  /* 0x000004110e007986 */ /* 0x0001e8000c10190c */
[----:B------:R-:W4:Y:S04]  /*0fb0*/  LDG.E R4, desc[UR12][R10.64+0x8] ;  /* 0x0000080c0a047981 */ /* 0x000f28000c1e1900 */
[----:B0-----:R-:W3:Y:S01]  /*0fc0*/  LDG.E R17, desc[UR12][R14.64+0x14] ;  /* 0x0000140c0e117981 */ /* 0x001ee2000c1e1900 */
[----:B----4-:R-:W-:-:S05]  /*0fd0*/  FADD R19, -R4, R19 ;  /* 0x0000001304137221 */ /* 0x010fca0000000100 */
[----:B------:R0:W-:Y:S04]  /*0fe0*/  STG.E desc[UR12][R14.64+0x8], R19 ;  /* 0x000008130e007986 */ /* 0x0001e8000c10190c */
[----:B------:R-:W5:Y:S04]  /*0ff0*/  LDG.E R4, desc[UR12][R10.64+0xc] ;  /* 0x00000c0c0a047981 */ /* 0x000f68000c1e1900 */
[----:B0-----:R-:W4:Y:S01]  /*1000*/  LDG.E R19, desc[UR12][R14.64+0x18] ;  /* 0x0000180c0e137981 */ /* 0x001f22000c1e1900 */
[----:B-----5:R-:W-:-:S05]  /*1010*/  FADD R21, -R4, R21 ;  /* 0x0000001504157221 */ /* 0x020fca0000000100 */
[----:B------:R0:W-:Y:S04]  /*1020*/  STG.E desc[UR12][R14.64+0xc], R21 ;  /* 0x00000c150e007986 */ /* 0x0001e8000c10190c */
[----:B------:R-:W2:Y:S04]  /*1030*/  LDG.E R4, desc[UR12][R10.64+0x10] ;  /* 0x0000100c0a047981 */ /* 0x000ea8000c1e1900 */
[----:B0-----:R-:W5:Y:S01]  /*1040*/  LDG.E R21, desc[UR12][R14.64+0x1c] ;  /* 0x00001c0c0e157981 */ /* 0x001f62000c1e1900 */
[----:B--2---:R-:W-:-:S05]  /*1050*/  FADD R13, -R4, R13 ;  /* 0x0000000d040d7221 */ /* 0x004fca0000000100 */
[----:B------:R1:W-:Y:S04]  /*1060*/  STG.E desc[UR12][R14.64+0x10], R13 ;  /* 0x0000100d0e007986 */ /* 0x0003e8000c10190c */
[----:B------:R-:W3:Y:S02]  /*1070*/  LDG.E R4, desc[UR12][R10.64+0x14] ;  /* 0x0000140c0a047981 */ /* 0x000ee4000c1e1900 */
[----:B---3--:R-:W-:-:S05]  /*1080*/  FADD R17, -R4, R17 ;  /* 0x0000001104117221 */ /* 0x008fca0000000100 */
[----:B------:R1:W-:Y:S04]  /*1090*/  STG.E desc[UR12][R14.64+0x14], R17 ;  /* 0x000014110e007986 */ /* 0x0003e8000c10190c */
[----:B------:R-:W4:Y:S02]  /*10a0*/  LDG.E R4, desc[UR12][R10.64+0x18] ;  /* 0x0000180c0a047981 */ /* 0x000f24000c1e1900 */
[----:B----4-:R-:W-:-:S05]  /*10b0*/  FADD R19, -R4, R19 ;  /* 0x0000001304137221 */ /* 0x010fca0000000100 */
[----:B------:R1:W-:Y:S04]  /*10c0*/  STG.E desc[UR12][R14.64+0x18], R19 ;  /* 0x000018130e007986 */ /* 0x0003e8000c10190c */
[----:B------:R-:W5:Y:S01]  /*10d0*/  LDG.E R4, desc[UR12][R10.64+0x1c] ;  /* 0x00001c0c0a047981 */ /* 0x000f62000c1e1900 */
[----:B------:R-:W-:Y:S01]  /*10e0*/  IADD3 R5, PT, PT, R5, 0x8, RZ ;  /* 0x0000000805057810 */ /* 0x000fe20007ffe0ff */
[----:B-----5:R-:W-:-:S05]  /*10f0*/  FADD R21, -R4, R21 ;  /* 0x0000001504157221 */ /* 0x020fca0000000100 */
[----:B------:R1:W-:Y:S02]  /*1100*/  STG.E desc[UR12][R14.64+0x1c], R21 ;  /* 0x00001c150e007986 */ /* 0x0003e4000c10190c */
.L_x_568:
        /* <DEDUP_REMOVED lines=28> */
.L_x_569:
        /* <DEDUP_REMOVED lines=10> */
[----:B--2---:R-:W-:-:S05]  /*1370*/  FADD R13, -R12, R13 ;  /* 0x0000000d0c0d7221 */ /* 0x004fca0000000100 */
[----:B------:R3:W-:Y:S03]  /*1380*/  STG.E desc[UR12][R10.64], R13 ;  /* 0x0000000d0a007986 */ /* 0x0007e6000c10190c */
[----:B------:R-:W-:Y:S05]  /*1390*/  BRA.U !UP0, `(.L_x_567) ;  /* 0x0000000108287547 */ /* 0x000fea000b800000 */
[----:B------:R-:W2:Y:S04]  /*13a0*/  LDG.E R12, desc[UR12][R4.64+0x4] ;  /* 0x0000040c040c7981 */ /* 0x000ea8000c1e1900 */
[----:B---3--:R-:W2:Y:S01]  /*13b0*/  LDG.E R13, desc[UR12][R10.64+0x4] ;  /* 0x0000040c0a0d7981 */ /* 0x008ea2000c1e1900 */
[----:B------:R-:W-:Y:S01]  /*13c0*/  UISETP.NE.AND UP0, UPT, UR4, 0x2, UPT ;  /* 0x000000020400788c */ /* 0x000fe2000bf05270 */
[----:B--2---:R-:W-:-:S05]  /*13d0*/  FADD R13, -R12, R13 ;  /* 0x0000000d0c0d7221 */ /* 0x004fca0000000100 */
[----:B------:R4:W-:Y:S03]  /*13e0*/  STG.E desc[UR12][R10.64+0x4], R13 ;  /* 0x0000040d0a007986 */ /* 0x0009e6000c10190c */
[----:B------:R-:W-:Y:S05]  /*13f0*/  BRA.U !UP0, `(.L_x_567) ;  /* 0x0000000108107547 */ /* 0x000fea000b800000 */
[----:B------:R-:W2:Y:S04]  /*1400*/  LDG.E R4, desc[UR12][R4.64+0x8] ;  /* 0x0000080c04047981 */ /* 0x000ea8000c1e1900 */
[----:B----4-:R-:W2:Y:S02]  /*1410*/  LDG.E R13, desc[UR12][R10.64+0x8] ;  /* 0x0000080c0a0d7981 */ /* 0x010ea4000c1e1900 */
[----:B--2---:R-:W-:-:S05]  /*1420*/  FADD R13, -R4, R13 ;  /* 0x0000000d040d7221 */ /* 0x004fca0000000100 */
[----:B------:R0:W-:Y:S02]  /*1430*/  STG.E desc[UR12][R10.64+0x8], R13 ;  /* 0x0000080d0a007986 */ /* 0x0001e4000c10190c */
.L_x_567:
[----:B------:R-:W-:Y:S05]  /*1440*/  @P1 BRA `(.L_x_570) ;  /* 0xfffffff000f01947 */ /* 0x000fea000383ffff */
.L_x_564:
[----:B------:R-:W-:Y:S05]  /*1450*/  BSYNC.RECONVERGENT B0 ;  /* 0x0000000000007941 */ /* 0x000fea0003800200 */
.L_x_563:
[----:B------:R-:W-:Y:S05]  /*1460*/  @!P0 BRA `(.L_x_571) ;  /* 0xfffffff000a88947 */ /* 0x000fea000383ffff */
[----:B------:R-:W-:Y:S05]  /*1470*/  EXIT ;  /* 0x000000000000794d */ /* 0x000fea0003800000 */
.L_x_572:
        /* <DEDUP_REMOVED lines=16> */
.L_x_872:


//--------------------- .text._Z36gpuKernelCenterAtomPairDecompositionIdEvPT_S1_S1_S1_PiS2_ii --------------------------
	.section	.text._Z36gpuKernelCenterAtomPairDecompositionIdEvPT_S1_S1_S1_PiS2_ii,"ax",@progbits
	.align	128
        .global         _Z36gpuKernelCenterAtomPairDecompositionIdEvPT_S1_S1_S1_PiS2_ii
        .type           _Z36gpuKernelCenterAtomPairDecompositionIdEvPT_S1_S1_S1_PiS2_ii,@function
        .size           _Z36gpuKernelCenterAtomPairDecompositionIdEvPT_S1_S1_S1_PiS2_ii,(.L_x_873 - _Z36gpuKernelCenterAtomPairDecompositionIdEvPT_S1_S1_S1_PiS2_ii)
        .other          _Z36gpuKernelCenterAtomPairDecompositionIdEvPT_S1_S1_S1_PiS2_ii,@"STO_CUDA_ENTRY STV_DEFAULT"
_Z36gpuKernelCenterAtomPairDecompositionIdEvPT_S1_S1_S1_PiS2_ii:
.text._Z36gpuKernelCenterAtomPairDecompositionIdEvPT_S1_S1_S1_PiS2_ii:
        /* <DEDUP_REMOVED lines=14> */
.L_x_579:
        /* <DEDUP_REMOVED lines=27> */
[----:B------:R-:W1:Y:S01]  /*0290*/  LDC.64 R6, c[0x0][0x390] ;  /* 0x0000e400ff067b82 */ /* 0x000e620000000a00 */
[----:B------:R-:W-:Y:S01]  /*02a0*/  HFMA2 R20, -RZ, RZ, 0, 0 ;  /* 0x00000000ff147431 */ /* 0x000fe200000001ff */
[----:B------:R-:W-:-:S07]  /*02b0*/  LOP3.LUT R11, R14, 0x7ffffffc, RZ, 0xc0, !PT ;  /* 0x7ffffffc0e0b7812 */ /* 0x000fce00078ec0ff */
.L_x_578:
[----:B------:R-:W-:-:S04]  /*02c0*/  IMAD.IADD R9, R10, 0x1, R20 ;  /* 0x000000010a097824 */ /* 0x000fc800078e0214 */
[----:B-1----:R-:W-:-:S05]  /*02d0*/  IMAD.WIDE R8, R9, 0x8, R6 ;  /* 0x0000000809087825 */ /* 0x002fca00078e0206 */
[----:B--2---:R-:W2:Y:S02]  /*02e0*/  LDG.E.64 R14, desc[UR12][R8.64] ;  /* 0x0000000c080e7981 */ /* 0x004ea4000c1e1b00 */
[----:B--2--5:R-:W-:-:S07]  /*02f0*/  DFMA R14, R14, 0.5, R12 ;  /* 0x3fe000000e0e782b */ /* 0x024fce000000000c */
[----:B------:R2:W-:Y:S04]  /*0300*/  STG.E.64 desc[UR12][R4.64], R14 ;  /* 0x0000000e04007986 */ /* 0x0005e8000c101b0c */
[----:B------:R-:W3:Y:S02]  /*0310*/  LDG.E.64 R12, desc[UR12][R8.64+0x8] ;  /* 0x0000080c080c7981 */ /* 0x000ee4000c1e1b00 */
[----:B---3--:R-:W-:-:S07]  /*0320*/  DFMA R16, R12, 0.5, R14 ;  /* 0x3fe000000c10782b */ /* 0x008fce000000000e */
[----:B------:R2:W-:Y:S04]  /*0330*/  STG.E.64 desc[UR12][R4.64], R16 ;  /* 0x0000001004007986 */ /* 0x0005e8000c101b0c */
[----:B------:R-:W3:Y:S02]  /*0340*/  LDG.E.64 R12, desc[UR12][R8.64+0x10] ;  /* 0x0000100c080c7981 */ /* 0x000ee4000c1e1b00 */
[----:B---3--:R-:W-:-:S07]  /*0350*/  DFMA R18, R12, 0.5, R16 ;  /* 0x3fe000000c12782b */ /* 0x008fce0000000010 */
[----:B------:R2:W-:Y:S04]  /*0360*/  STG.E.64 desc[UR12][R4.64], R18 ;  /* 0x0000001204007986 */ /* 0x0005e8000c101b0c */
[----:B------:R-:W3:Y:S01]  /*0370*/  LDG.E.64 R12, desc[UR12][R8.64+0x18] ;  /* 0x0000180c080c7981 */ /* 0x000ee2000c1e1b00 */
[----:B------:R-:W-:-:S04]  /*0380*/  IADD3 R20, PT, PT, R20, 0x4, RZ ;  /* 0x0000000414147810 */ /* 0x000fc80007ffe0ff */
[----:B------:R-:W-:Y:S01]  /*0390*/  ISETP.NE.AND P2, PT, R20, R11, PT ;  /* 0x0000000b1400720c */ /* 0x000fe20003f45270 */
[----:B---3--:R-:W-:-:S07]  /*03a0*/  DFMA R12, R12, 0.5, R18 ;  /* 0x3fe000000c0c782b */ /* 0x008fce0000000012 */
[----:B------:R2:W-:Y:S05]  /*03b0*/  STG.E.64 desc[UR12][R4.64], R12 ;  /* 0x0000000c04007986 */ /* 0x0005ea000c101b0c */
[----:B------:R-:W-:Y:S05]  /*03c0*/  @P2 BRA `(.L_x_578) ;  /* 0xfffffffc00bc2947 */ /* 0x000fea000383ffff */
.L_x_577:
[----:B------:R-:W-:Y:S05]  /*03d0*/  BSYNC.RECONVERGENT B1 ;  /* 0x0000000000017941 */ /* 0x000fea0003800200 */
.L_x_576:
[----:B------:R-:W-:Y:S05]  /*03e0*/  @!P1 BRA `(.L_x_575) ;  /* 0x0000000000449947 */ /* 0x000fea0003800000 */
[----:B------:R-:W1:Y:S01]  /*03f0*/  LDC.64 R6, c[0x0][0x390] ;  /* 0x0000e400ff067b82 */ /* 0x000e620000000a00 */
[----:B------:R-:W-:Y:S01]  /*0400*/  IMAD.IADD R11, R10, 0x1, R11 ;  /* 0x000000010a0b7824 */ /* 0x000fe200078e020b */
[----:B------:R-:W3:Y:S03]  /*0410*/  LDG.E.64 R8, desc[UR12][R4.64] ;  /* 0x0000000c04087981 */ /* 0x000ee6000c1e1b00 */
[----:B-1----:R-:W-:-:S05]  /*0420*/  IMAD.WIDE R10, R11, 0x8, R6 ;  /* 0x000000080b0a7825 */ /* 0x002fca00078e0206 */
[----:B------:R-:W3:Y:S01]  /*0430*/  LDG.E.64 R6, desc[UR12][R10.64] ;  /* 0x0000000c0a067981 */ /* 0x000ee2000c1e1b00 */
[----:B------:R-:W-:Y:S01]  /*0440*/  ISETP.NE.AND P1, PT, R2, 0x1, PT ;  /* 0x000000010200780c */ /* 0x000fe20003f25270 */
[----:B---3--:R-:W-:-:S07]  /*0450*/  DFMA R8, R6, 0.5, R8 ;  /* 0x3fe000000608782b */ /* 0x008fce0000000008 */
[----:B------:R1:W-:Y:S05]  /*0460*/  STG.E.64 desc[UR12][R4.64], R8 ;  /* 0x0000000804007986 */ /* 0x0003ea000c101b0c */
[----:B------:R-:W-:Y:S05]  /*0470*/  @!P1 BRA `(.L_x_575) ;  /* 0x0000000000209947 */ /* 0x000fea0003800000 */
[----:B------:R-:W1:Y:S01]  /*0480*/  LDG.E.64 R6, desc[UR12][R10.64+0x8] ;  /* 0x0000080c0a067981 */ /* 0x000e62000c1e1b00 */
[----:B------:R-:W-:Y:S01]  /*0490*/  ISETP.NE.AND P1, PT, R2, 0x2, PT ;  /* 0x000000020200780c */ /* 0x000fe20003f25270 */
[----:B-1----:R-:W-:-:S07]  /*04a0*/  DFMA R8, R6, 0.5, R8 ;  /* 0x3fe000000608782b */ /* 0x002fce0000000008 */
[----:B------:R3:W-:Y:S05]  /*04b0*/  STG.E.64 desc[UR12][R4.64], R8 ;  /* 0x0000000804007986 */ /* 0x0007ea000c101b0c */
[----:B------:R-:W-:Y:S05]  /*04c0*/  @!P1 BRA `(.L_x_575) ;  /* 0x00000000000c9947 */ /* 0x000fea0003800000 */
[----:B------:R-:W4:Y:S02]  /*04d0*/  LDG.E.64 R6, desc[UR12][R10.64+0x10] ;  /* 0x0000100c0a067981 */ /* 0x000f24000c1e1b00 */
[----:B----4-:R-:W-:-:S07]  /*04e0*/  DFMA R6, R6, 0.5, R8 ;  /* 0x3fe000000606782b */ /* 0x010fce0000000008 */
[----:B------:R4:W-:Y:S04]  /*04f0*/  STG.E.64 desc[UR12][R4.64], R6 ;  /* 0x0000000604007986 */ /* 0x0009e8000c101b0c */
.L_x_575:
[----:B------:R-:W-:Y:S05]  /*0500*/  BSYNC.RECONVERGENT B0 ;  /* 0x0000000000007941 */ /* 0x000fea0003800200 */
.L_x_574:
[----:B------:R-:W-:Y:S05]  /*0510*/  @!P0 BRA `(.L_x_579) ;  /* 0xfffffff800f08947 */ /* 0x000fea000383ffff */
[----:B------:R-:W-:Y:S05]  /*0520*/  EXIT ;  /* 0x000000000000794d */ /* 0x000fea0003800000 */
.L_x_573:
        /* <DEDUP_REMOVED lines=9> */
.L_x_588:
        /* <DEDUP_REMOVED lines=16> */
.L_x_587:
[----:B01-34-:R-:W0:Y:S01]  /*06c0*/  LDC.64 R10, c[0x0][0x390] ;  /* 0x0000e400ff0a7b82 */ /* 0x01be220000000a00 */
[----:B--2---:R-:W-:-:S07]  /*06d0*/  IMAD.IADD R17, R2, 0x1, R5 ;  /* 0x0000000102117824 */ /* 0x004fce00078e0205 */
[----:B------:R-:W1:Y:S08]  /*06e0*/  LDC.64 R12, c[0x0][0x380] ;  /* 0x0000e000ff0c7b82 */ /* 0x000e700000000a00 */
[----:B------:R-:W2:Y:S01]  /*06f0*/  LDC R16, c[0x0][0x3b4] ;  /* 0x0000ed00ff107b82 */ /* 0x000ea20000000800 */
[----:B0-----:R-:W-:-:S06]  /*0700*/  IMAD.WIDE R10, R17, 0x8, R10 ;  /* 0x00000008110a7825 */ /* 0x001fcc00078e020a */
[----:B------:R-:W3:Y:S01]  /*0710*/  LDG.E.64 R10, desc[UR12][R10.64] ;  /* 0x0000000c0a0a7981 */ /* 0x000ee2000c1e1b00 */
[----:B-1----:R-:W-:-:S05]  /*0720*/  IMAD.WIDE R12, R6, 0x8, R12 ;  /* 0x00000008060c7825 */ /* 0x002fca00078e020c */
[----:B------:R-:W3:Y:S01]  /*0730*/  LDG.E.64 R8, desc[UR12][R12.64] ;  /* 0x0000000c0c087981 */ /* 0x000ee2000c1e1b00 */
[----:B--2---:R-:W-:Y:S02]  /*0740*/  ISETP.GE.U32.AND P2, PT, R16, 0x10, PT ;  /* 0x000000101000780c */ /* 0x004fe40003f46070 */
[----:B------:R-:W-:-:S04]  /*0750*/  IADD3 R5, PT, PT, R5, 0x1, RZ ;  /* 0x0000000105057810 */ /* 0x000fc80007ffe0ff */
[----:B------:R-:W-:Y:S01]  /*0760*/  ISETP.NE.AND P1, PT, R5, R4, PT ;  /* 0x000000040500720c */ /* 0x000fe20003f25270 */
[----:B---3--:R-:W-:-:S07]  /*0770*/  DFMA R14, R10, 0.5, R8 ;  /* 0x3fe000000a0e782b */ /* 0x008fce0000000008 */
[----:B------:R0:W-:Y:S01]  /*0780*/  STG.E.64 desc[UR12][R12.64], R14 ;  /* 0x0000000e0c007986 */ /* 0x0001e2000c101b0c */
[----:B------:R-:W-:Y:S02]  /*0790*/  IMAD.MOV.U32 R9, RZ, RZ, RZ ;  /* 0x000000ffff097224 */ /* 0x000fe400078e00ff */
[----:B------:R-:W-:Y:S01]  /*07a0*/  IMAD R8, R17, R16, RZ ;  /* 0x0000001011087224 */ /* 0x000fe200078e02ff */
[----:B------:R-:W-:Y:S06]  /*07b0*/  @!P2 BRA `(.L_x_582) ;  /* 0x00000004003ca947 */ /* 0x000fec0003800000 */
[----:B------:R-:W-:Y:S01]  /*07c0*/  LOP3.LUT R9, R16, 0x7ffffff0, RZ, 0xc0, !PT ;  /* 0x7ffffff010097812 */ /* 0x000fe200078ec0ff */
[----:B------:R-:W-:Y:S01]  /*07d0*/  IMAD.MOV.U32 R10, RZ, RZ, R8 ;  /* 0x000000ffff0a7224 */ /* 0x000fe200078e0008 */
[----:B------:R-:W-:Y:S02]  /*07e0*/  MOV R11, R7 ;  /* 0x00000007000b7202 */ /* 0x000fe40000000f00 */
[----:B------:R-:W-:-:S07]  /*07f0*/  IADD3 R22, PT, PT, -R9, RZ, RZ ;  /* 0x000000ff09167210 */ /* 0x000fce0007ffe1ff */
.L_x_583:
[----:B0-----:R-:W-:Y:S01]  /*0800*/  MOV R15, UR8 ;  /* 0x00000008000f7c02 */ /* 0x001fe20008000f00 */
[----:B------:R-:W-:Y:S01]  /*0810*/  IMAD.U32 R14, RZ, RZ, UR7 ;  /* 0x00000007ff0e7e24 */ /* 0x000fe2000f8e00ff */
[----:B--2---:R-:W-:Y:S01]  /*0820*/  MOV R13, UR6 ;  /* 0x00000006000d7c02 */ /* 0x004fe20008000f00 */
        /* <DEDUP_REMOVED lines=8> */
[----:B--2---:R-:W-:-:S07]  /*08b0*/  DADD R24, -R16, R24 ;  /* 0x0000000010187229 */ /* 0x004fce0000000118 */
[----:B------:R0:W-:Y:S04]  /*08c0*/  STG.E.64 desc[UR12][R12.64+-0x40], R24 ;  /* 0xffffc0180c007986 */ /* 0x0001e8000c101b0c */
[----:B------:R-:W3:Y:S04]  /*08d0*/  LDG.E.64 R16, desc[UR12][R14.64+-0x38] ;  /* 0xffffc80c0e107981 */ /* 0x000ee8000c1e1b00 */
[----:B0-----:R-:W2:Y:S01]  /*08e0*/  LDG.E.64 R24, desc[UR12][R12.64+-0x20] ;  /* 0xffffe00c0c187981 */ /* 0x001ea2000c1e1b00 */
[----:B---3--:R-:W-:-:S07]  /*08f0*/  DADD R18, -R16, R18 ;  /* 0x0000000010127229 */ /* 0x008fce0000000112 */
[----:B------:R0:W-:Y:S04]  /*0900*/  STG.E.64 desc[UR12][R12.64+-0x38], R18 ;  /* 0xffffc8120c007986 */ /* 0x0001e8000c101b0c */
[----:B------:R-:W4:Y:S04]  /*0910*/  LDG.E.64 R16, desc[UR12][R14.64+-0x30] ;  /* 0xffffd00c0e107981 */ /* 0x000f28000c1e1b00 */
[----:B0-----:R-:W3:Y:S01]  /*0920*/  LDG.E.64 R18, desc[UR12][R12.64+-0x18] ;  /* 0xffffe80c0c127981 */ /* 0x001ee2000c1e1b00 */
[----:B----4-:R-:W-:-:S07]  /*0930*/  DADD R20, -R16, R20 ;  /* 0x0000000010147229 */ /* 0x010fce0000000114 */
[----:B------:R0:W-:Y:S04]  /*0940*/  STG.E.64 desc[UR12][R12.64+-0x30], R20 ;  /* 0xffffd0140c007986 */ /* 0x0001e8000c101b0c */
[----:B------:R-:W5:Y:S04]  /*0950*/  LDG.E.64 R16, desc[UR12][R14.64+-0x28] ;  /* 0xffffd80c0e107981 */ /* 0x000f68000c1e1b00 */
[----:B0-----:R-:W4:Y:S01]  /*0960*/  LDG.E.64 R20, desc[UR12][R12.64+-0x10] ;  /* 0xfffff00c0c147981 */ /* 0x001f22000c1e1b00 */
[----:B-----5:R-:W-:-:S07]  /*0970*/  DADD R26, -R16, R26 ;  /* 0x00000000101a7229 */ /* 0x020fce000000011a */
[----:B------:R0:W-:Y:S04]  /*0980*/  STG.E.64 desc[UR12][R12.64+-0x28], R26 ;  /* 0xffffd81a0c007986 */ /* 0x0001e8000c101b0c */
[----:B------:R-:W2:Y:S04]  /*0990*/  LDG.E.64 R16, desc[UR12][R14.64+-0x20] ;  /* 0xffffe00c0e107981 */ /* 0x000ea8000c1e1b00 */
[----:B0-----:R-:W5:Y:S01]  /*09a0*/  LDG.E.64 R26, desc[UR12][R12.64+-0x8] ;  /* 0xfffff80c0c1a7981 */ /* 0x001f62000c1e1b00 */
        /* <DEDUP_REMOVED lines=26> */
[----:B------:R-:W5:Y:S02]  /*0b50*/  LDG.E.64 R16, desc[UR12][R14.64+0x18] ;  /* 0x0000180c0e107981 */ /* 0x000f64000c1e1b00 */
[----:B-----5:R-:W-:-:S07]  /*0b60*/  DADD R26, -R16, R26 ;  /* 0x00000000101a7229 */ /* 0x020fce000000011a */
[----:B------:R1:W-:Y:S04]  /*0b70*/  STG.E.64 desc[UR12][R12.64+0x18], R26 ;  /* 0x0000181a0c007986 */ /* 0x0003e8000c101b0c */
[----:B------:R-:W2:Y:S02]  /*0b80*/  LDG.E.64 R16, desc[UR12][R14.64+0x20] ;  /* 0x0000200c0e107981 */ /* 0x000ea4000c1e1b00 */
[----:B--2---:R-:W-:-:S07]  /*0b90*/  DADD R24, -R16, R24 ;  /* 0x0000000010187229 */ /* 0x004fce0000000118 */
[----:B------:R2:W-:Y:S04]  /*0ba0*/  STG.E.64 desc[UR12][R12.64+0x20], R24 ;  /* 0x000020180c007986 */ /* 0x0005e8000c101b0c */
[----:B------:R-:W3:Y:S02]  /*0bb0*/  LDG.E.64 R16, desc[UR12][R14.64+0x28] ;  /* 0x0000280c0e107981 */ /* 0x000ee4000c1e1b00 */
[----:B---3--:R-:W-:Y:S02]  /*0bc0*/  DADD R18, -R16, R18 ;  /* 0x0000000010127229 */ /* 0x008fe40000000112 */
[----:B------:R-:W3:Y:S05]  /*0bd0*/  LDG.E.64 R16, desc[UR12][R12.64+0x30] ;  /* 0x0000300c0c107981 */ /* 0x000eea000c1e1b00 */
[----:B------:R2:W-:Y:S04]  /*0be0*/  STG.E.64 desc[UR12][R12.64+0x28], R18 ;  /* 0x000028120c007986 */ /* 0x0005e8000c101b0c */
[----:B0-----:R-:W3:Y:S02]  /*0bf0*/  LDG.E.64 R20, desc[UR12][R14.64+0x30] ;  /* 0x0000300c0e147981 */ /* 0x001ee4000c1e1b00 */
[----:B---3--:R-:W-:-:S02]  /*0c00*/  DADD R16, -R20, R16 ;  /* 0x0000000014107229 */ /* 0x008fc40000000110 */
[----:B------:R-:W3:Y:S05]  /*0c10*/  LDG.E.64 R20, desc[UR12][R12.64+0x38] ;  /* 0x0000380c0c147981 */ /* 0x000eea000c1e1b00 */
[----:B------:R2:W-:Y:S04]  /*0c20*/  STG.E.64 desc[UR12][R12.64+0x30], R16 ;  /* 0x000030100c007986 */ /* 0x0005e8000c101b0c */
[----:B-1----:R-:W3:Y:S01]  /*0c30*/  LDG.E.64 R26, desc[UR12][R14.64+0x38] ;  /* 0x0000380c0e1a7981 */ /* 0x002ee2000c1e1b00 */
[----:B------:R-:W-:-:S05]  /*0c40*/  VIADD R22, R22, 0x10 ;  /* 0x0000001016167836 */ /* 0x000fca0000000000 */
[----:B------:R-:W-:Y:S01]  /*0c50*/  ISETP.NE.AND P2, PT, R22, RZ, PT ;  /* 0x000000ff1600720c */ /* 0x000fe20003f45270 */
[----:B------:R-:W-:Y:S01]  /*0c60*/  VIADD R11, R11, 0x10 ;  /* 0x000000100b0b7836 */ /* 0x000fe20000000000 */
[----:B------:R-:W-:Y:S01]  /*0c70*/  IADD3 R10, PT, PT, R10, 0x10, RZ ;  /* 0x000000100a0a7810 */ /* 0x000fe20007ffe0ff */
[----:B---3--:R-:W-:-:S07]  /*0c80*/  DADD R20, -R26, R20 ;  /* 0x000000001a147229 */ /* 0x008fce0000000114 */
[----:B------:R2:W-:Y:S03]  /*0c90*/  STG.E.64 desc[UR12][R12.64+0x38], R20 ;  /* 0x000038140c007986 */ /* 0x0005e6000c101b0c */
[----:B------:R-:W-:Y:S05]  /*0ca0*/  @P2 BRA `(.L_x_583) ;  /* 0xfffffff800d42947 */ /* 0x000fea000383ffff */
.L_x_582:
[----:B------:R-:W-:-:S09]  /*0cb0*/  UISETP.NE.AND UP0, UPT, UR10, URZ, UPT ;  /* 0x000000ff0a00728c */ /* 0x000fd2000bf05270 */
[----:B------:R-:W-:Y:S05]  /*0cc0*/  BRA.U !UP0, `(.L_x_584) ;  /* 0x0000000508787547 */ /* 0x000fea000b800000 */
[----:B------:R-:W-:Y:S02]  /*0cd0*/  UIADD3 UR11, UPT, UPT, UR10, -0x1, URZ ;  /* 0xffffffff0a0b7890 */ /* 0x000fe4000fffe0ff */
[----:B------:R-:W-:Y:S02]  /*0ce0*/  UISETP.NE.AND UP1, UPT, UR9, URZ, UPT ;  /* 0x000000ff0900728c */ /* 0x000fe4000bf25270 */
[----:B------:R-:W-:-:S09]  /*0cf0*/  UISETP.GE.U32.AND UP0, UPT, UR11, 0x7, UPT ;  /* 0x000000070b00788c */ /* 0x000fd2000bf06070 */
[----:B------:R-:W-:Y:S05]  /*0d00*/  BRA.U !UP0, `(.L_x_585) ;  /* 0x00000001089c7547 */ /* 0x000fea000b800000 */
[----:B0-2---:R-:W0:Y:S01]  /*0d10*/  LDC.64 R12, c[0x0][0x398] ;  /* 0x0000e600ff0c7b82 */ /* 0x005e220000000a00 */
[----:B------:R-:W-:Y:S01]  /*0d20*/  IADD3 R15, PT, PT, R8, R9, RZ ;  /* 0x00000009080f7210 */ /* 0x000fe20007ffe0ff */
[----:B------:R-:W-:-:S06]  /*0d30*/  IMAD.IADD R17, R7, 0x1, R9 ;  /* 0x0000000107117824 */ /* 0x000fcc00078e0209 */
        /* <DEDUP_REMOVED lines=8> */
[----:B--2---:R-:W-:-:S07]  /*0dc0*/  DADD R14, -R14, R16 ;  /* 0x000000000e0e7229 */ /* 0x004fce0000000110 */
[----:B------:R0:W-:Y:S04]  /*0dd0*/  STG.E.64 desc[UR12][R10.64], R14 ;  /* 0x0000000e0a007986 */ /* 0x0001e8000c101b0c */
[----:B------:R-:W3:Y:S02]  /*0de0*/  LDG.E.64 R16, desc[UR12][R12.64+0x8] ;  /* 0x0000080c0c107981 */ /* 0x000ee4000c1e1b00 */
[----:B---3--:R-:W-:-:S07]  /*0df0*/  DADD R16, -R16, R18 ;  /* 0x0000000010107229 */ /* 0x008fce0000000112 */
[----:B------:R1:W-:Y:S04]  /*0e00*/  STG.E.64 desc[UR12][R10.64+0x8], R16 ;  /* 0x000008100a007986 */ /* 0x0003e8000c101b0c */
[----:B------:R-:W4:Y:S02]  /*0e10*/  LDG.E.64 R18, desc[UR12][R12.64+0x10] ;  /* 0x0000100c0c127981 */ /* 0x000f24000c1e1b00 */
[----:B----4-:R-:W-:-:S07]  /*0e20*/  DADD R18, -R18, R20 ;  /* 0x0000000012127229 */ /* 0x010fce0000000114 */
[----:B------:R2:W-:Y:S04]  /*0e30*/  STG.E.64 desc[UR12][R10.64+0x10], R18 ;  /* 0x000010120a007986 */ /* 0x0005e8000c101b0c */
[----:B------:R-:W5:Y:S02]  /*0e40*/  LDG.E.64 R20, desc[UR12][R12.64+0x18] ;  /* 0x0000180c0c147981 */ /* 0x000f64000c1e1b00 */
[----:B-----5:R-:W-:Y:S02]  /*0e50*/  DADD R20, -R20, R22 ;  /* 0x0000000014147229 */ /* 0x020fe40000000116 */
[----:B------:R-:W3:Y:S05]  /*0e60*/  LDG.E.64 R22, desc[UR12][R10.64+0x20] ;  /* 0x0000200c0a167981 */ /* 0x000eea000c1e1b00 */
[----:B------:R4:W-:Y:S04]  /*0e70*/  STG.E.64 desc[UR12][R10.64+0x18], R20 ;  /* 0x000018140a007986 */ /* 0x0009e8000c101b0c */
[----:B0-----:R-:W3:Y:S02]  /*0e80*/  LDG.E.64 R14, desc[UR12][R12.64+0x20] ;  /* 0x0000200c0c0e7981 */ /* 0x001ee4000c1e1b00 */
[----:B---3--:R-:W-:-:S02]  /*0e90*/  DADD R14, -R14, R22 ;  /* 0x000000000e0e7229 */ /* 0x008fc40000000116 */
[----:B------:R-:W3:Y:S05]  /*0ea0*/  LDG.E.64 R22, desc[UR12][R10.64+0x28] ;  /* 0x0000280c0a167981 */ /* 0x000eea000c1e1b00 */
[----:B------:R0:W-:Y:S04]  /*0eb0*/  STG.E.64 desc[UR12][R10.64+0x20], R14 ;  /* 0x0000200e0a007986 */ /* 0x0001e8000c101b0c */
[----:B-1----:R-:W3:Y:S02]  /*0ec0*/  LDG.E.64 R16, desc[UR12][R12.64+0x28] ;  /* 0x0000280c0c107981 */ /* 0x002ee4000c1e1b00 */
[----:B---3--:R-:W-:-:S02]  /*0ed0*/  DADD R16, -R16, R22 ;  /* 0x0000000010107229 */ /* 0x008fc40000000116 */
[----:B------:R-:W3:Y:S05]  /*0ee0*/  LDG.E.64 R22, desc[UR12][R10.64+0x30] ;  /* 0x0000300c0a167981 */ /* 0x000eea000c1e1b00 */
[----:B------:R0:W-:Y:S04]  /*0ef0*/  STG.E.64 desc[UR12][R10.64+0x28], R16 ;  /* 0x000028100a007986 */ /* 0x0001e8000c101b0c */
[----:B--2---:R-:W3:Y:S02]  /*0f00*/  LDG.E.64 R18, desc[UR12][R12.64+0x30] ;  /* 0x0000300c0c127981 */ /* 0x004ee4000c1e1b00 */
[----:B---3--:R-:W-:-:S02]  /*0f10*/  DADD R18, -R18, R22 ;  /* 0x0000000012127229 */ /* 0x008fc40000000116 */
[----:B------:R-:W2:Y:S05]  /*0f20*/  LDG.E.64 R22, desc[UR12][R10.64+0x38] ;  /* 0x0000380c0a167981 */ /* 0x000eaa000c1e1b00 */
[----:B------:R0:W-:Y:S04]  /*0f30*/  STG.E.64 desc[UR12][R10.64+0x30], R18 ;  /* 0x000030120a007986 */ /* 0x0001e8000c101b0c */
[----:B----4-:R-:W2:Y:S01]  /*0f40*/  LDG.E.64 R20, desc[UR12][R12.64+0x38] ;  /* 0x0000380c0c147981 */ /* 0x010ea2000c1e1b00 */
[----:B------:R-:W-:Y:S01]  /*0f50*/  IADD3 R9, PT, PT, R9, 0x8, RZ ;  /* 0x0000000809097810 */ /* 0x000fe20007ffe0ff */
[----:B--2---:R-:W-:-:S07]  /*0f60*/  DADD R20, -R20, R22 ;  /* 0x0000000014147229 */ /* 0x004fce0000000116 */
[----:B------:R0:W-:Y:S04]  /*0f70*/  STG.E.64 desc[UR12][R10.64+0x38], R20 ;  /* 0x000038140a007986 */ /* 0x0001e8000c101b0c */
.L_x_585:
        /* <DEDUP_REMOVED lines=24> */
[----:B------:R-:W5:Y:S01]  /*1100*/  LDG.E.64 R20, desc[UR12][R12.64+0x18] ;  /* 0x0000180c0c147981 */ /* 0x000f62000c1e1b00 */
[----:B------:R-:W-:Y:S01]  /*1110*/  VIADD R9, R9, 0x4 ;  /* 0x0000000409097836 */ /* 0x000fe20000000000 */
[----:B-----5:R-:W-:-:S07]  /*1120*/  DADD R20, -R20, R22 ;  /* 0x0000000014147229 */ /* 0x020fce0000000116 */
[----:B------:R1:W-:Y:S04]  /*1130*/  STG.E.64 desc[UR12][R10.64+0x18], R20 ;  /* 0x000018140a007986 */ /* 0x0003e8000c101b0c */
.L_x_586:
[----:B------:R-:W-:Y:S05]  /*1140*/  BRA.U !UP1, `(.L_x_584) ;  /* 0x0000000109587547 */ /* 0x000fea000b800000 */
[----:B01----:R-:W0:Y:S01]  /*1150*/  LDC.64 R10, c[0x0][0x398] ;  /* 0x0000e600ff0a7b82 */ /* 0x003e220000000a00 */
[----:B------:R-:W-:Y:S01]  /*1160*/  IADD3 R15, PT, PT, R8, R9, RZ ;  /* 0x00000009080f7210 */ /* 0x000fe20007ffe0ff */
[----:B--2---:R-:W-:-:S06]  /*1170*/  IMAD.IADD R17, R7, 0x1, R9 ;  /* 0x0000000107117824 */ /* 0x004fcc00078e0209 */
[----:B------:R-:W1:Y:S01]  /*1180*/  LDC.64 R12, c[0x0][0x388] ;  /* 0x0000e200ff0c7b82 */ /* 0x000e620000000a00 */
[----:B0-----:R-:W-:-:S04]  /*1190*/  IMAD.WIDE R8, R15, 0x8, R10 ;  /* 0x000000080f087825 */ /* 0x001fc800078e020a */
[----:B-1----:R-:W-:Y:S02]  /*11a0*/  IMAD.WIDE R10, R17, 0x8, R12 ;  /* 0x00000008110a7825 */ /* 0x002fe400078e020c */
[----:B------:R-:W2:Y:S04]  /*11b0*/  LDG.E.64 R12, desc[UR12][R8.64] ;  /* 0x0000000c080c7981 */ /* 0x000ea8000c1e1b00 */
[----:B------:R-:W2:Y:S01]  /*11c0*/  LDG.E.64 R14, desc[UR12][R10.64] ;  /* 0x0000000c0a0e7981 */ /* 0x000ea2000c1e1b00 */
[----:B------:R-:W-:Y:S01]  /*11d0*/  UISETP.NE.AND UP0, UPT, UR4, 0x1, UPT ;  /* 0x000000010400788c */ /* 0x000fe2000bf05270 */
[----:B--2---:R-:W-:-:S07]  /*11e0*/  DADD R12, -R12, R14 ;  /* 0x000000000c0c7229 */ /* 0x004fce000000010e */
[----:B------:R3:W-:Y:S01]  /*11f0*/  STG.E.64 desc[UR12][R10.64], R12 ;  /* 0x0000000c0a007986 */ /* 0x0007e2000c101b0c */
[----:B------:R-:W-:Y:S05]  /*1200*/  BRA.U !UP0, `(.L_x_584) ;  /* 0x0000000108287547 */ /* 0x000fea000b800000 */
[----:B---3--:R-:W2:Y:S04]  /*1210*/  LDG.E.64 R12, desc[UR12][R8.64+0x8] ;  /* 0x0000080c080c7981 */ /* 0x008ea8000c1e1b00 */
[----:B------:R-:W2:Y:S01]  /*1220*/  LDG.E.64 R14, desc[UR12][R10.64+0x8] ;  /* 0x0000080c0a0e7981 */ /* 0x000ea2000c1e1b00 */
[----:B------:R-:W-:Y:S01]  /*1230*/  UISETP.NE.AND UP0, UPT, UR4, 0x2, UPT ;  /* 0x000000020400788c */ /* 0x000fe2000bf05270 */
[----:B--2---:R-:W-:-:S07]  /*1240*/  DADD R12, -R12, R14 ;  /* 0x000000000c0c7229 */ /* 0x004fce000000010e */
[----:B------:R4:W-:Y:S01]  /*1250*/  STG.E.64 desc[UR12][R10.64+0x8], R12 ;  /* 0x0000080c0a007986 */ /* 0x0009e2000c101b0c */
[----:B------:R-:W-:Y:S05]  /*1260*/  BRA.U !UP0, `(.L_x_584) ;  /* 0x0000000108107547 */ /* 0x000fea000b800000 */
[----:B------:R-:W2:Y:S04]  /*1270*/  LDG.E.64 R8, desc[UR12][R8.64+0x10] ;  /* 0x0000100c08087981 */ /* 0x000ea8000c1e1b00 */
[----:B----4-:R-:W2:Y:S02]  /*1280*/  LDG.E.64 R12, desc[UR12][R10.64+0x10] ;  /* 0x0000100c0a0c7981 */ /* 0x010ea4000c1e1b00 */
[----:B--2---:R-:W-:-:S07]  /*1290*/  DADD R12, -R8, R12 ;  /* 0x00000000080c7229 */ /* 0x004fce000000010c */
[----:B------:R0:W-:Y:S04]  /*12a0*/  STG.E.64 desc[UR12][R10.64+0x10], R12 ;  /* 0x0000100c0a007986 */ /* 0x0001e8000c101b0c */
.L_x_584:
[----:B------:R-:W-:Y:S05]  /*12b0*/  @P1 BRA `(.L_x_587) ;  /* 0xfffffff400001947 */ /* 0x000fea000383ffff */
.L_x_581:
[----:B------:R-:W-:Y:S05]  /*12c0*/  BSYNC.RECONVERGENT B0 ;  /* 0x0000000000007941 */ /* 0x000fea0003800200 */
.L_x_580:
[----:B------:R-:W-:Y:S05]  /*12d0*/  @!P0 BRA `(.L_x_588) ;  /* 0xfffffff000b88947 */ /* 0x000fea000383ffff */
[----:B------:R-:W-:Y:S05]  /*12e0*/  EXIT ;  /* 0x000000000000794d */ /* 0x000fea0003800000 */
.L_x_589:
        /* <DEDUP_REMOVED lines=9> */
.L_x_873:


//--------------------- .text._Z28gpuKernelSingleDecompositionIfEvPT_S1_S1_S1_Piii --------------------------
	.section	.text._Z28gpuKernelSingleDecompositionIfEvPT_S1_S1_S1_Piii,"ax",@progbits
	.align	128
        .global         _Z28gpuKernelSingleDecompositionIfEvPT_S1_S1_S1_Piii
        .type           _Z28gpuKernelSingleDecompositionIfEvPT_S1_S1_S1_Piii,@function
        .size           _Z28gpuKernelSingleDecompositionIfEvPT_S1_S1_S1_Piii,(.L_x_874 - _Z28gpuKernelSingleDecompositionIfEvPT_S1_S1_S1_Piii)
        .other          _Z28gpuKernelSingleDecompositionIfEvPT_S1_S1_S1_Piii,@"STO_CUDA_ENTRY STV_DEFAULT"
_Z28gpuKernelSingleDecompositionIfEvPT_S1_S1_S1_Piii:
.text._Z28gpuKernelSingleDecompositionIfEvPT_S1_S1_S1_Piii:
        /* <DEDUP_REMOVED lines=17> */
.L_x_591:
[----:B-1----:R-:W-:-:S06]  /*0110*/  IMAD.WIDE R4, R0, 0x4, R10 ;  /* 0x0000000400047825 */ /* 0x002fcc00078e020a */
[----:B------:R-:W2:Y:S01]  /*0120*/  LDG.E R5, desc[UR10][R4.64] ;  /* 0x0000000a04057981 */ /* 0x000ea2000c1e1900 */
[----:B----4-:R-:W-:-:S06]  /*0130*/  IMAD.WIDE R6, R0, 0x4, R12 ;  /* 0x0000000400067825 */ /* 0x010fcc00078e020c */
[----:B------:R-:W3:Y:S01]  /*0140*/  LDG.E R6, desc[UR10][R6.64] ;  /* 0x0000000a06067981 */ /* 0x000ee2000c1e1900 */
[----:B0-2---:R-:W-:-:S05]  /*0150*/  IMAD.WIDE R8, R5, 0x4, R14 ;  /* 0x0000000405087825 */ /* 0x005fca00078e020e */
[----:B------:R-:W3:Y:S01]  /*0160*/  LDG.E R17, desc[UR10][R8.64] ;  /* 0x0000000a08117981 */ /* 0x000ee2000c1e1900 */
[----:B------:R-:W-:-:S04]  /*0170*/  IADD3 R0, PT, PT, R3, R0, RZ ;  /* 0x0000000003007210 */ /* 0x000fc80007ffe0ff */
[----:B------:R-:W-:Y:S01]  /*0180*/  ISETP.GE.AND P0, PT, R0, UR6, PT ;  /* 0x0000000600007c0c */ /* 0x000fe2000bf06270 */
[----:B---3--:R-:W-:-:S05]  /*0190*/  FADD R17, R6, R17 ;  /* 0x0000001106117221 */ /* 0x008fca0000000000 */
[----:B------:R0:W-:Y:S07]  /*01a0*/  STG.E desc[UR10][R8.64], R17 ;  /* 0x0000001108007986 */ /* 0x0001ee000c10190a */
[----:B------:R-:W-:Y:S05]  /*01b0*/  @!P0 BRA `(.L_x_591) ;  /* 0xfffffffc00d48947 */ /* 0x000fea000383ffff */
[----:B------:R-:W-:Y:S05]  /*01c0*/  EXIT ;  /* 0x000000000000794d */ /* 0x000fea0003800000 */
.L_x_590:
[----:B------:R-:W-:Y:S02]  /*01d0*/  ULOP3.LUT UR7, UR4, 0x7ffffff0, URZ, 0xc0, !UPT ;  /* 0x7ffffff004077892 */ /* 0x000fe4000f8ec0ff */
[----:B------:R-:W-:Y:S02]  /*01e0*/  ULOP3.LUT UR5, UR4, 0xf, URZ, 0xc0, !UPT ;  /* 0x0000000f04057892 */ /* 0x000fe4000f8ec0ff */
[----:B------:R-:W-:Y:S02]  /*01f0*/  ULOP3.LUT UR6, UR4, 0x7, URZ, 0xc0, !UPT ;  /* 0x0000000704067892 */ /* 0x000fe4000f8ec0ff */
[----:B------:R-:W-:Y:S02]  /*0200*/  ULOP3.LUT UR4, UR4, 0x3, URZ, 0xc0, !UPT ;  /* 0x0000000304047892 */ /* 0x000fe4000f8ec0ff */
[----:B------:R-:W-:-:S12]  /*0210*/  UIADD3 UR9, UPT, UPT, -UR7, URZ, URZ ;  /* 0x000000ff07097290 */ /* 0x000fd8000fffe1ff */
.L_x_597:
[----:B0-----:R-:W0:Y:S01]  /*0220*/  LDC.64 R4, c[0x0][0x3a0] ;  /* 0x0000e800ff047b82 */ /* 0x001e220000000a00 */
[----:B--2---:R-:W2:Y:S07]  /*0230*/  LDCU.64 UR12, c[0x0][0x3a8] ;  /* 0x00007500ff0c77ac */ /* 0x004eae0008000a00 */
[----:B---3--:R-:W3:Y:S08]  /*0240*/  LDC.64 R6, c[0x0][0x390] ;  /* 0x0000e400ff067b82 */ /* 0x008ef00000000a00 */
[----:B-1----:R-:W1:Y:S01]  /*0250*/  LDC.64 R10, c[0x0][0x380] ;  /* 0x0000e000ff0a7b82 */ /* 0x002e620000000a00 */
[----:B0-----:R-:W-:-:S06]  /*0260*/  IMAD.WIDE R4, R0, 0x4, R4 ;  /* 0x0000000400047825 */ /* 0x001fcc00078e0204 */
[----:B------:R-:W1:Y:S01]  /*0270*/  LDG.E R5, desc[UR10][R4.64] ;  /* 0x0000000a04057981 */ /* 0x000e62000c1e1900 */
[----:B---3--:R-:W-:-:S06]  /*0280*/  IMAD.WIDE R8, R0, 0x4, R6 ;  /* 0x0000000400087825 */ /* 0x008fcc00078e0206 */
[----:B------:R-:W3:Y:S01]  /*0290*/  LDG.E R8, desc[UR10][R8.64] ;  /* 0x0000000a08087981 */ /* 0x000ee2000c1e1900 */
[----:B-1----:R-:W-:-:S05]  /*02a0*/  IMAD.WIDE R6, R5, 0x4, R10 ;  /* 0x0000000405067825 */ /* 0x002fca00078e020a */
[----:B------:R-:W3:Y:S01]  /*02b0*/  LDG.E R11, desc[UR10][R6.64] ;  /* 0x0000000a060b7981 */ /* 0x000ee2000c1e1900 */
[----:B--2---:R-:W-:Y:S02]  /*02c0*/  UISETP.GE.U32.AND UP0, UPT, UR13, 0x10, UPT ;  /* 0x000000100d00788c */ /* 0x004fe4000bf06070 */
[----:B------:R-:W-:Y:S01]  /*02d0*/  IMAD R2, R0, UR13, RZ ;  /* 0x0000000d00027c24 */ /* 0x000fe2000f8e02ff */
[----:B------:R-:W-:Y:S01]  /*02e0*/  IADD3 R0, PT, PT, R3, R0, RZ ;  /* 0x0000000003007210 */ /* 0x000fe20007ffe0ff */
[----:B------:R-:W-:Y:S02]  /*02f0*/  IMAD R4, R5, UR13, RZ ;  /* 0x0000000d05047c24 */ /* 0x000fe4000f8e02ff */
[----:B------:R-:W-:Y:S01]  /*0300*/  HFMA2 R5, -RZ, RZ, 0, 0 ;  /* 0x00000000ff057431 */ /* 0x000fe200000001ff */
[----:B------:R-:W-:Y:S01]  /*0310*/  ISETP.GE.AND P1, PT, R0, UR12, PT ;  /* 0x0000000c00007c0c */ /* 0x000fe2000bf26270 */
[----:B---3--:R-:W-:-:S05]  /*0320*/  FADD R11, R8, R11 ;  /* 0x0000000b080b7221 */ /* 0x008fca0000000000 */
[----:B------:R0:W-:Y:S01]  /*0330*/  STG.E desc[UR10][R6.64], R11 ;  /* 0x0000000b06007986 */ /* 0x0001e2000c10190a */
[----:B------:R-:W-:Y:S06]  /*0340*/  BRA.U !UP0, `(.L_x_592) ;  /* 0x0000000508347547 */ /* 0x000fec000b800000 */
[----:B------:R-:W-:Y:S02]  /*0350*/  MOV R10, R4 ;  /* 0x00000004000a7202 */ /* 0x000fe40000000f00 */
[----:B------:R-:W-:Y:S02]  /*0360*/  MOV R5, R2 ;  /* 0x0000000200057202 */ /* 0x000fe40000000f00 */
[----:B0-----:R-:W-:-:S07]  /*0370*/  MOV R11, UR9 ;  /* 0x00000009000b7c02 */ /* 0x001fce0008000f00 */
.L_x_593:
[----:B0-----:R-:W0:Y:S08]  /*0380*/  LDC.64 R6, c[0x0][0x398] ;  /* 0x0000e600ff067b82 */ /* 0x001e300000000a00 */
[----:B------:R-:W1:Y:S01]  /*0390*/  LDC.64 R8, c[0x0][0x388] ;  /* 0x0000e200ff087b82 */ /* 0x000e620000000a00 */
[----:B0-----:R-:W-:-:S05]  /*03a0*/  IMAD.WIDE R6, R5, 0x4, R6 ;  /* 0x0000000405067825 */ /* 0x001fca00078e0206 */
[----:B----4-:R-:W2:Y:S01]  /*03b0*/  LDG.E R12, desc[UR10][R6.64] ;  /* 0x0000000a060c7981 */ /* 0x010ea2000c1e1900 */
        /* <DEDUP_REMOVED lines=69> */
[----:B------:R-:W-:-:S07]  /*0810*/  MOV R5, UR7 ;  /* 0x0000000700057c02 */ /* 0x000fce0008000f00 */
.L_x_592:
        /* <DEDUP_REMOVED lines=8> */
[----:B----4-:R-:W-:-:S05]  /*08a0*/  IADD3 R13, PT, PT, R4, R5, RZ ;  /* 0x00000005040d7210 */ /* 0x010fca0007ffe0ff */
        /* <DEDUP_REMOVED lines=36> */
.L_x_595:
[----:B------:R-:W-:Y:S05]  /*0af0*/  BRA.U !UP1, `(.L_x_594) ;  /* 0x0000000109c87547 */ /* 0x000fea000b800000 */
[----:B------:R-:W-:Y:S02]  /*0b00*/  UIADD3 UR8, UPT, UPT, UR6, -0x1, URZ ;  /* 0xffffffff06087890 */ /* 0x000fe4000fffe0ff */
[----:B------:R-:W-:Y:S02]  /*0b10*/  UISETP.NE.AND UP1, UPT, UR4, URZ, UPT ;  /* 0x000000ff0400728c */ /* 0x000fe4000bf25270 */
[----:B------:R-:W-:-:S09]  /*0b20*/  UISETP.GE.U32.AND UP0, UPT, UR8, 0x3, UPT ;  /* 0x000000030800788c */ /* 0x000fd2000bf06070 */
[----:B------:R-:W-:Y:S05]  /*0b30*/  BRA.U !UP0, `(.L_x_596) ;  /* 0x00000001085c7547 */ /* 0x000fea000b800000 */
[----:B0-----:R-:W0:Y:S01]  /*0b40*/  LDC.64 R6, c[0x0][0x398] ;  /* 0x0000e600ff067b82 */ /* 0x001e220000000a00 */
[-C--:B-1----:R-:W-:Y:S02]  /*0b50*/  IADD3 R11, PT, PT, R2, R5.reuse, RZ ;  /* 0x00000005020b7210 */ /* 0x082fe40007ffe0ff */
        /* <DEDUP_REMOVED lines=21> */
.L_x_596:
[----:B------:R-:W-:Y:S05]  /*0cb0*/  BRA.U !UP1, `(.L_x_594) ;  /* 0x0000000109587547 */ /* 0x000fea000b800000 */
[----:B0-----:R-:W0:Y:S01]  /*0cc0*/  LDC.64 R6, c[0x0][0x398] ;  /* 0x0000e600ff067b82 */ /* 0x001e220000000a00 */
[-C--:B-12---:R-:W-:Y:S02]  /*0cd0*/  IADD3 R11, PT, PT, R2, R5.reuse, RZ ;  /* 0x00000005020b7210 */ /* 0x086fe40007ffe0ff */
[----:B----4-:R-:W-:-:S05]  /*0ce0*/  IADD3 R13, PT, PT, R4, R5, RZ ;  /* 0x00000005040d7210 */ /* 0x010fca0007ffe0ff */
        /* <DEDUP_REMOVED lines=16> */
[----:B0-----:R-:W2:Y:S02]  /*0df0*/  LDG.E R9, desc[UR10][R6.64+0x8] ;  /* 0x0000080a06097981 */ /* 0x001ea4000c1e1900 */
[----:B--2---:R-:W-:-:S05]  /*0e00*/  FADD R9, R4, R9 ;  /* 0x0000000904097221 */ /* 0x004fca0000000000 */
[----:B------:R0:W-:Y:S02]  /*0e10*/  STG.E desc[UR10][R6.64+0x8], R9 ;  /* 0x0000080906007986 */ /* 0x0001e4000c10190a */
.L_x_594:
[----:B------:R-:W-:Y:S05]  /*0e20*/  @!P1 BRA `(.L_x_597) ;  /* 0xfffffff000fc9947 */ /* 0x000fea000383ffff */
[----:B------:R-:W-:Y:S05]  /*0e30*/  EXIT ;  /* 0x000000000000794d */ /* 0x000fea0003800000 */
.L_x_598:
        /* <DEDUP_REMOVED lines=12> */
.L_x_874:


//--------------------- .text._Z28gpuKernelSingleDecompositionIdEvPT_S1_S1_S1_Piii --------------------------
	.section	.text._Z28gpuKernelSingleDecompositionIdEvPT_S1_S1_S1_Piii,"ax",@progbits
	.align	128
        .global         _Z28gpuKernelSingleDecompositionIdEvPT_S1_S1_S1_Piii
        .type           _Z28gpuKernelSingleDecompositionIdEvPT_S1_S1_S1_Piii,@function
        .size           _Z28gpuKernelSingleDecompositionIdEvPT_S1_S1_S1_Piii,(.L_x_875 - _Z28gpuKernelSingleDecompositionIdEvPT_S1_S1_S1_Piii)
        .other          _Z28gpuKernelSingleDecompositionIdEvPT_S1_S1_S1_Piii,@"STO_CUDA_ENTRY STV_DEFAULT"
_Z28gpuKernelSingleDecompositionIdEvPT_S1_S1_S1_Piii:
.text._Z28gpuKernelSingleDecompositionIdEvPT_S1_S1_S1_Piii:
        /* <DEDUP_REMOVED lines=17> */
.L_x_600:
[----:B-1----:R-:W-:-:S06]  /*0110*/  IMAD.WIDE R4, R0, 0x4, R12 ;  /* 0x0000000400047825 */ /* 0x002fcc00078e020c */
[----:B------:R-:W2:Y:S01]  /*0120*/  LDG.E R5, desc[UR14][R4.64] ;  /* 0x0000000e04057981 */ /* 0x000ea2000c1e1900 */
[----:B----4-:R-:W-:-:S06]  /*0130*/  IMAD.WIDE R6, R0, 0x8, R14 ;  /* 0x0000000800067825 */ /* 0x010fcc00078e020e */
[----:B------:R-:W3:Y:S01]  /*0140*/  LDG.E.64 R6, desc[UR14][R6.64] ;  /* 0x0000000e06067981 */ /* 0x000ee2000c1e1b00 */
[----:B0-2---:R-:W-:-:S05]  /*0150*/  IMAD.WIDE R8, R5, 0x8, R16 ;  /* 0x0000000805087825 */ /* 0x005fca00078e0210 */
[----:B------:R-:W3:Y:S01]  /*0160*/  LDG.E.64 R10, desc[UR14][R8.64] ;  /* 0x0000000e080a7981 */ /* 0x000ee2000c1e1b00 */
[----:B------:R-:W-:-:S04]  /*0170*/  IADD3 R0, PT, PT, R3, R0, RZ ;  /* 0x0000000003007210 */ /* 0x000fc80007ffe0ff */
[----:B------:R-:W-:Y:S01]  /*0180*/  ISETP.GE.AND P0, PT, R0, UR6, PT ;  /* 0x0000000600007c0c */ /* 0x000fe2000bf06270 */
[----:B---3--:R-:W-:-:S07]  /*0190*/  DADD R10, R6, R10 ;  /* 0x00000000060a7229 */ /* 0x008fce000000000a */
[----:B------:R0:W-:Y:S05]  /*01a0*/  STG.E.64 desc[UR14][R8.64], R10 ;  /* 0x0000000a08007986 */ /* 0x0001ea000c101b0e */
[----:B------:R-:W-:Y:S05]  /*01b0*/  @!P0 BRA `(.L_x_600) ;  /* 0xfffffffc00d48947 */ /* 0x000fea000383ffff */
[----:B------:R-:W-:Y:S05]  /*01c0*/  EXIT ;  /* 0x000000000000794d */ /* 0x000fea0003800000 */
.L_x_599:
[----:B------:R-:W0:Y:S01]  /*01d0*/  LDCU.64 UR10, c[0x0][0x388] ;  /* 0x00007100ff0a77ac */ /* 0x000e220008000a00 */
[----:B------:R-:W2:Y:S01]  /*01e0*/  LDCU.64 UR8, c[0x0][0x398] ;  /* 0x00007300ff0877ac */ /* 0x000ea20008000a00 */
[----:B0-----:R-:W-:Y:S02]  /*01f0*/  UIADD3 UR5, UP1, UPT, UR10, 0x40, URZ ;  /* 0x000000400a057890 */ /* 0x001fe4000ff3e0ff */
[----:B------:R-:W-:Y:S02]  /*0200*/  ULOP3.LUT UR10, UR4, 0xf, URZ, 0xc0, !UPT ;  /* 0x0000000f040a7892 */ /* 0x000fe4000f8ec0ff */
[----:B--2---:R-:W-:Y:S02]  /*0210*/  UIADD3 UR7, UP0, UPT, UR8, 0x40, URZ ;  /* 0x0000004008077890 */ /* 0x004fe4000ff1e0ff */
[----:B------:R-:W-:Y:S02]  /*0220*/  UIADD3.X UR6, UPT, UPT, URZ, UR11, URZ, UP1, !UPT ;  /* 0x0000000bff067290 */ /* 0x000fe40008ffe4ff */
[----:B------:R-:W-:-:S02]  /*0230*/  ULOP3.LUT UR11, UR4, 0x7ffffff0, URZ, 0xc0, !UPT ;  /* 0x7ffffff0040b7892 */ /* 0x000fc4000f8ec0ff */
[----:B------:R-:W-:Y:S02]  /*0240*/  UIADD3.X UR8, UPT, UPT, URZ, UR9, URZ, UP0, !UPT ;  /* 0x00000009ff087290 */ /* 0x000fe400087fe4ff */
[----:B------:R-:W-:Y:S02]  /*0250*/  ULOP3.LUT UR9, UR4, 0x7, URZ, 0xc0, !UPT ;  /* 0x0000000704097892 */ /* 0x000fe4000f8ec0ff */
[----:B------:R-:W-:Y:S02]  /*0260*/  ULOP3.LUT UR4, UR4, 0x3, URZ, 0xc0, !UPT ;  /* 0x0000000304047892 */ /* 0x000fe4000f8ec0ff */
[----:B------:R-:W-:-:S12]  /*0270*/  UIADD3 UR13, UPT, UPT, -UR11, URZ, URZ ;  /* 0x000000ff0b0d7290 */ /* 0x000fd8000fffe1ff */
.L_x_606:
[----:B0-23--:R-:W0:Y:S01]  /*0280*/  LDC.64 R4, c[0x0][0x3a0] ;  /* 0x0000e800ff047b82 */ /* 0x00de220000000a00 */
[----:B------:R-:W2:Y:S07]  /*0290*/  LDCU.64 UR16, c[0x0][0x3a8] ;  /* 0x00007500ff1077ac */ /* 0x000eae0008000a00 */
[----:B-1----:R-:W3:Y:S01]  /*02a0*/  LDC.64 R6, c[0x0][0x380] ;  /* 0x0000e000ff067b82 */ /* 0x002ee20000000a00 */
[----:B0-----:R-:W-:-:S07]  /*02b0*/  IMAD.WIDE R10, R0, 0x4, R4 ;  /* 0x00000004000a7825 */ /* 0x001fce00078e0204 */
[----:B------:R-:W1:Y:S01]  /*02c0*/  LDC.64 R4, c[0x0][0x390] ;  /* 0x0000e400ff047b82 */ /* 0x000e620000000a00 */
[----:B------:R-:W3:Y:S01]  /*02d0*/  LDG.E R11, desc[UR14][R10.64] ;  /* 0x0000000e0a0b7981 */ /* 0x000ee2000c1e1900 */
[----:B-1----:R-:W-:-:S05]  /*02e0*/  IMAD.WIDE R12, R0, 0x8, R4 ;  /* 0x00000008000c7825 */ /* 0x002fca00078e0204 */
[----:B------:R-:W5:Y:S01]  /*02f0*/  LDG.E.64 R4, desc[UR14][R12.64] ;  /* 0x0000000e0c047981 */ /* 0x000f62000c1e1b00 */
[----:B---3--:R-:W-:-:S05]  /*0300*/  IMAD.WIDE R6, R11, 0x8, R6 ;  /* 0x000000080b067825 */ /* 0x008fca00078e0206 */
[----:B------:R-:W5:Y:S01]  /*0310*/  LDG.E.64 R8, desc[UR14][R6.64] ;  /* 0x0000000e06087981 */ /* 0x000f62000c1e1b00 */
[----:B--2---:R-:W-:Y:S02]  /*0320*/  UISETP.GE.U32.AND UP0, UPT, UR17, 0x10, UPT ;  /* 0x000000101100788c */ /* 0x004fe4000bf06070 */
[----:B------:R-:W-:Y:S01]  /*0330*/  IMAD R2, R0, UR17, RZ ;  /* 0x0000001100027c24 */ /* 0x000fe2000f8e02ff */
[----:B------:R-:W-:-:S04]  /*0340*/  IADD3 R0, PT, PT, R3, R0, RZ ;  /* 0x0000000003007210 */ /* 0x000fc80007ffe0ff */
[----:B------:R-:W-:Y:S01]  /*0350*/  ISETP.GE.AND P1, PT, R0, UR16, PT ;  /* 0x0000001000007c0c */ /* 0x000fe2000bf26270 */
[----:B-----5:R-:W-:-:S07]  /*0360*/  DADD R8, R4, R8 ;  /* 0x0000000004087229 */ /* 0x020fce0000000008 */
[----:B------:R0:W-:Y:S01]  /*0370*/  STG.E.64 desc[UR14][R6.64], R8 ;  /* 0x0000000806007986 */ /* 0x0001e2000c101b0e */
[----:B------:R-:W-:Y:S01]  /*0380*/  IMAD R4, R11, UR17, RZ ;  /* 0x000000110b047c24 */ /* 0x000fe2000f8e02ff */
[----:B------:R-:W-:Y:S01]  /*0390*/  MOV R5, RZ ;  /* 0x000000ff00057202 */ /* 0x000fe20000000f00 */
[----:B------:R-:W-:Y:S06]  /*03a0*/  BRA.U !UP0, `(.L_x_601) ;  /* 0x00000005083c7547 */ /* 0x000fec000b800000 */
[----:B------:R-:W-:Y:S01]  /*03b0*/  MOV R10, R4 ;  /* 0x00000004000a7202 */ /* 0x000fe20000000f00 */
[----:B------:R-:W-:Y:S01]  /*03c0*/  IMAD.MOV.U32 R5, RZ, RZ, R2 ;  /* 0x000000ffff057224 */ /* 0x000fe200078e0002 */
[----:B------:R-:W-:-:S07]  /*03d0*/  MOV R11, UR13 ;  /* 0x0000000d000b7c02 */ /* 0x000fce0008000f00 */
.L_x_602:
[----:B0-----:R-:W-:Y:S01]  /*03e0*/  MOV R8, UR7 ;  /* 0x0000000700087c02 */ /* 0x001fe20008000f00 */
[----:B------:R-:W-:Y:S01]  /*03f0*/  IMAD.U32 R6, RZ, RZ, UR5 ;  /* 0x00000005ff067e24 */ /* 0x000fe2000f8e00ff */
[----:B------:R-:W-:Y:S02]  /*0400*/  MOV R9, UR8 ;  /* 0x0000000800097c02 */ /* 0x000fe40008000f00 */
[----:B------:R-:W-:Y:S01]  /*0410*/  MOV R7, UR6 ;  /* 0x0000000600077c02 */ /* 0x000fe20008000f00 */
[----:B------:R-:W-:-:S04]  /*0420*/  IMAD.WIDE R8, R5, 0x8, R8 ;  /* 0x0000000805087825 */ /* 0x000fc800078e0208 */
[----:B------:R-:W-:Y:S01]  /*0430*/  IMAD.WIDE R6, R10, 0x8, R6 ;  /* 0x000000080a067825 */ /* 0x000fe200078e0206 */
[----:B------:R-:W2:Y:S04]  /*0440*/  LDG.E.64 R12, desc[UR14][R8.64+-0x40] ;  /* 0xffffc00e080c7981 */ /* 0x000ea8000c1e1b00 */
[----:B----4-:R-:W2:Y:S04]  /*0450*/  LDG.E.64 R14, desc[UR14][R6.64+-0x40] ;  /* 0xffffc00e060e7981 */ /* 0x010ea8000c1e1b00 */
        /* <DEDUP_REMOVED lines=60> */
[----:B------:R-:W-:-:S04]  /*0820*/  IADD3 R11, PT, PT, R11, 0x10, RZ ;  /* 0x000000100b0b7810 */ /* 0x000fc80007ffe0ff */
[----:B------:R-:W-:Y:S01]  /*0830*/  ISETP.NE.AND P0, PT, R11, RZ, PT ;  /* 0x000000ff0b00720c */ /* 0x000fe20003f05270 */
[----:B------:R-:W-:Y:S01]  /*0840*/  VIADD R10, R10, 0x10 ;  /* 0x000000100a0a7836 */ /* 0x000fe20000000000 */
[----:B------:R-:W-:Y:S01]  /*0850*/  IADD3 R5, PT, PT, R5, 0x10, RZ ;  /* 0x0000001005057810 */ /* 0x000fe20007ffe0ff */
[----:B--2---:R-:W-:-:S07]  /*0860*/  DADD R18, R18, R20 ;  /* 0x0000000012127229 */ /* 0x004fce0000000014 */
[----:B------:R0:W-:Y:S03]  /*0870*/  STG.E.64 desc[UR14][R6.64+0x38], R18 ;  /* 0x0000381206007986 */ /* 0x0001e6000c101b0e */
[----:B------:R-:W-:Y:S05]  /*0880*/  @P0 BRA `(.L_x_602) ;  /* 0xfffffff800d40947 */ /* 0x000fea000383ffff */
[----:B------:R-:W-:-:S07]  /*0890*/  MOV R5, UR11 ;  /* 0x0000000b00057c02 */ /* 0x000fce0008000f00 */
.L_x_601:
        /* <DEDUP_REMOVED lines=11> */
[----:B------:R-:W2:Y:S01]  /*0950*/  LDG.E.64 R10, desc[UR14][R8.64] ;  /* 0x0000000e080a7981 */ /* 0x000ea2000c1e1b00 */
[----:B-1----:R-:W-:-:S05]  /*0960*/  IMAD.WIDE R6, R13, 0x8, R6 ;  /* 0x000000080d067825 */ /* 0x002fca00078e0206 */
[----:B------:R-:W2:Y:S04]  /*0970*/  LDG.E.64 R12, desc[UR14][R6.64] ;  /* 0x0000000e060c7981 */ /* 0x000ea8000c1e1b00 */
[----:B----4-:R-:W3:Y:S04]  /*0980*/  LDG.E.64 R14, desc[UR14][R6.64+0x8] ;  /* 0x0000080e060e7981 */ /* 0x010ee8000c1e1b00 */
        /* <DEDUP_REMOVED lines=27> */
[----:B------:R-:W-:Y:S01]  /*0b40*/  IADD3 R5, PT, PT, R5, 0x8, RZ ;  /* 0x0000000805057810 */ /* 0x000fe20007ffe0ff */
[----:B--2---:R-:W-:-:S07]  /*0b50*/  DADD R16, R16, R18 ;  /* 0x0000000010107229 */ /* 0x004fce0000000012 */
[----:B------:R0:W-:Y:S04]  /*0b60*/  STG.E.64 desc[UR14][R6.64+0x38], R16 ;  /* 0x0000381006007986 */ /* 0x0001e8000c101b0e */
.L_x_604:
[----:B------:R-:W-:Y:S05]  /*0b70*/  BRA.U !UP1, `(.L_x_603) ;  /* 0x0000000109c87547 */ /* 0x000fea000b800000 */
[----:B------:R-:W-:Y:S02]  /*0b80*/  UIADD3 UR12, UPT, UPT, UR9, -0x1, URZ ;  /* 0xffffffff090c7890 */ /* 0x000fe4000fffe0ff */
[----:B------:R-:W-:Y:S02]  /*0b90*/  UISETP.NE.AND UP1, UPT, UR4, URZ, UPT ;  /* 0x000000ff0400728c */ /* 0x000fe4000bf25270 */
[----:B------:R-:W-:-:S09]  /*0ba0*/  UISETP.GE.U32.AND UP0, UPT, UR12, 0x3, UPT ;  /* 0x000000030c00788c */ /* 0x000fd2000bf06070 */
[----:B------:R-:W-:Y:S05]  /*0bb0*/  BRA.U !UP0, `(.L_x_605) ;  /* 0x00000001085c7547 */ /* 0x000fea000b800000 */
[----:B0-----:R-:W0:Y:S01]  /*0bc0*/  LDC.64 R8, c[0x0][0x398] ;  /* 0x0000e600ff087b82 */ /* 0x001e220000000a00 */
[----:B------:R-:W-:Y:S01]  /*0bd0*/  IADD3 R13, PT, PT, R4, R5, RZ ;  /* 0x00000005040d7210 */ /* 0x000fe20007ffe0ff */
[----:B------:R-:W-:-:S06]  /*0be0*/  IMAD.IADD R11, R2, 0x1, R5 ;  /* 0x00000001020b7824 */ /* 0x000fcc00078e0205 */
        /* <DEDUP_REMOVED lines=17> */
[----:B------:R-:W-:Y:S01]  /*0d00*/  IADD3 R5, PT, PT, R5, 0x4, RZ ;  /* 0x0000000405057810 */ /* 0x000fe20007ffe0ff */
[----:B-----5:R-:W-:-:S07]  /*0d10*/  DADD R16, R16, R18 ;  /* 0x0000000010107229 */ /* 0x020fce0000000012 */
[----:B------:R1:W-:Y:S04]  /*0d20*/  STG.E.64 desc[UR14][R6.64+0x18], R16 ;  /* 0x0000181006007986 */ /* 0x0003e8000c101b0e */
.L_x_605:
[----:B------:R-:W-:Y:S05]  /*0d30*/  BRA.U !UP1, `(.L_x_603) ;  /* 0x0000000109587547 */ /* 0x000fea000b800000 */
[----:B0-----:R-:W0:Y:S01]  /*0d40*/  LDC.64 R8, c[0x0][0x398] ;  /* 0x0000e600ff087b82 */ /* 0x001e220000000a00 */
[-C--:B-1----:R-:W-:Y:S02]  /*0d50*/  IADD3 R7, PT, PT, R2, R5.reuse, RZ ;  /* 0x0000000502077210 */ /* 0x082fe40007ffe0ff */
[----:B------:R-:W-:-:S05]  /*0d60*/  IADD3 R5, PT, PT, R4, R5, RZ ;  /* 0x0000000504057210 */ /* 0x000fca0007ffe0ff */
        /* <DEDUP_REMOVED lines=19> */
.L_x_603:
[----:B------:R-:W-:Y:S05]  /*0ea0*/  @!P1 BRA `(.L_x_606) ;  /* 0xfffffff000f49947 */ /* 0x000fea000383ffff */
[----:B------:R-:W-:Y:S05]  /*0eb0*/  EXIT ;  /* 0x000000000000794d */ /* 0x000fea0003800000 */
.L_x_607:
        /* <DEDUP_REMOVED lines=12> */
.L_x_875:


//--------------------- .text._Z44gpuKernelNeighborAtomQuadrupletDecompositionIfEvPT_S1_PiS2_S2_ii --------------------------
	.section	.text._Z44gpuKernelNeighborAtomQuadrupletDecompositionIfEvPT_S1_PiS2_S2_ii,"ax",@progbits
	.align	128
        .global         _Z44gpuKernelNeighborAtomQuadrupletDecompositionIfEvPT_S1_PiS2_S2_ii
        .type           _Z44gpuKernelNeighborAtomQuadrupletDecompositionIfEvPT_S1_PiS2_S2_ii,@function
        .size           _Z44gpuKernelNeighborAtomQuadrupletDecompositionIfEvPT_S1_PiS2_S2_ii,(.L_x_876 - _Z44gpuKernelNeighborAtomQuadrupletDecompositionIfEvPT_S1_PiS2_S2_ii)
        .other          _Z44gpuKernelNeighborAtomQuadrupletDecompositionIfEvPT_S1_PiS2_S2_ii,@"STO_CUDA_ENTRY STV_DEFAULT"
_Z44gpuKernelNeighborAtomQuadrupletDecompositionIfEvPT_S1_PiS2_S2_ii:
.text._Z44gpuKernelNeighborAtomQuadrupletDecompositionIfEvPT_S1_PiS2_S2_ii:
        /* <DEDUP_REMOVED lines=14> */
.L_x_613:
[----:B01234-:R-:W0:Y:S01]  /*00e0*/  LDC.64 R2, c[0x0][0x398] ;  /* 0x0000e600ff027b82 */ /* 0x01fe220000000a00 */
[----:B------:R-:W1:Y:S01]  /*00f0*/  LDCU UR8, c[0x0][0x3a8] ;  /* 0x00007500ff0877ac */ /* 0x000e620008000800 */
[----:B0-----:R-:W-:-:S05]  /*0100*/  IMAD.WIDE R2, R0, 0x4, R2 ;  /* 0x0000000400027825 */ /* 0x001fca00078e0202 */
[----:B------:R-:W2:Y:S04]  /*0110*/  LDG.E R10, desc[UR6][R2.64] ;  /* 0x00000006020a7981 */ /* 0x000ea8000c1e1900 */
[----:B------:R-:W2:Y:S01]  /*0120*/  LDG.E R7, desc[UR6][R2.64+0x4] ;  /* 0x0000040602077981 */ /* 0x000ea2000c1e1900 */
[--C-:B------:R-:W-:Y:S01]  /*0130*/  IMAD.MOV.U32 R5, RZ, RZ, R0.reuse ;  /* 0x000000ffff057224 */ /* 0x100fe200078e0000 */
[----:B------:R-:W-:Y:S01]  /*0140*/  BSSY.RECONVERGENT B0, `(.L_x_608) ;  /* 0x0000062000007945 */ /* 0x000fe20003800200 */
[----:B------:R-:W-:-:S05]  /*0150*/  IMAD.IADD R0, R9, 0x1, R0 ;  /* 0x0000000109007824 */ /* 0x000fca00078e0200 */
[----:B-1----:R-:W-:Y:S02]  /*0160*/  ISETP.GE.AND P0, PT, R0, UR8, PT ;  /* 0x0000000800007c0c */ /* 0x002fe4000bf06270 */
[----:B--2---:R-:W-:-:S04]  /*0170*/  IADD3 R11, PT, PT, -R10, R7, RZ ;  /* 0x000000070a0b7210 */ /* 0x004fc80007ffe1ff */
[----:B------:R-:W-:-:S13]  /*0180*/  ISETP.GE.AND P1, PT, R11, 0x1, PT ;  /* 0x000000010b00780c */ /* 0x000fda0003f26270 */
[----:B-----5:R-:W-:Y:S05]  /*0190*/  @!P1 BRA `(.L_x_609) ;  /* 0x0000000400709947 */ /* 0x020fea0003800000 */
[----:B------:R-:W0:Y:S01]  /*01a0*/  LDCU.64 UR8, c[0x0][0x390] ;  /* 0x00007200ff0877ac */ /* 0x000e220008000a00 */
[----:B------:R-:W-:Y:S02]  /*01b0*/  SHF.R.S32.HI R2, RZ, 0x1f, R5 ;  /* 0x0000001fff027819 */ /* 0x000fe40000011405 */
[----:B0-----:R-:W-:-:S04]  /*01c0*/  LEA R4, P1, R5, UR8, 0x2 ;  /* 0x0000000805047c11 */ /* 0x001fc8000f8210ff */
[----:B------:R-:W-:Y:S02]  /*01d0*/  LEA.HI.X R5, R5, UR9, R2, 0x2, P1 ;  /* 0x0000000905057c11 */ /* 0x000fe400088f1402 */
[----:B------:R-:W0:Y:S04]  /*01e0*/  LDC.64 R2, c[0x0][0x380] ;  /* 0x0000e000ff027b82 */ /* 0x000e280000000a00 */
[----:B------:R-:W0:Y:S01]  /*01f0*/  LDG.E R5, desc[UR6][R4.64] ;  /* 0x0000000604057981 */ /* 0x000e22000c1e1900 */
[----:B------:R-:W-:-:S05]  /*0200*/  IMAD.IADD R6, R10, 0x1, -R7 ;  /* 0x000000010a067824 */ /* 0x000fca00078e0a07 */
[----:B------:R-:W-:Y:S01]  /*0210*/  ISETP.GT.U32.AND P2, PT, R6, -0x4, PT ;  /* 0xfffffffc0600780c */ /* 0x000fe20003f44070 */
[----:B0-----:R-:W-:-:S05]  /*0220*/  IMAD.WIDE R2, R5, 0x4, R2 ;  /* 0x0000000405027825 */ /* 0x001fca00078e0202 */
[----:B------:R0:W5:Y:S01]  /*0230*/  LDG.E R15, desc[UR6][R2.64] ;  /* 0x00000006020f7981 */ /* 0x000162000c1e1900 */
[----:B------:R-:W-:Y:S01]  /*0240*/  LOP3.LUT R8, R11, 0x3, RZ, 0xc0, !PT ;  /* 0x000000030b087812 */ /* 0x000fe200078ec0ff */
[----:B------:R-:W-:Y:S01]  /*0250*/  BSSY.RECONVERGENT B1, `(.L_x_610) ;  /* 0x000002f000017945 */ /* 0x000fe20003800200 */
[----:B------:R-:W-:Y:S02]  /*0260*/  HFMA2 R13, -RZ, RZ, 0, 0 ;  /* 0x00000000ff0d7431 */ /* 0x000fe400000001ff */
[----:B------:R-:W-:Y:S02]  /*0270*/  ISETP.NE.AND P1, PT, R8, RZ, PT ;  /* 0x000000ff0800720c */ /* 0x000fe40003f25270 */
[----:B------:R-:W-:Y:S11]  /*0280*/  @P2 BRA `(.L_x_611) ;  /* 0x0000000000ac2947 */ /* 0x000ff60003800000 */
[----:B------:R-:W1:Y:S01]  /*0290*/  LDC.64 R4, c[0x0][0x388] ;  /* 0x0000e200ff047b82 */ /* 0x000e620000000a00 */
[----:B------:R-:W-:Y:S01]  /*02a0*/  LOP3.LUT R13, R11, 0x7ffffffc, RZ, 0xc0, !PT ;  /* 0x7ffffffc0b0d7812 */ /* 0x000fe200078ec0ff */
[----:B------:R-:W-:-:S03]  /*02b0*/  IMAD.MOV.U32 R12, RZ, RZ, R10 ;  /* 0x000000ffff0c7224 */ /* 0x000fc600078e000a */
[----:B------:R-:W-:-:S07]  /*02c0*/  IADD3 R11, PT, PT, -R13, RZ, RZ ;  /* 0x000000ff0d0b7210 */ /* 0x000fce0007ffe1ff */
.L_x_612:
[----:B------:R-:W-:Y:S01]  /*02d0*/  MOV R7, UR5 ;  /* 0x0000000500077c02 */ /* 0x000fe20008000f00 */
[----:B------:R-:W-:-:S04]  /*02e0*/  IMAD.U32 R6, RZ, RZ, UR4 ;  /* 0x00000004ff067e24 */ /* 0x000fc8000f8e00ff */
[----:B------:R-:W-:-:S05]  /*02f0*/  IMAD.WIDE R6, R12, 0x4, R6 ;  /* 0x000000040c067825 */ /* 0x000fca00078e0206 */
[----:B--2---:R-:W1:Y:S02]  /*0300*/  LDG.E R17, desc[UR6][R6.64+-0x8] ;  /* 0xfffff80606117981 */ /* 0x004e64000c1e1900 */
[----:B-1----:R-:W-:-:S06]  /*0310*/  IMAD.WIDE R16, R17, 0x4, R4 ;  /* 0x0000000411107825 */ /* 0x002fcc00078e0204 */
[----:B------:R-:W2:Y:S01]  /*0320*/  LDG.E R16, desc[UR6][R16.64] ;  /* 0x0000000610107981 */ /* 0x000ea2000c1e1900 */
[----:B-----5:R-:W-:Y:S08]  /*0330*/  F2F.F64.F32 R14, R15 ;  /* 0x0000000f000e7310 */ /* 0x020ff00000201800 */
[----:B--2---:R-:W1:Y:S02]  /*0340*/  F2F.F64.F32 R18, R16 ;  /* 0x0000001000127310 */ /* 0x004e640000201800 */
[----:B-1----:R-:W-:-:S06]  /*0350*/  DFMA R18, R18, 0.25, R14 ;  /* 0x3fd000001212782b */ /* 0x002fcc000000000e */
[----:B------:R-:W1:Y:S02]  /*0360*/  F2F.F32.F64 R27, R18 ;  /* 0x00000012001b7310 */ /* 0x000e640000301000 */
[----:B-1----:R2:W-:Y:S04]  /*0370*/  STG.E desc[UR6][R2.64], R27 ;  /* 0x0000001b02007986 */ /* 0x0025e8000c101906 */
[----:B------:R-:W3:Y:S02]  /*0380*/  LDG.E R21, desc[UR6][R6.64+-0x4] ;  /* 0xfffffc0606157981 */ /* 0x000ee4000c1e1900 */
[----:B---3--:R-:W-:-:S06]  /*0390*/  IMAD.WIDE R20, R21, 0x4, R4 ;  /* 0x0000000415147825 */ /* 0x008fcc00078e0204 */
[----:B------:R-:W3:Y:S01]  /*03a0*/  LDG.E R20, desc[UR6][R20.64] ;  /* 0x0000000614147981 */ /* 0x000ee2000c1e1900 */
[----:B------:R-:W-:Y:S08]  /*03b0*/  F2F.F64.F32 R24, R27 ;  /* 0x0000001b00187310 */ /* 0x000ff00000201800 */
[----:B---3--:R-:W1:Y:S02]  /*03c0*/  F2F.F64.F32 R22, R20 ;  /* 0x0000001400167310 */ /* 0x008e640000201800 */
        /* <DEDUP_REMOVED lines=8> */
[----:B-1----:R-:W-:-:S10]  /*0450*/  DFMA R16, R16, 0.25, R18 ;  /* 0x3fd000001010782b */ /* 0x002fd40000000012 */
[----:B------:R-:W1:Y:S02]  /*0460*/  F2F.F32.F64 R17, R16 ;  /* 0x0000001000117310 */ /* 0x000e640000301000 */
[----:B-1----:R2:W-:Y:S04]  /*0470*/  STG.E desc[UR6][R2.64], R17 ;  /* 0x0000001102007986 */ /* 0x0025e8000c101906 */
[----:B------:R-:W3:Y:S02]  /*0480*/  LDG.E R19, desc[UR6][R6.64+0x4] ;  /* 0x0000040606137981 */ /* 0x000ee4000c1e1900 */
[----:B---3--:R-:W-:-:S06]  /*0490*/  IMAD.WIDE R18, R19, 0x4, R4 ;  /* 0x0000000413127825 */ /* 0x008fcc00078e0204 */
[----:B------:R-:W3:Y:S01]  /*04a0*/  LDG.E R18, desc[UR6][R18.64] ;  /* 0x0000000612127981 */ /* 0x000ee2000c1e1900 */
[----:B------:R-:W-:Y:S01]  /*04b0*/  F2F.F64.F32 R22, R17 ;  /* 0x0000001100167310 */ /* 0x000fe20000201800 */
[----:B------:R-:W-:Y:S01]  /*04c0*/  VIADD R11, R11, 0x4 ;  /* 0x000000040b0b7836 */ /* 0x000fe20000000000 */
[----:B------:R-:W-:-:S04]  /*04d0*/  IADD3 R12, PT, PT, R12, 0x4, RZ ;  /* 0x000000040c0c7810 */ /* 0x000fc80007ffe0ff */
[----:B------:R-:W-:Y:S02]  /*04e0*/  ISETP.NE.AND P2, PT, R11, RZ, PT ;  /* 0x000000ff0b00720c */ /* 0x000fe40003f45270 */
[----:B---3--:R-:W1:Y:S02]  /*04f0*/  F2F.F64.F32 R20, R18 ;  /* 0x0000001200147310 */ /* 0x008e640000201800 */
[----:B-1----:R-:W-:-:S06]  /*0500*/  DFMA R20, R20, 0.25, R22 ;  /* 0x3fd000001414782b */ /* 0x002fcc0000000016 */
[----:B------:R-:W1:Y:S02]  /*0510*/  F2F.F32.F64 R15, R20 ;  /* 0x00000014000f7310 */ /* 0x000e640000301000 */
[----:B-1----:R2:W-:Y:S01]  /*0520*/  STG.E desc[UR6][R2.64], R15 ;  /* 0x0000000f02007986 */ /* 0x0025e2000c101906 */
[----:B------:R-:W-:Y:S05]  /*0530*/  @P2 BRA `(.L_x_612) ;  /* 0xfffffffc00642947 */ /* 0x000fea000383ffff */
.L_x_611:
[----:B------:R-:W-:Y:S05]  /*0540*/  BSYNC.RECONVERGENT B1 ;  /* 0x0000000000017941 */ /* 0x000fea0003800200 */
.L_x_610:
[----:B------:R-:W-:Y:S05]  /*0550*/  @!P1 BRA `(.L_x_609) ;  /* 0x0000000000809947 */ /* 0x000fea0003800000 */
[----:B------:R-:W1:Y:S01]  /*0560*/  LDC.64 R4, c[0x0][0x3a0] ;  /* 0x0000e800ff047b82 */ /* 0x000e620000000a00 */
[----:B------:R-:W-:-:S07]  /*0570*/  IADD3 R13, PT, PT, R10, R13, RZ ;  /* 0x0000000d0a0d7210 */ /* 0x000fce0007ffe0ff */
[----:B------:R-:W3:Y:S01]  /*0580*/  LDC.64 R6, c[0x0][0x388] ;  /* 0x0000e200ff067b82 */ /* 0x000ee20000000a00 */
[----:B-1----:R-:W-:-:S05]  /*0590*/  IMAD.WIDE R4, R13, 0x4, R4 ;  /* 0x000000040d047825 */ /* 0x002fca00078e0204 */
[----:B------:R-:W3:Y:S02]  /*05a0*/  LDG.E R11, desc[UR6][R4.64] ;  /* 0x00000006040b7981 */ /* 0x000ee4000c1e1900 */
[----:B---3--:R-:W-:-:S06]  /*05b0*/  IMAD.WIDE R10, R11, 0x4, R6 ;  /* 0x000000040b0a7825 */ /* 0x008fcc00078e0206 */
[----:B------:R-:W3:Y:S01]  /*05c0*/  LDG.E R10, desc[UR6][R10.64] ;  /* 0x000000060a0a7981 */ /* 0x000ee2000c1e1900 */
[----:B--2--5:R-:W-:Y:S01]  /*05d0*/  F2F.F64.F32 R14, R15 ;  /* 0x0000000f000e7310 */ /* 0x024fe20000201800 */
[----:B------:R-:W-:-:S07]  /*05e0*/  ISETP.NE.AND P1, PT, R8, 0x1, PT ;  /* 0x000000010800780c */ /* 0x000fce0003f25270 */
[----:B---3--:R-:W1:Y:S02]  /*05f0*/  F2F.F64.F32 R12, R10 ;  /* 0x0000000a000c7310 */ /* 0x008e640000201800 */
[----:B-1----:R-:W-:-:S06]  /*0600*/  DFMA R12, R12, 0.25, R14 ;  /* 0x3fd000000c0c782b */ /* 0x002fcc000000000e */
[----:B------:R-:W1:Y:S02]  /*0610*/  F2F.F32.F64 R17, R12 ;  /* 0x0000000c00117310 */ /* 0x000e640000301000 */
[----:B-1----:R1:W-:Y:S01]  /*0620*/  STG.E desc[UR6][R2.64], R17 ;  /* 0x0000001102007986 */ /* 0x0023e2000c101906 */
[----:B------:R-:W-:Y:S05]  /*0630*/  @!P1 BRA `(.L_x_609) ;  /* 0x0000000000489947 */ /* 0x000fea0003800000 */
[----:B------:R-:W2:Y:S02]  /*0640*/  LDG.E R11, desc[UR6][R4.64+0x4] ;  /* 0x00000406040b7981 */ /* 0x000ea4000c1e1900 */
[----:B--2---:R-:W-:-:S06]  /*0650*/  IMAD.WIDE R10, R11, 0x4, R6 ;  /* 0x000000040b0a7825 */ /* 0x004fcc00078e0206 */
[----:B------:R-:W2:Y:S01]  /*0660*/  LDG.E R10, desc[UR6][R10.64] ;  /* 0x000000060a0a7981 */ /* 0x000ea2000c1e1900 */
[----:B------:R-:W-:Y:S01]  /*0670*/  F2F.F64.F32 R14, R17 ;  /* 0x00000011000e7310 */ /* 0x000fe20000201800 */
[----:B------:R-:W-:-:S07]  /*0680*/  ISETP.NE.AND P1, PT, R8, 0x2, PT ;  /* 0x000000020800780c */ /* 0x000fce0003f25270 */
[----:B--2---:R-:W2:Y:S02]  /*0690*/  F2F.F64.F32 R12, R10 ;  /* 0x0000000a000c7310 */ /* 0x004ea40000201800 */
[----:B--2---:R-:W-:-:S10]  /*06a0*/  DFMA R12, R12, 0.25, R14 ;  /* 0x3fd000000c0c782b */ /* 0x004fd4000000000e */
[----:B------:R-:W2:Y:S02]  /*06b0*/  F2F.F32.F64 R13, R12 ;  /* 0x0000000c000d7310 */ /* 0x000ea40000301000 */
[----:B--2---:R3:W-:Y:S01]  /*06c0*/  STG.E desc[UR6][R2.64], R13 ;  /* 0x0000000d02007986 */ /* 0x0047e2000c101906 */
[----:B------:R-:W-:Y:S05]  /*06d0*/  @!P1 BRA `(.L_x_609) ;  /* 0x0000000000209947 */ /* 0x000fea0003800000 */
[----:B------:R-:W2:Y:S02]  /*06e0*/  LDG.E R5, desc[UR6][R4.64+0x8] ;  /* 0x0000080604057981 */ /* 0x000ea4000c1e1900 */
[----:B--2---:R-:W-:-:S06]  /*06f0*/  IMAD.WIDE R6, R5, 0x4, R6 ;  /* 0x0000000405067825 */ /* 0x004fcc00078e0206 */
[----:B------:R-:W2:Y:S01]  /*0700*/  LDG.E R6, desc[UR6][R6.64] ;  /* 0x0000000606067981 */ /* 0x000ea2000c1e1900 */
[----:B---3--:R-:W-:Y:S08]  /*0710*/  F2F.F64.F32 R12, R13 ;  /* 0x0000000d000c7310 */ /* 0x008ff00000201800 */
[----:B--2---:R-:W2:Y:S02]  /*0720*/  F2F.F64.F32 R10, R6 ;  /* 0x00000006000a7310 */ /* 0x004ea40000201800 */
[----:B--2---:R-:W-:-:S10]  /*0730*/  DFMA R10, R10, 0.25, R12 ;  /* 0x3fd000000a0a782b */ /* 0x004fd4000000000c */
[----:B------:R-:W2:Y:S02]  /*0740*/  F2F.F32.F64 R11, R10 ;  /* 0x0000000a000b7310 */ /* 0x000ea40000301000 */
[----:B--2---:R4:W-:Y:S02]  /*0750*/  STG.E desc[UR6][R2.64], R11 ;  /* 0x0000000b02007986 */ /* 0x0049e4000c101906 */
.L_x_609:
[----:B------:R-:W-:Y:S05]  /*0760*/  BSYNC.RECONVERGENT B0 ;  /* 0x0000000000007941 */ /* 0x000fea0003800200 */
.L_x_608:
[----:B------:R-:W-:Y:S05]  /*0770*/  @!P0 BRA `(.L_x_613) ;  /* 0xfffffff800588947 */ /* 0x000fea000383ffff */
[----:B------:R-:W-:Y:S05]  /*0780*/  EXIT ;  /* 0x000000000000794d */ /* 0x000fea0003800000 */
.L_x_614:
        /* <DEDUP_REMOVED lines=15> */
.L_x_876:


//--------------------- .text._Z44gpuKernelNeighborAtomQuadrupletDecompositionIdEvPT_S1_PiS2_S2_ii --------------------------
	.section	.text._Z44gpuKernelNeighborAtomQuadrupletDecompositionIdEvPT_S1_PiS2_S2_ii,"ax",@progbits
	.align	128
        .global         _Z44gpuKernelNeighborAtomQuadrupletDecompositionIdEvPT_S1_PiS2_S2_ii
        .type           _Z44gpuKernelNeighborAtomQuadrupletDecompositionIdEvPT_S1_PiS2_S2_ii,@function
        .size           _Z44gpuKernelNeighborAtomQuadrupletDecompositionIdEvPT_S1_PiS2_S2_ii,(.L_x_877 - _Z44gpuKernelNeighborAtomQuadrupletDecompositionIdEvPT_S1_PiS2_S2_ii)
        .other          _Z44gpuKernelNeighborAtomQuadrupletDecompositionIdEvPT_S1_PiS2_S2_ii,@"STO_CUDA_ENTRY STV_DEFAULT"
_Z44gpuKernelNeighborAtomQuadrupletDecompositionIdEvPT_S1_PiS2_S2_ii:
.text._Z44gpuKernelNeighborAtomQuadrupletDecompositionIdEvPT_S1_PiS2_S2_ii:
        /* <DEDUP_REMOVED lines=14> */
.L_x_620:
[----:B01234-:R-:W0:Y:S01]  /*00e0*/  LDC.64 R2, c[0x0][0x398] ;  /* 0x0000e600ff027b82 */ /* 0x01fe220000000a00 */
[----:B------:R-:W1:Y:S01]  /*00f0*/  LDCU UR8, c[0x0][0x3a8] ;  /* 0x00007500ff0877ac */ /* 0x000e620008000800 */
[----:B0-----:R-:W-:-:S05]  /*0100*/  IMAD.WIDE R2, R0, 0x4, R2 ;  /* 0x0000000400027825 */ /* 0x001fca00078e0202 */
[----:B------:R-:W2:Y:S04]  /*0110*/  LDG.E R12, desc[UR6][R2.64] ;  /* 0x00000006020c7981 */ /* 0x000ea8000c1e1900 */
[----:B------:R-:W2:Y:S01]  /*0120*/  LDG.E R9, desc[UR6][R2.64+0x4] ;  /* 0x0000040602097981 */ /* 0x000ea2000c1e1900 */
[--C-:B-----5:R-:W-:Y:S01]  /*0130*/  IMAD.MOV.U32 R4, RZ, RZ, R0.reuse ;  /* 0x000000ffff047224 */ /* 0x120fe200078e0000 */
[----:B------:R-:W-:Y:S01]  /*0140*/  BSSY.RECONVERGENT B0, `(.L_x_615) ;  /* 0x000004d000007945 */ /* 0x000fe20003800200 */
[----:B------:R-:W-:-:S05]  /*0150*/  IMAD.IADD R0, R11, 0x1, R0 ;  /* 0x000000010b007824 */ /* 0x000fca00078e0200 */
        /* <DEDUP_REMOVED lines=13> */
[----:B------:R0:W5:Y:S01]  /*0230*/  LDG.E.64 R4, desc[UR6][R2.64] ;  /* 0x0000000602047981 */ /* 0x000162000c1e1b00 */
[----:B------:R-:W-:Y:S01]  /*0240*/  LOP3.LUT R10, R13, 0x3, RZ, 0xc0, !PT ;  /* 0x000000030d0a7812 */ /* 0x000fe200078ec0ff */
[----:B------:R-:W-:Y:S01]  /*0250*/  BSSY.RECONVERGENT B1, `(.L_x_617) ;  /* 0x0000023000017945 */ /* 0x000fe20003800200 */
[----:B------:R-:W-:Y:S02]  /*0260*/  HFMA2 R15, -RZ, RZ, 0, 0 ;  /* 0x00000000ff0f7431 */ /* 0x000fe400000001ff */
[----:B------:R-:W-:Y:S02]  /*0270*/  ISETP.NE.AND P1, PT, R10, RZ, PT ;  /* 0x000000ff0a00720c */ /* 0x000fe40003f25270 */
[----:B------:R-:W-:Y:S11]  /*0280*/  @P2 BRA `(.L_x_618) ;  /* 0x00000000007c2947 */ /* 0x000ff60003800000 */
[----:B------:R-:W-:Y:S01]  /*0290*/  LOP3.LUT R15, R13, 0x7ffffffc, RZ, 0xc0, !PT ;  /* 0x7ffffffc0d0f7812 */ /* 0x000fe200078ec0ff */
[----:B------:R-:W-:-:S03]  /*02a0*/  IMAD.MOV.U32 R14, RZ, RZ, R12 ;  /* 0x000000ffff0e7224 */ /* 0x000fc600078e000c */
[----:B------:R-:W-:-:S07]  /*02b0*/  IADD3 R13, PT, PT, -R15, RZ, RZ ;  /* 0x000000ff0f0d7210 */ /* 0x000fce0007ffe1ff */
.L_x_619:
[----:B------:R-:W-:Y:S01]  /*02c0*/  MOV R7, UR5 ;  /* 0x0000000500077c02 */ /* 0x000fe20008000f00 */
[----:B------:R-:W-:Y:S01]  /*02d0*/  IMAD.U32 R6, RZ, RZ, UR4 ;  /* 0x00000004ff067e24 */ /* 0x000fe2000f8e00ff */
[----:B------:R-:W1:Y:S03]  /*02e0*/  LDC.64 R8, c[0x0][0x388] ;  /* 0x0000e200ff087b82 */ /* 0x000e660000000a00 */
[----:B------:R-:W-:-:S05]  /*02f0*/  IMAD.WIDE R6, R14, 0x4, R6 ;  /* 0x000000040e067825 */ /* 0x000fca00078e0206 */
        /* <DEDUP_REMOVED lines=15> */
[----:B-1----:R-:W3:Y:S02]  /*03f0*/  LDG.E R5, desc[UR6][R6.64+0x4] ;  /* 0x0000040606057981 */ /* 0x002ee4000c1e1900 */
[----:B---3--:R-:W-:-:S06]  /*0400*/  IMAD.WIDE R8, R5, 0x8, R8 ;  /* 0x0000000805087825 */ /* 0x008fcc00078e0208 */
[----:B------:R-:W3:Y:S01]  /*0410*/  LDG.E.64 R8, desc[UR6][R8.64] ;  /* 0x0000000608087981 */ /* 0x000ee2000c1e1b00 */
[----:B------:R-:W-:Y:S01]  /*0420*/  VIADD R13, R13, 0x4 ;  /* 0x000000040d0d7836 */ /* 0x000fe20000000000 */
[----:B------:R-:W-:-:S04]  /*0430*/  IADD3 R14, PT, PT, R14, 0x4, RZ ;  /* 0x000000040e0e7810 */ /* 0x000fc80007ffe0ff */
[----:B------:R-:W-:Y:S01]  /*0440*/  ISETP.NE.AND P2, PT, R13, RZ, PT ;  /* 0x000000ff0d00720c */ /* 0x000fe20003f45270 */
[----:B---3--:R-:W-:-:S07]  /*0450*/  DFMA R4, R8, 0.25, R16 ;  /* 0x3fd000000804782b */ /* 0x008fce0000000010 */
[----:B------:R2:W-:Y:S05]  /*0460*/  STG.E.64 desc[UR6][R2.64], R4 ;  /* 0x0000000402007986 */ /* 0x0005ea000c101b06 */
[----:B------:R-:W-:Y:S05]  /*0470*/  @P2 BRA `(.L_x_619) ;  /* 0xfffffffc00902947 */ /* 0x000fea000383ffff */
.L_x_618:
[----:B------:R-:W-:Y:S05]  /*0480*/  BSYNC.RECONVERGENT B1 ;  /* 0x0000000000017941 */ /* 0x000fea0003800200 */
.L_x_617:
[----:B------:R-:W-:Y:S05]  /*0490*/  @!P1 BRA `(.L_x_616) ;  /* 0x00000000005c9947 */ /* 0x000fea0003800000 */
[----:B------:R-:W1:Y:S01]  /*04a0*/  LDC.64 R6, c[0x0][0x3a0] ;  /* 0x0000e800ff067b82 */ /* 0x000e620000000a00 */
[----:B------:R-:W-:-:S07]  /*04b0*/  IADD3 R15, PT, PT, R12, R15, RZ ;  /* 0x0000000f0c0f7210 */ /* 0x000fce0007ffe0ff */
[----:B------:R-:W3:Y:S01]  /*04c0*/  LDC.64 R8, c[0x0][0x388] ;  /* 0x0000e200ff087b82 */ /* 0x000ee20000000a00 */
[----:B-1----:R-:W-:-:S05]  /*04d0*/  IMAD.WIDE R6, R15, 0x4, R6 ;  /* 0x000000040f067825 */ /* 0x002fca00078e0206 */
[----:B------:R-:W3:Y:S02]  /*04e0*/  LDG.E R13, desc[UR6][R6.64] ;  /* 0x00000006060d7981 */ /* 0x000ee4000c1e1900 */
[----:B---3--:R-:W-:-:S06]  /*04f0*/  IMAD.WIDE R12, R13, 0x8, R8 ;  /* 0x000000080d0c7825 */ /* 0x008fcc00078e0208 */
[----:B------:R-:W3:Y:S01]  /*0500*/  LDG.E.64 R12, desc[UR6][R12.64] ;  /* 0x000000060c0c7981 */ /* 0x000ee2000c1e1b00 */
[----:B------:R-:W-:Y:S01]  /*0510*/  ISETP.NE.AND P1, PT, R10, 0x1, PT ;  /* 0x000000010a00780c */ /* 0x000fe20003f25270 */
[----:B---3-5:R-:W-:-:S07]  /*0520*/  DFMA R14, R12, 0.25, R4 ;  /* 0x3fd000000c0e782b */ /* 0x028fce0000000004 */
[----:B------:R1:W-:Y:S05]  /*0530*/  STG.E.64 desc[UR6][R2.64], R14 ;  /* 0x0000000e02007986 */ /* 0x0003ea000c101b06 */
[----:B------:R-:W-:Y:S05]  /*0540*/  @!P1 BRA `(.L_x_616) ;  /* 0x0000000000309947 */ /* 0x000fea0003800000 */
[----:B--2---:R-:W2:Y:S02]  /*0550*/  LDG.E R5, desc[UR6][R6.64+0x4] ;  /* 0x0000040606057981 */ /* 0x004ea4000c1e1900 */
[----:B--2---:R-:W-:-:S06]  /*0560*/  IMAD.WIDE R4, R5, 0x8, R8 ;  /* 0x0000000805047825 */ /* 0x004fcc00078e0208 */
[----:B------:R-:W1:Y:S01]  /*0570*/  LDG.E.64 R4, desc[UR6][R4.64] ;  /* 0x0000000604047981 */ /* 0x000e62000c1e1b00 */
[----:B------:R-:W-:Y:S01]  /*0580*/  ISETP.NE.AND P1, PT, R10, 0x2, PT ;  /* 0x000000020a00780c */ /* 0x000fe20003f25270 */
[----:B-1----:R-:W-:-:S07]  /*0590*/  DFMA R14, R4, 0.25, R14 ;  /* 0x3fd00000040e782b */ /* 0x002fce000000000e */
[----:B------:R3:W-:Y:S05]  /*05a0*/  STG.E.64 desc[UR6][R2.64], R14 ;  /* 0x0000000e02007986 */ /* 0x0007ea000c101b06 */
[----:B------:R-:W-:Y:S05]  /*05b0*/  @!P1 BRA `(.L_x_616) ;  /* 0x0000000000149947 */ /* 0x000fea0003800000 */
[----:B------:R-:W2:Y:S02]  /*05c0*/  LDG.E R7, desc[UR6][R6.64+0x8] ;  /* 0x0000080606077981 */ /* 0x000ea4000c1e1900 */
[----:B--2---:R-:W-:-:S06]  /*05d0*/  IMAD.WIDE R8, R7, 0x8, R8 ;  /* 0x0000000807087825 */ /* 0x004fcc00078e0208 */
[----:B------:R-:W2:Y:S02]  /*05e0*/  LDG.E.64 R8, desc[UR6][R8.64] ;  /* 0x0000000608087981 */ /* 0x000ea4000c1e1b00 */
[----:B--2---:R-:W-:-:S07]  /*05f0*/  DFMA R4, R8, 0.25, R14 ;  /* 0x3fd000000804782b */ /* 0x004fce000000000e */
[----:B------:R4:W-:Y:S04]  /*0600*/  STG.E.64 desc[UR6][R2.64], R4 ;  /* 0x0000000402007986 */ /* 0x0009e8000c101b06 */
.L_x_616:
[----:B------:R-:W-:Y:S05]  /*0610*/  BSYNC.RECONVERGENT B0 ;  /* 0x0000000000007941 */ /* 0x000fea0003800200 */
.L_x_615:
[----:B------:R-:W-:Y:S05]  /*0620*/  @!P0 BRA `(.L_x_620) ;  /* 0xfffffff800ac8947 */ /* 0x000fea000383ffff */
[----:B------:R-:W-:Y:S05]  /*0630*/  EXIT ;  /* 0x000000000000794d */ /* 0x000fea0003800000 */
.L_x_621:
        /* <DEDUP_REMOVED lines=12> */
.L_x_877:


//--------------------- .text._Z42gpuKernelCenterAtomQuadrupletDecompositionIfEvPT_S1_PiS2_ii --------------------------
	.section	.text._Z42gpuKernelCenterAtomQuadrupletDecompositionIfEvPT_S1_PiS2_ii,"ax",@progbits
	.align	128
        .global         _Z42gpuKernelCenterAtomQuadrupletDecompositionIfEvPT_S1_PiS2_ii
        .type           _Z42gpuKernelCenterAtomQuadrupletDecompositionIfEvPT_S1_PiS2_ii,@function
        .size           _Z42gpuKernelCenterAtomQuadrupletDecompositionIfEvPT_S1_PiS2_ii,(.L_x_878 - _Z42gpuKernelCenterAtomQuadrupletDecompositionIfEvPT_S1_PiS2_ii)
        .other          _Z42gpuKernelCenterAtomQuadrupletDecompositionIfEvPT_S1_PiS2_ii,@"STO_CUDA_ENTRY STV_DEFAULT"
_Z42gpuKernelCenterAtomQuadrupletDecompositionIfEvPT_S1_PiS2_ii:
.text._Z42gpuKernelCenterAtomQuadrupletDecompositionIfEvPT_S1_PiS2_ii:
        /* <DEDUP_REMOVED lines=14> */
.L_x_627:
        /* <DEDUP_REMOVED lines=8> */
[----:B-1----:R-:W-:Y:S01]  /*0160*/  ISETP.GE.AND P0, PT, R0, UR8, PT ;  /* 0x0000000800007c0c */ /* 0x002fe2000bf06270 */
[----:B--2---:R-:W-:-:S05]  /*0170*/  IMAD.IADD R10, R9, 0x1, -R6 ;  /* 0x00000001090a7824 */ /* 0x004fca00078e0a06 */
        /* <DEDUP_REMOVED lines=8> */
[----:B------:R-:W-:-:S04]  /*0200*/  IADD3 R9, PT, PT, R6, -R9, RZ ;  /* 0x8000000906097210 */ /* 0x000fc80007ffe0ff */
[----:B------:R-:W-:Y:S01]  /*0210*/  ISETP.GT.U32.AND P2, PT, R9, -0x4, PT ;  /* 0xfffffffc0900780c */ /* 0x000fe20003f44070 */
[----:B0-----:R-:W-:-:S05]  /*0220*/  IMAD.WIDE R2, R5, 0x4, R2 ;  /* 0x0000000405027825 */ /* 0x001fca00078e0202 */
[----:B------:R0:W5:Y:S01]  /*0230*/  LDG.E R19, desc[UR6][R2.64] ;  /* 0x0000000602137981 */ /* 0x000162000c1e1900 */
[----:B------:R-:W-:Y:S01]  /*0240*/  LOP3.LUT R8, R10, 0x3, RZ, 0xc0, !PT ;  /* 0x000000030a087812 */ /* 0x000fe200078ec0ff */
[----:B------:R-:W-:Y:S01]  /*0250*/  BSSY.RECONVERGENT B1, `(.L_x_624) ;  /* 0x0000026000017945 */ /* 0x000fe20003800200 */
[----:B------:R-:W-:Y:S02]  /*0260*/  IMAD.MOV.U32 R11, RZ, RZ, RZ ;  /* 0x000000ffff0b7224 */ /* 0x000fe400078e00ff */
[----:B------:R-:W-:Y:S02]  /*0270*/  ISETP.NE.AND P1, PT, R8, RZ, PT ;  /* 0x000000ff0800720c */ /* 0x000fe40003f25270 */
[----:B------:R-:W-:Y:S11]  /*0280*/  @P2 BRA `(.L_x_625) ;  /* 0x0000000000882947 */ /* 0x000ff60003800000 */
[----:B------:R-:W-:Y:S01]  /*0290*/  LOP3.LUT R11, R10, 0x7ffffffc, RZ, 0xc0, !PT ;  /* 0x7ffffffc0a0b7812 */ /* 0x000fe200078ec0ff */
[----:B------:R-:W-:-:S03]  /*02a0*/  IMAD.MOV.U32 R10, RZ, RZ, R6 ;  /* 0x000000ffff0a7224 */ /* 0x000fc600078e0006 */
[----:B------:R-:W-:-:S07]  /*02b0*/  IADD3 R9, PT, PT, -R11, RZ, RZ ;  /* 0x000000ff0b097210 */ /* 0x000fce0007ffe1ff */
.L_x_626:
[----:B------:R-:W-:Y:S02]  /*02c0*/  IMAD.U32 R4, RZ, RZ, UR4 ;  /* 0x00000004ff047e24 */ /* 0x000fe4000f8e00ff */
[----:B------:R-:W-:Y:S02]  /*02d0*/  IMAD.U32 R5, RZ, RZ, UR5 ;  /* 0x00000005ff057e24 */ /* 0x000fe4000f8e00ff */
[----:B------:R-:W-:-:S05]  /*02e0*/  IMAD.WIDE R4, R10, 0x4, R4 ;  /* 0x000000040a047825 */ /* 0x000fca00078e0204 */
        /* <DEDUP_REMOVED lines=20> */
[----:B------:R-:W-:Y:S01]  /*0430*/  IADD3 R9, PT, PT, R9, 0x4, RZ ;  /* 0x0000000409097810 */ /* 0x000fe20007ffe0ff */
[----:B------:R-:W-:-:S03]  /*0440*/  VIADD R10, R10, 0x4 ;  /* 0x000000040a0a7836 */ /* 0x000fc60000000000 */
[----:B------:R-:W-:-:S03]  /*0450*/  ISETP.NE.AND P2, PT, R9, RZ, PT ;  /* 0x000000ff0900720c */ /* 0x000fc60003f45270 */
[----:B-1----:R-:W1:Y:S02]  /*0460*/  F2F.F64.F32 R12, R22 ;  /* 0x00000016000c7310 */ /* 0x002e640000201800 */
[----:B-1----:R-:W-:-:S06]  /*0470*/  DFMA R12, R12, 0.25, R18 ;  /* 0x3fd000000c0c782b */ /* 0x002fcc0000000012 */
[----:B------:R-:W1:Y:S02]  /*0480*/  F2F.F32.F64 R19, R12 ;  /* 0x0000000c00137310 */ /* 0x000e640000301000 */
[----:B-1----:R2:W-:Y:S01]  /*0490*/  STG.E desc[UR6][R2.64], R19 ;  /* 0x0000001302007986 */ /* 0x0025e2000c101906 */
[----:B------:R-:W-:Y:S05]  /*04a0*/  @P2 BRA `(.L_x_626) ;  /* 0xfffffffc00842947 */ /* 0x000fea000383ffff */
.L_x_625:
[----:B------:R-:W-:Y:S05]  /*04b0*/  BSYNC.RECONVERGENT B1 ;  /* 0x0000000000017941 */ /* 0x000fea0003800200 */
.L_x_624:
[----:B------:R-:W-:Y:S05]  /*04c0*/  @!P1 BRA `(.L_x_623) ;  /* 0x0000000000649947 */ /* 0x000fea0003800000 */
[----:B------:R-:W1:Y:S01]  /*04d0*/  LDC.64 R4, c[0x0][0x388] ;  /* 0x0000e200ff047b82 */ /* 0x000e620000000a00 */
[----:B------:R-:W-:-:S05]  /*04e0*/  IADD3 R11, PT, PT, R6, R11, RZ ;  /* 0x0000000b060b7210 */ /* 0x000fca0007ffe0ff */
[----:B-1----:R-:W-:-:S05]  /*04f0*/  IMAD.WIDE R4, R11, 0x4, R4 ;  /* 0x000000040b047825 */ /* 0x002fca00078e0204 */
[----:B------:R-:W3:Y:S01]  /*0500*/  LDG.E R6, desc[UR6][R4.64] ;  /* 0x0000000604067981 */ /* 0x000ee2000c1e1900 */
[----:B-----5:R-:W-:Y:S01]  /*0510*/  F2F.F64.F32 R12, R19 ;  /* 0x00000013000c7310 */ /* 0x020fe20000201800 */
[----:B------:R-:W-:-:S07]  /*0520*/  ISETP.NE.AND P1, PT, R8, 0x1, PT ;  /* 0x000000010800780c */ /* 0x000fce0003f25270 */
[----:B---3--:R-:W1:Y:S02]  /*0530*/  F2F.F64.F32 R10, R6 ;  /* 0x00000006000a7310 */ /* 0x008e640000201800 */
[----:B-1----:R-:W-:-:S06]  /*0540*/  DFMA R10, R10, 0.25, R12 ;  /* 0x3fd000000a0a782b */ /* 0x002fcc000000000c */
[----:B------:R-:W1:Y:S02]  /*0550*/  F2F.F32.F64 R13, R10 ;  /* 0x0000000a000d7310 */ /* 0x000e640000301000 */
[----:B-1----:R1:W-:Y:S01]  /*0560*/  STG.E desc[UR6][R2.64], R13 ;  /* 0x0000000d02007986 */ /* 0x0023e2000c101906 */
[----:B------:R-:W-:Y:S05]  /*0570*/  @!P1 BRA `(.L_x_623) ;  /* 0x0000000000389947 */ /* 0x000fea0003800000 */
[----:B------:R-:W3:Y:S01]  /*0580*/  LDG.E R6, desc[UR6][R4.64+0x4] ;  /* 0x0000040604067981 */ /* 0x000ee2000c1e1900 */
[----:B-1----:R-:W-:Y:S01]  /*0590*/  F2F.F64.F32 R12, R13 ;  /* 0x0000000d000c7310 */ /* 0x002fe20000201800 */
[----:B------:R-:W-:-:S07]  /*05a0*/  ISETP.NE.AND P1, PT, R8, 0x2, PT ;  /* 0x000000020800780c */ /* 0x000fce0003f25270 */
[----:B---3--:R-:W1:Y:S02]  /*05b0*/  F2F.F64.F32 R10, R6 ;  /* 0x00000006000a7310 */ /* 0x008e640000201800 */
[----:B-1----:R-:W-:-:S10]  /*05c0*/  DFMA R10, R10, 0.25, R12 ;  /* 0x3fd000000a0a782b */ /* 0x002fd4000000000c */
[----:B------:R-:W1:Y:S02]  /*05d0*/  F2F.F32.F64 R11, R10 ;  /* 0x0000000a000b7310 */ /* 0x000e640000301000 */
[----:B-1----:R3:W-:Y:S01]  /*05e0*/  STG.E desc[UR6][R2.64], R11 ;  /* 0x0000000b02007986 */ /* 0x0027e2000c101906 */
[----:B------:R-:W-:Y:S05]  /*05f0*/  @!P1 BRA `(.L_x_623) ;  /* 0x0000000000189947 */ /* 0x000fea0003800000 */
[----:B------:R-:W4:Y:S01]  /*0600*/  LDG.E R4, desc[UR6][R4.64+0x8] ;  /* 0x0000080604047981 */ /* 0x000f22000c1e1900 */
[----:B---3--:R-:W-:Y:S08]  /*0610*/  F2F.F64.F32 R10, R11 ;  /* 0x0000000b000a7310 */ /* 0x008ff00000201800 */
[----:B----4-:R-:W1:Y:S02]  /*0620*/  F2F.F64.F32 R8, R4 ;  /* 0x0000000400087310 */ /* 0x010e640000201800 */
[----:B-1----:R-:W-:-:S10]  /*0630*/  DFMA R8, R8, 0.25, R10 ;  /* 0x3fd000000808782b */ /* 0x002fd4000000000a */
[----:B------:R-:W1:Y:S02]  /*0640*/  F2F.F32.F64 R9, R8 ;  /* 0x0000000800097310 */ /* 0x000e640000301000 */
[----:B-1----:R4:W-:Y:S02]  /*0650*/  STG.E desc[UR6][R2.64], R9 ;  /* 0x0000000902007986 */ /* 0x0029e4000c101906 */
.L_x_623:
[----:B------:R-:W-:Y:S05]  /*0660*/  BSYNC.RECONVERGENT B0 ;  /* 0x0000000000007941 */ /* 0x000fea0003800200 */
.L_x_622:
[----:B------:R-:W-:Y:S05]  /*0670*/  @!P0 BRA `(.L_x_627) ;  /* 0xfffffff800988947 */ /* 0x000fea000383ffff */
[----:B------:R-:W-:Y:S05]  /*0680*/  EXIT ;  /* 0x000000000000794d */ /* 0x000fea0003800000 */
.L_x_628:
        /* <DEDUP_REMOVED lines=15> */
.L_x_878:


//--------------------- .text._Z42gpuKernelCenterAtomQuadrupletDecompositionIdEvPT_S1_PiS2_ii --------------------------
	.section	.text._Z42gpuKernelCenterAtomQuadrupletDecompositionIdEvPT_S1_PiS2_ii,"ax",@progbits
	.align	128
        .global         _Z42gpuKernelCenterAtomQuadrupletDecompositionIdEvPT_S1_PiS2_ii
        .type           _Z42gpuKernelCenterAtomQuadrupletDecompositionIdEvPT_S1_PiS2_ii,@function
        .size           _Z42gpuKernelCenterAtomQuadrupletDecompositionIdEvPT_S1_PiS2_ii,(.L_x_879 - _Z42gpuKernelCenterAtomQuadrupletDecompositionIdEvPT_S1_PiS2_ii)
        .other          _Z42gpuKernelCenterAtomQuadrupletDecompositionIdEvPT_S1_PiS2_ii,@"STO_CUDA_ENTRY STV_DEFAULT"
_Z42gpuKernelCenterAtomQuadrupletDecompositionIdEvPT_S1_PiS2_ii:
.text._Z42gpuKernelCenterAtomQuadrupletDecompositionIdEvPT_S1_PiS2_ii:
        /* <DEDUP_REMOVED lines=14> */
.L_x_634:
        /* <DEDUP_REMOVED lines=21> */
[----:B------:R0:W5:Y:S01]  /*0230*/  LDG.E.64 R8, desc[UR6][R2.64] ;  /* 0x0000000602087981 */ /* 0x000162000c1e1b00 */
        /* <DEDUP_REMOVED lines=8> */
.L_x_633:
[----:B------:R-:W-:Y:S02]  /*02c0*/  IMAD.U32 R10, RZ, RZ, UR4 ;  /* 0x00000004ff0a7e24 */ /* 0x000fe4000f8e00ff */
[----:B------:R-:W-:Y:S02]  /*02d0*/  IMAD.U32 R11, RZ, RZ, UR5 ;  /* 0x00000005ff0b7e24 */ /* 0x000fe4000f8e00ff */
[----:B------:R-:W-:-:S05]  /*02e0*/  IMAD.WIDE R10, R19, 0x8, R10 ;  /* 0x00000008130a7825 */ /* 0x000fca00078e020a */
[----:B-1----:R-:W2:Y:S02]  /*02f0*/  LDG.E.64 R12, desc[UR6][R10.64+-0x10] ;  /* 0xfffff0060a0c7981 */ /* 0x002ea4000c1e1b00 */
[----:B--2--5:R-:W-:-:S07]  /*0300*/  DFMA R12, R12, 0.25, R8 ;  /* 0x3fd000000c0c782b */ /* 0x024fce0000000008 */
[----:B------:R1:W-:Y:S04]  /*0310*/  STG.E.64 desc[UR6][R2.64], R12 ;  /* 0x0000000c02007986 */ /* 0x0003e8000c101b06 */
[----:B------:R-:W2:Y:S02]  /*0320*/  LDG.E.64 R8, desc[UR6][R10.64+-0x8] ;  /* 0xfffff8060a087981 */ /* 0x000ea4000c1e1b00 */
[----:B--2---:R-:W-:-:S07]  /*0330*/  DFMA R14, R8, 0.25, R12 ;  /* 0x3fd00000080e782b */ /* 0x004fce000000000c */
[----:B------:R1:W-:Y:S04]  /*0340*/  STG.E.64 desc[UR6][R2.64], R14 ;  /* 0x0000000e02007986 */ /* 0x0003e8000c101b06 */
[----:B------:R-:W2:Y:S02]  /*0350*/  LDG.E.64 R8, desc[UR6][R10.64] ;  /* 0x000000060a087981 */ /* 0x000ea4000c1e1b00 */
[----:B--2---:R-:W-:-:S07]  /*0360*/  DFMA R16, R8, 0.25, R14 ;  /* 0x3fd000000810782b */ /* 0x004fce000000000e */
[----:B------:R1:W-:Y:S04]  /*0370*/  STG.E.64 desc[UR6][R2.64], R16 ;  /* 0x0000001002007986 */ /* 0x0003e8000c101b06 */
[----:B------:R-:W2:Y:S01]  /*0380*/  LDG.E.64 R8, desc[UR6][R10.64+0x8] ;  /* 0x000008060a087981 */ /* 0x000ea2000c1e1b00 */
[----:B------:R-:W-:Y:S01]  /*0390*/  IADD3 R18, PT, PT, R18, 0x4, RZ ;  /* 0x0000000412127810 */ /* 0x000fe20007ffe0ff */
[----:B------:R-:W-:-:S03]  /*03a0*/  VIADD R19, R19, 0x4 ;  /* 0x0000000413137836 */ /* 0x000fc60000000000 */
[----:B------:R-:W-:Y:S01]  /*03b0*/  ISETP.NE.AND P2, PT, R18, RZ, PT ;  /* 0x000000ff1200720c */ /* 0x000fe20003f45270 */
[----:B--2---:R-:W-:-:S07]  /*03c0*/  DFMA R8, R8, 0.25, R16 ;  /* 0x3fd000000808782b */ /* 0x004fce0000000010 */
[----:B------:R1:W-:Y:S05]  /*03d0*/  STG.E.64 desc[UR6][R2.64], R8 ;  /* 0x0000000802007986 */ /* 0x0003ea000c101b06 */
[----:B------:R-:W-:Y:S05]  /*03e0*/  @P2 BRA `(.L_x_633) ;  /* 0xfffffffc00b42947 */ /* 0x000fea000383ffff */
.L_x_632:
[----:B------:R-:W-:Y:S05]  /*03f0*/  BSYNC.RECONVERGENT B1 ;  /* 0x0000000000017941 */ /* 0x000fea0003800200 */
.L_x_631:
[----:B------:R-:W-:Y:S05]  /*0400*/  @!P1 BRA `(.L_x_630) ;  /* 0x0000000000409947 */ /* 0x000fea0003800000 */
[----:B------:R-:W2:Y:S01]  /*0410*/  LDC.64 R10, c[0x0][0x388] ;  /* 0x0000e200ff0a7b82 */ /* 0x000ea20000000a00 */
[----:B-1----:R-:W-:-:S05]  /*0420*/  IADD3 R13, PT, PT, R4, R7, RZ ;  /* 0x00000007040d7210 */ /* 0x002fca0007ffe0ff */
[----:B--2---:R-:W-:-:S05]  /*0430*/  IMAD.WIDE R12, R13, 0x8, R10 ;  /* 0x000000080d0c7825 */ /* 0x004fca00078e020a */
[----:B------:R-:W2:Y:S01]  /*0440*/  LDG.E.64 R10, desc[UR6][R12.64] ;  /* 0x000000060c0a7981 */ /* 0x000ea2000c1e1b00 */
[----:B------:R-:W-:Y:S01]  /*0450*/  ISETP.NE.AND P1, PT, R6, 0x1, PT ;  /* 0x000000010600780c */ /* 0x000fe20003f25270 */
[----:B--2--5:R-:W-:-:S07]  /*0460*/  DFMA R10, R10, 0.25, R8 ;  /* 0x3fd000000a0a782b */ /* 0x024fce0000000008 */
[----:B------:R2:W-:Y:S05]  /*0470*/  STG.E.64 desc[UR6][R2.64], R10 ;  /* 0x0000000a02007986 */ /* 0x0005ea000c101b06 */
[----:B------:R-:W-:Y:S05]  /*0480*/  @!P1 BRA `(.L_x_630) ;  /* 0x0000000000209947 */ /* 0x000fea0003800000 */
[----:B------:R-:W3:Y:S01]  /*0490*/  LDG.E.64 R8, desc[UR6][R12.64+0x8] ;  /* 0x000008060c087981 */ /* 0x000ee2000c1e1b00 */
[----:B------:R-:W-:Y:S01]  /*04a0*/  ISETP.NE.AND P1, PT, R6, 0x2, PT ;  /* 0x000000020600780c */ /* 0x000fe20003f25270 */
[----:B---3--:R-:W-:-:S07]  /*04b0*/  DFMA R8, R8, 0.25, R10 ;  /* 0x3fd000000808782b */ /* 0x008fce000000000a */
[----:B------:R3:W-:Y:S05]  /*04c0*/  STG.E.64 desc[UR6][R2.64], R8 ;  /* 0x0000000802007986 */ /* 0x0007ea000c101b06 */
[----:B------:R-:W-:Y:S05]  /*04d0*/  @!P1 BRA `(.L_x_630) ;  /* 0x00000000000c9947 */ /* 0x000fea0003800000 */
[----:B------:R-:W4:Y:S02]  /*04e0*/  LDG.E.64 R6, desc[UR6][R12.64+0x10] ;  /* 0x000010060c067981 */ /* 0x000f24000c1e1b00 */
[----:B----4-:R-:W-:-:S07]  /*04f0*/  DFMA R6, R6, 0.25, R8 ;  /* 0x3fd000000606782b */ /* 0x010fce0000000008 */
[----:B------:R4:W-:Y:S04]  /*0500*/  STG.E.64 desc[UR6][R2.64], R6 ;  /* 0x0000000602007986 */ /* 0x0009e8000c101b06 */
.L_x_630:
[----:B------:R-:W-:Y:S05]  /*0510*/  BSYNC.RECONVERGENT B0 ;  /* 0x0000000000007941 */ /* 0x000fea0003800200 */
.L_x_629:
[----:B------:R-:W-:Y:S05]  /*0520*/  @!P0 BRA `(.L_x_634) ;  /* 0xfffffff800ec8947 */ /* 0x000fea000383ffff */
[----:B------:R-:W-:Y:S05]  /*0530*/  EXIT ;  /* 0x000000000000794d */ /* 0x000fea0003800000 */
.L_x_635:
        /* <DEDUP_REMOVED lines=12> */
.L_x_879:


//--------------------- .text._Z32gpuKernelQuadrupletDecompositionIfEvPT_S1_PiS2_S2_S2_ii --------------------------
	.section	.text._Z32gpuKernelQuadrupletDecompositionIfEvPT_S1_PiS2_S2_S2_ii,"ax",@progbits
	.align	128
        .global         _Z32gpuKernelQuadrupletDecompositionIfEvPT_S1_PiS2_S2_S2_ii
        .type           _Z32gpuKernelQuadrupletDecompositionIfEvPT_S1_PiS2_S2_S2_ii,@function
        .size           _Z32gpuKernelQuadrupletDecompositionIfEvPT_S1_PiS2_S2_S2_ii,(.L_x_880 - _Z32gpuKernelQuadrupletDecompositionIfEvPT_S1_PiS2_S2_S2_ii)
        .other          _Z32gpuKernelQuadrupletDecompositionIfEvPT_S1_PiS2_S2_S2_ii,@"STO_CUDA_ENTRY STV_DEFAULT"
_Z32gpuKernelQuadrupletDecompositionIfEvPT_S1_PiS2_S2_S2_ii:
.text._Z32gpuKernelQuadrupletDecompositionIfEvPT_S1_PiS2_S2_S2_ii:
        /* <DEDUP_REMOVED lines=14> */
[----:B------:R-:W1:Y:S08]  /*00e0*/  LDC.64 R8, c[0x0][0x3a8] ;  /* 0x0000ea00ff087b82 */ /* 0x000e700000000a00 */
[----:B------:R-:W0:Y:S08]  /*00f0*/  LDC.64 R10, c[0x0][0x380] ;  /* 0x0000e000ff0a7b82 */ /* 0x000e300000000a00 */
[----:B--2---:R-:W0:Y:S02]  /*0100*/  LDC.64 R12, c[0x0][0x388] ;  /* 0x0000e200ff0c7b82 */ /* 0x004e240000000a00 */
.L_x_636:
[----:B0-----:R-:W-:-:S04]  /*0110*/  IMAD.WIDE R28, R15, 0x4, R12 ;  /* 0x000000040f1c7825 */ /* 0x001fc800078e020c */
[C---:B--2---:R-:W-:Y:S02]  /*0120*/  IMAD.WIDE R26, R15.reuse, 0x4, R2 ;  /* 0x000000040f1a7825 */ /* 0x044fe400078e0202 */
[----:B------:R-:W2:Y:S02]  /*0130*/  LDG.E R28, desc[UR6][R28.64] ;  /* 0x000000061c1c7981 */ /* 0x000ea4000c1e1900 */
[C---:B---3--:R-:W-:Y:S02]  /*0140*/  IMAD.WIDE R22, R15.reuse, 0x4, R4 ;  /* 0x000000040f167825 */ /* 0x048fe400078e0204 */
[----:B------:R2:W3:Y:S02]  /*0150*/  LDG.E R21, desc[UR6][R26.64] ;  /* 0x000000061a157981 */ /* 0x0004e4000c1e1900 */
[C---:B----4-:R-:W-:Y:S02]  /*0160*/  IMAD.WIDE R18, R15.reuse, 0x4, R6 ;  /* 0x000000040f127825 */ /* 0x050fe400078e0206 */
[----:B------:R-:W4:Y:S02]  /*0170*/  LDG.E R23, desc[UR6][R22.64] ;  /* 0x0000000616177981 */ /* 0x000f24000c1e1900 */
[----:B-1----:R-:W-:-:S02]  /*0180*/  IMAD.WIDE R16, R15, 0x4, R8 ;  /* 0x000000040f107825 */ /* 0x002fc400078e0208 */
[----:B------:R-:W5:Y:S04]  /*0190*/  LDG.E R19, desc[UR6][R18.64] ;  /* 0x0000000612137981 */ /* 0x000f68000c1e1900 */
[----:B------:R5:W5:Y:S01]  /*01a0*/  LDG.E R14, desc[UR6][R16.64] ;  /* 0x00000006100e7981 */ /* 0x000b62000c1e1900 */
[----:B------:R-:W-:-:S04]  /*01b0*/  IADD3 R15, PT, PT, R0, R15, RZ ;  /* 0x0000000f000f7210 */ /* 0x000fc80007ffe0ff */
[----:B------:R-:W-:Y:S01]  /*01c0*/  ISETP.GE.AND P0, PT, R15, UR5, PT ;  /* 0x000000050f007c0c */ /* 0x000fe2000bf06270 */
[----:B--2---:R-:W-:Y:S01]  /*01d0*/  FMUL R27, R28, 0.25 ;  /* 0x3e8000001c1b7820 */ /* 0x004fe20000400000 */
[----:B---3--:R-:W-:-:S04]  /*01e0*/  IMAD.WIDE R20, R21, 0x4, R10 ;  /* 0x0000000415147825 */ /* 0x008fc800078e020a */
[--C-:B----4-:R-:W-:Y:S01]  /*01f0*/  IMAD.WIDE R24, R23, 0x4, R10.reuse ;  /* 0x0000000417187825 */ /* 0x110fe200078e020a */
[----:B------:R2:W-:Y:S03]  /*0200*/  REDG.E.ADD.F32.FTZ.RN.STRONG.GPU desc[UR6][R20.64], R27 ;  /* 0x0000001b140079a6 */ /* 0x0005e6000c12f306 */
[--C-:B-----5:R-:W-:Y:S01]  /*0210*/  IMAD.WIDE R16, R19, 0x4, R10.reuse ;  /* 0x0000000413107825 */ /* 0x120fe200078e020a */
[----:B------:R2:W-:Y:S03]  /*0220*/  REDG.E.ADD.F32.FTZ.RN.STRONG.GPU desc[UR6][R24.64], R27 ;  /* 0x0000001b180079a6 */ /* 0x0005e6000c12f306 */
[----:B------:R-:W-:Y:S01]  /*0230*/  IMAD.WIDE R18, R14, 0x4, R10 ;  /* 0x000000040e127825 */ /* 0x000fe200078e020a */
[----:B------:R2:W-:Y:S04]  /*0240*/  REDG.E.ADD.F32.FTZ.RN.STRONG.GPU desc[UR6][R16.64], R27 ;  /* 0x0000001b100079a6 */ /* 0x0005e8000c12f306 */
[----:B------:R2:W-:Y:S01]  /*0250*/  REDG.E.ADD.F32.FTZ.RN.STRONG.GPU desc[UR6][R18.64], R27 ;  /* 0x0000001b120079a6 */ /* 0x0005e2000c12f306 */
[----:B------:R-:W-:Y:S05]  /*0260*/  @!P0 BRA `(.L_x_636) ;  /* 0xfffffffc00a88947 */ /* 0x000fea000383ffff */
[----:B------:R-:W-:Y:S05]  /*0270*/  EXIT ;  /* 0x000000000000794d */ /* 0x000fea0003800000 */
.L_x_637:
        /* <DEDUP_REMOVED lines=16> */
.L_x_880:


//--------------------- .text._Z32gpuKernelQuadrupletDecompositionIdEvPT_S1_PiS2_S2_S2_ii --------------------------
	.section	.text._Z32gpuKernelQuadrupletDecompositionIdEvPT_S1_PiS2_S2_S2_ii,"ax",@progbits
	.align	128
        .global         _Z32gpuKernelQuadrupletDecompositionIdEvPT_S1_PiS2_S2_S2_ii
        .type           _Z32gpuKernelQuadrupletDecompositionIdEvPT_S1_PiS2_S2_S2_ii,@function
        .size           _Z32gpuKernelQuadrupletDecompositionIdEvPT_S1_PiS2_S2_S2_ii,(.L_x_881 - _Z32gpuKernelQuadrupletDecompositionIdEvPT_S1_PiS2_S2_S2_ii)
        .other          _Z32gpuKernelQuadrupletDecompositionIdEvPT_S1_PiS2_S2_S2_ii,@"STO_CUDA_ENTRY STV_DEFAULT"
_Z32gpuKernelQuadrupletDecompositionIdEvPT_S1_PiS2_S2_S2_ii:
.text._Z32gpuKernelQuadrupletDecompositionIdEvPT_S1_PiS2_S2_S2_ii:
        /* <DEDUP_REMOVED lines=17> */
.L_x_638:
[----:B0-2---:R-:W-:-:S04]  /*0110*/  IMAD.WIDE R22, R15, 0x8, R12 ;  /* 0x000000080f167825 */ /* 0x005fc800078e020c */
[C---:B------:R-:W-:Y:S02]  /*0120*/  IMAD.WIDE R28, R15.reuse, 0x4, R2 ;  /* 0x000000040f1c7825 */ /* 0x040fe400078e0202 */
[----:B------:R-:W2:Y:S02]  /*0130*/  LDG.E.64 R22, desc[UR6][R22.64] ;  /* 0x0000000616167981 */ /* 0x000ea4000c1e1b00 */
[C---:B---3--:R-:W-:Y:S02]  /*0140*/  IMAD.WIDE R20, R15.reuse, 0x4, R4 ;  /* 0x000000040f147825 */ /* 0x048fe400078e0204 */
[----:B------:R-:W3:Y:S02]  /*0150*/  LDG.E R25, desc[UR6][R28.64] ;  /* 0x000000061c197981 */ /* 0x000ee4000c1e1900 */
[C---:B----4-:R-:W-:Y:S02]  /*0160*/  IMAD.WIDE R16, R15.reuse, 0x4, R6 ;  /* 0x000000040f107825 */ /* 0x050fe400078e0206 */
[----:B------:R-:W4:Y:S02]  /*0170*/  LDG.E R21, desc[UR6][R20.64] ;  /* 0x0000000614157981 */ /* 0x000f24000c1e1900 */
[----:B-1----:R-:W-:-:S02]  /*0180*/  IMAD.WIDE R18, R15, 0x4, R8 ;  /* 0x000000040f127825 */ /* 0x002fc400078e0208 */
[----:B------:R-:W5:Y:S04]  /*0190*/  LDG.E R17, desc[UR6][R16.64] ;  /* 0x0000000610117981 */ /* 0x000f68000c1e1900 */
[----:B------:R-:W5:Y:S01]  /*01a0*/  LDG.E R19, desc[UR6][R18.64] ;  /* 0x0000000612137981 */ /* 0x000f62000c1e1900 */
[----:B------:R-:W-:-:S04]  /*01b0*/  IADD3 R15, PT, PT, R0, R15, RZ ;  /* 0x0000000f000f7210 */ /* 0x000fc80007ffe0ff */
[----:B------:R-:W-:Y:S01]  /*01c0*/  ISETP.GE.AND P0, PT, R15, UR5, PT ;  /* 0x000000050f007c0c */ /* 0x000fe2000bf06270 */
[----:B--2---:R-:W-:Y:S01]  /*01d0*/  DMUL R22, R22, 0.25 ;  /* 0x3fd0000016167828 */ /* 0x004fe20000000000 */
[----:B---3--:R-:W-:-:S04]  /*01e0*/  IMAD.WIDE R24, R25, 0x8, R10 ;  /* 0x0000000819187825 */ /* 0x008fc800078e020a */
[--C-:B----4-:R-:W-:Y:S02]  /*01f0*/  IMAD.WIDE R26, R21, 0x8, R10.reuse ;  /* 0x00000008151a7825 */ /* 0x110fe400078e020a */
        /* <DEDUP_REMOVED lines=8> */
.L_x_639:
        /* <DEDUP_REMOVED lines=16> */
.L_x_881:


//--------------------- .text._Z41gpuKernelNeighborAtomTripletDecompositionIfEvPT_S1_PiS2_S2_ii --------------------------
	.section	.text._Z41gpuKernelNeighborAtomTripletDecompositionIfEvPT_S1_PiS2_S2_ii,"ax",@progbits
	.align	128
        .global         _Z41gpuKernelNeighborAtomTripletDecompositionIfEvPT_S1_PiS2_S2_ii
        .type           _Z41gpuKernelNeighborAtomTripletDecompositionIfEvPT_S1_PiS2_S2_ii,@function
        .size           _Z41gpuKernelNeighborAtomTripletDecompositionIfEvPT_S1_PiS2_S2_ii,(.L_x_814 - _Z41gpuKernelNeighborAtomTripletDecompositionIfEvPT_S1_PiS2_S2_ii)
        .other          _Z41gpuKernelNeighborAtomTripletDecompositionIfEvPT_S1_PiS2_S2_ii,@"STO_CUDA_ENTRY STV_DEFAULT"
_Z41gpuKernelNeighborAtomTripletDecompositionIfEvPT_S1_PiS2_S2_ii:
.text._Z41gpuKernelNeighborAtomTripletDecompositionIfEvPT_S1_PiS2_S2_ii:
        /* <DEDUP_REMOVED lines=14> */
.L_x_659:
[----:B0---4-:R-:W0:Y:S01]  /*00e0*/  LDC.64 R2, c[0x0][0x398] ;  /* 0x0000e600ff027b82 */ /* 0x011e220000000a00 */
        /* <DEDUP_REMOVED lines=10> */
[----:B---3-5:R-:W-:Y:S05]  /*0190*/  @!P0 BRA `(.L_x_641) ;  /* 0x0000000c00e48947 */ /* 0x028fea0003800000 */
[----:B------:R-:W0:Y:S01]  /*01a0*/  LDCU.64 UR6, c[0x0][0x390] ;  /* 0x00007200ff0677ac */ /* 0x000e220008000a00 */
[----:B------:R-:W-:Y:S01]  /*01b0*/  SHF.R.S32.HI R3, RZ, 0x1f, R0 ;  /* 0x0000001fff037819 */ /* 0x000fe20000011400 */
[----:B------:R-:W1:Y:S01]  /*01c0*/  LDC.64 R10, c[0x0][0x380] ;  /* 0x0000e000ff0a7b82 */ /* 0x000e620000000a00 */
[----:B0-----:R-:W-:-:S04]  /*01d0*/  LEA R12, P0, R0, UR6, 0x2 ;  /* 0x00000006000c7c11 */ /* 0x001fc8000f8010ff */
[----:B------:R-:W-:-:S06]  /*01e0*/  LEA.HI.X R13, R0, UR7, R3, 0x2, P0 ;  /* 0x00000007000d7c11 */ /* 0x000fcc00080f1403 */
[----:B------:R-:W1:Y:S01]  /*01f0*/  LDG.E R13, desc[UR8][R12.64] ;  /* 0x000000080c0d7981 */ /* 0x000e62000c1e1900 */
[----:B------:R-:W-:-:S05]  /*0200*/  IMAD.IADD R0, R8, 0x1, -R5 ;  /* 0x0000000108007824 */ /* 0x000fca00078e0a05 */
[----:B------:R-:W-:Y:S01]  /*0210*/  ISETP.GT.U32.AND P0, PT, R0, -0x4, PT ;  /* 0xfffffffc0000780c */ /* 0x000fe20003f04070 */
[----:B-1----:R-:W-:-:S05]  /*0220*/  IMAD.WIDE R10, R13, 0x4, R10 ;  /* 0x000000040d0a7825 */ /* 0x002fca00078e020a */
[----:B------:R0:W5:Y:S01]  /*0230*/  LDG.E R33, desc[UR8][R10.64] ;  /* 0x000000080a217981 */ /* 0x000162000c1e1900 */
[----:B------:R-:W-:Y:S01]  /*0240*/  BSSY.RECONVERGENT B1, `(.L_x_642) ;  /* 0x0000088000017945 */ /* 0x000fe20003800200 */
[----:B------:R-:W-:Y:S02]  /*0250*/  LOP3.LUT R6, R9, 0x3, RZ, 0xc0, !PT ;  /* 0x0000000309067812 */ /* 0x000fe400078ec0ff */
[----:B------:R-:W-:Y:S01]  /*0260*/  CS2R R4, SRZ ;  /* 0x0000000000047805 */ /* 0x000fe2000001ff00 */
[----:B------:R-:W-:Y:S02]  /*0270*/  IMAD.MOV.U32 R3, RZ, RZ, 0x40080000 ;  /* 0x40080000ff037424 */ /* 0x000fe400078e00ff */
[----:B------:R-:W-:Y:S05]  /*0280*/  @P0 BRA `(.L_x_643) ;  /* 0x00000008000c0947 */ /* 0x000fea0003800000 */
[----:B------:R-:W1:Y:S01]  /*0290*/  LDC.64 R12, c[0x0][0x388] ;  /* 0x0000e200ff0c7b82 */ /* 0x000e620000000a00 */
[----:B------:R-:W-:Y:S01]  /*02a0*/  LOP3.LUT R5, R9, 0x7ffffffc, RZ, 0xc0, !PT ;  /* 0x7ffffffc09057812 */ /* 0x000fe200078ec0ff */
[----:B------:R-:W-:-:S04]  /*02b0*/  IMAD.MOV.U32 R2, RZ, RZ, R8 ;  /* 0x000000ffff027224 */ /* 0x000fc800078e0008 */
[----:B------:R-:W-:-:S07]  /*02c0*/  IMAD.MOV R0, RZ, RZ, -R5 ;  /* 0x000000ffff007224 */ /* 0x000fce00078e0a05 */
.L_x_652:
[----:B------:R-:W-:Y:S01]  /*02d0*/  MOV R14, UR4 ;  /* 0x00000004000e7c02 */ /* 0x000fe20008000f00 */
[----:B------:R-:W-:-:S04]  /*02e0*/  IMAD.U32 R15, RZ, RZ, UR5 ;  /* 0x00000005ff0f7e24 */ /* 0x000fc8000f8e00ff */
[----:B------:R-:W-:-:S05]  /*02f0*/  IMAD.WIDE R14, R2, 0x4, R14 ;  /* 0x00000004020e7825 */ /* 0x000fca00078e020e */
[----:B------:R-:W1:Y:S01]  /*0300*/  LDG.E R19, desc[UR8][R14.64+-0x8] ;  /* 0xfffff8080e137981 */ /* 0x000e62000c1e1900 */
[----:B--2---:R-:W2:Y:S01]  /*0310*/  MUFU.RCP64H R21, 3 ;  /* 0x4008000000157908 */ /* 0x004ea20000001800 */
[----:B------:R-:W-:Y:S02]  /*0320*/  IMAD.MOV.U32 R16, RZ, RZ, 0x0 ;  /* 0x00000000ff107424 */ /* 0x000fe400078e00ff */
[----:B------:R-:W-:Y:S02]  /*0330*/  IMAD.MOV.U32 R17, RZ, RZ, 0x40080000 ;  /* 0x40080000ff117424 */ /* 0x000fe400078e00ff */
[----:B------:R-:W-:-:S06]  /*0340*/  IMAD.MOV.U32 R20, RZ, RZ, 0x1 ;  /* 0x00000001ff147424 */ /* 0x000fcc00078e00ff */
[----:B--2---:R-:W-:Y:S01]  /*0350*/  DFMA R22, R20, -R16, 1 ;  /* 0x3ff000001416742b */ /* 0x004fe20000000810 */
[----:B-1----:R-:W-:-:S05]  /*0360*/  IMAD.WIDE R18, R19, 0x4, R12 ;  /* 0x0000000413127825 */ /* 0x002fca00078e020c */
[----:B------:R-:W2:Y:S02]  /*0370*/  LDG.E R9, desc[UR8][R18.64] ;  /* 0x0000000812097981 */ /* 0x000ea4000c1e1900 */
[----:B------:R-:W-:Y:S01]  /*0380*/  DFMA R22, R22, R22, R22 ;  /* 0x000000161616722b */ /* 0x000fe20000000016 */
[----:B------:R-:W-:Y:S07]  /*0390*/  BSSY.RECONVERGENT B2, `(.L_x_644) ;  /* 0x0000010000027945 */ /* 0x000fee0003800200 */
        /* <DEDUP_REMOVED lines=12> */
[----:B0----5:R-:W-:Y:S05]  /*0460*/  CALL.REL.NOINC `($__internal_6_$__cuda_sm20_div_rn_f64_full) ;  /* 0x0000000c003c7944 */ /* 0x021fea0003c00000 */
[----:B------:R-:W-:Y:S02]  /*0470*/  IMAD.MOV.U32 R16, RZ, RZ, R26 ;  /* 0x000000ffff107224 */ /* 0x000fe400078e001a */
[----:B------:R-:W-:-:S07]  /*0480*/  IMAD.MOV.U32 R17, RZ, RZ, R27 ;  /* 0x000000ffff117224 */ /* 0x000fce00078e001b */
.L_x_645:
[----:B------:R-:W-:Y:S05]  /*0490*/  BSYNC.RECONVERGENT B2 ;  /* 0x0000000000027941 */ /* 0x000fea0003800200 */
.L_x_644:
[----:B-----5:R-:W1:Y:S02]  /*04a0*/  F2F.F64.F32 R18, R33 ;  /* 0x0000002100127310 */ /* 0x020e640000201800 */
[----:B-1----:R-:W-:-:S06]  /*04b0*/  DADD R18, R18, R16 ;  /* 0x0000000012127229 */ /* 0x002fcc0000000010 */
[----:B------:R-:W1:Y:S02]  /*04c0*/  F2F.F32.F64 R35, R18 ;  /* 0x0000001200237310 */ /* 0x000e640000301000 */
[----:B-1----:R1:W-:Y:S04]  /*04d0*/  STG.E desc[UR8][R10.64], R35 ;  /* 0x000000230a007986 */ /* 0x0023e8000c101908 */
[----:B------:R-:W2:Y:S02]  /*04e0*/  LDG.E R23, desc[UR8][R14.64+-0x4] ;  /* 0xfffffc080e177981 */ /* 0x000ea4000c1e1900 */
[----:B------:R-:W3:Y:S01]  /*04f0*/  MUFU.RCP64H R21, 3 ;  /* 0x4008000000157908 */ /* 0x000ee20000001800 */
[----:B------:R-:W-:Y:S01]  /*0500*/  MOV R16, 0x0 ;  /* 0x0000000000107802 */ /* 0x000fe20000000f00 */
[----:B------:R-:W-:-:S02]  /*0510*/  IMAD.MOV.U32 R17, RZ, RZ, 0x40080000 ;  /* 0x40080000ff117424 */ /* 0x000fc400078e00ff */
[----:B------:R-:W-:-:S06]  /*0520*/  IMAD.MOV.U32 R20, RZ, RZ, 0x1 ;  /* 0x00000001ff147424 */ /* 0x000fcc00078e00ff */
[----:B---3--:R-:W-:Y:S01]  /*0530*/  DFMA R24, R20, -R16, 1 ;  /* 0x3ff000001418742b */ /* 0x008fe20000000810 */
[----:B--2---:R-:W-:-:S06]  /*0540*/  IMAD.WIDE R22, R23, 0x4, R12 ;  /* 0x0000000417167825 */ /* 0x004fcc00078e020c */
[----:B------:R-:W2:Y:S01]  /*0550*/  LDG.E R22, desc[UR8][R22.64] ;  /* 0x0000000816167981 */ /* 0x000ea2000c1e1900 */
        /* <DEDUP_REMOVED lines=14> */
[----:B0-----:R-:W-:Y:S05]  /*0640*/  CALL.REL.NOINC `($__internal_6_$__cuda_sm20_div_rn_f64_full) ;  /* 0x0000000800c47944 */ /* 0x001fea0003c00000 */
[----:B------:R-:W-:Y:S02]  /*0650*/  IMAD.MOV.U32 R16, RZ, RZ, R26 ;  /* 0x000000ffff107224 */ /* 0x000fe400078e001a */
[----:B------:R-:W-:-:S07]  /*0660*/  IMAD.MOV.U32 R17, RZ, RZ, R27 ;  /* 0x000000ffff117224 */ /* 0x000fce00078e001b */
.L_x_647:
[----:B------:R-:W-:Y:S05]  /*0670*/  BSYNC.RECONVERGENT B2 ;  /* 0x0000000000027941 */ /* 0x000fea0003800200 */
.L_x_646:
        /* <DEDUP_REMOVED lines=29> */
.L_x_649:
[----:B------:R-:W-:Y:S05]  /*0850*/  BSYNC.RECONVERGENT B2 ;  /* 0x0000000000027941 */ /* 0x000fea0003800200 */
.L_x_648:
[----:B------:R-:W1:Y:S02]  /*0860*/  F2F.F64.F32 R18, R33 ;  /* 0x0000002100127310 */ /* 0x000e640000201800 */
[----:B-1----:R-:W-:-:S06]  /*0870*/  DADD R18, R18, R16 ;  /* 0x0000000012127229 */ /* 0x002fcc0000000010 */
[----:B------:R-:W1:Y:S02]  /*0880*/  F2F.F32.F64 R35, R18 ;  /* 0x0000001200237310 */ /* 0x000e640000301000 */
[----:B-1----:R1:W-:Y:S04]  /*0890*/  STG.E desc[UR8][R10.64], R35 ;  /* 0x000000230a007986 */ /* 0x0023e8000c101908 */
[----:B------:R-:W2:Y:S02]  /*08a0*/  LDG.E R17, desc[UR8][R14.64+0x4] ;  /* 0x000004080e117981 */ /* 0x000ea4000c1e1900 */
[----:B------:R-:W3:Y:S01]  /*08b0*/  MUFU.RCP64H R21, 3 ;  /* 0x4008000000157908 */ /* 0x000ee20000001800 */
[----:B------:R-:W-:Y:S02]  /*08c0*/  IMAD.MOV.U32 R22, RZ, RZ, 0x0 ;  /* 0x00000000ff167424 */ /* 0x000fe400078e00ff */
[----:B------:R-:W-:-:S02]  /*08d0*/  IMAD.MOV.U32 R23, RZ, RZ, 0x40080000 ;  /* 0x40080000ff177424 */ /* 0x000fc400078e00ff */
        /* <DEDUP_REMOVED lines=19> */
[----:B------:R-:W-:Y:S01]  /*0a10*/  IMAD.MOV.U32 R14, RZ, RZ, R26 ;  /* 0x000000ffff0e7224 */ /* 0x000fe200078e001a */
[----:B------:R-:W-:-:S07]  /*0a20*/  MOV R15, R27 ;  /* 0x0000001b000f7202 */ /* 0x000fce0000000f00 */
.L_x_651:
[----:B------:R-:W-:Y:S05]  /*0a30*/  BSYNC.RECONVERGENT B2 ;  /* 0x0000000000027941 */ /* 0x000fea0003800200 */
.L_x_650:
[----:B------:R-:W1:Y:S01]  /*0a40*/  F2F.F64.F32 R16, R35 ;  /* 0x0000002300107310 */ /* 0x000e620000201800 */
[----:B------:R-:W-:Y:S02]  /*0a50*/  VIADD R0, R0, 0x4 ;  /* 0x0000000400007836 */ /* 0x000fe40000000000 */
[----:B------:R-:W-:-:S03]  /*0a60*/  VIADD R2, R2, 0x4 ;  /* 0x0000000402027836 */ /* 0x000fc60000000000 */
[----:B------:R-:W-:Y:S01]  /*0a70*/  ISETP.NE.AND P0, PT, R0, RZ, PT ;  /* 0x000000ff0000720c */ /* 0x000fe20003f05270 */
[----:B-1----:R-:W-:-:S06]  /*0a80*/  DADD R16, R16, R14 ;  /* 0x0000000010107229 */ /* 0x002fcc000000000e */
[----:B------:R-:W1:Y:S02]  /*0a90*/  F2F.F32.F64 R33, R16 ;  /* 0x0000001000217310 */ /* 0x000e640000301000 */
[----:B-1----:R2:W-:Y:S04]  /*0aa0*/  STG.E desc[UR8][R10.64], R33 ;  /* 0x000000210a007986 */ /* 0x0025e8000c101908 */
[----:B------:R-:W-:Y:S05]  /*0ab0*/  @P0 BRA `(.L_x_652) ;  /* 0xfffffff800040947 */ /* 0x000fea000383ffff */
.L_x_643:
[----:B------:R-:W-:Y:S05]  /*0ac0*/  BSYNC.RECONVERGENT B1 ;  /* 0x0000000000017941 */ /* 0x000fea0003800200 */
.L_x_642:
[----:B------:R-:W-:-:S13]  /*0ad0*/  ISETP.NE.AND P0, PT, R6, RZ, PT ;  /* 0x000000ff0600720c */ /* 0x000fda0003f05270 */
[----:B------:R-:W-:Y:S05]  /*0ae0*/  @!P0 BRA `(.L_x_641) ;  /* 0x0000000400908947 */ /* 0x000fea0003800000 */
[----:B------:R-:W1:Y:S01]  /*0af0*/  LDC.64 R14, c[0x0][0x3a0] ;  /* 0x0000e800ff0e7b82 */ /* 0x000e620000000a00 */
[----:B------:R-:W-:-:S07]  /*0b00*/  IMAD.IADD R5, R8, 0x1, R5 ;  /* 0x0000000108057824 */ /* 0x000fce00078e0205 */
[----:B------:R-:W3:Y:S01]  /*0b10*/  LDC.64 R8, c[0x0][0x388] ;  /* 0x0000e200ff087b82 */ /* 0x000ee20000000a00 */
[----:B-1----:R-:W-:-:S05]  /*0b20*/  IMAD.WIDE R14, R5, 0x4, R14 ;  /* 0x00000004050e7825 */ /* 0x002fca00078e020e */
[----:B------:R-:W3:Y:S01]  /*0b30*/  LDG.E R5, desc[UR8][R14.64] ;  /* 0x000000080e057981 */ /* 0x000ee2000c1e1900 */
[----:B------:R-:W1:Y:S01]  /*0b40*/  MUFU.RCP64H R13, 3 ;  /* 0x40080000000d7908 */ /* 0x000e620000001800 */
[----:B------:R-:W-:Y:S02]  /*0b50*/  IMAD.MOV.U32 R16, RZ, RZ, 0x0 ;  /* 0x00000000ff107424 */ /* 0x000fe400078e00ff */
[----:B------:R-:W-:Y:S02]  /*0b60*/  IMAD.MOV.U32 R17, RZ, RZ, 0x40080000 ;  /* 0x40080000ff117424 */ /* 0x000fe400078e00ff */
[----:B------:R-:W-:-:S06]  /*0b70*/  IMAD.MOV.U32 R12, RZ, RZ, 0x1 ;  /* 0x00000001ff0c7424 */ /* 0x000fcc00078e00ff */
[----:B-1----:R-:W-:Y:S01]  /*0b80*/  DFMA R18, R12, -R16, 1 ;  /* 0x3ff000000c12742b */ /* 0x002fe20000000810 */
[----:B---3--:R-:W-:-:S05]  /*0b90*/  IMAD.WIDE R8, R5, 0x4, R8 ;  /* 0x0000000405087825 */ /* 0x008fca00078e0208 */
[----:B------:R-:W3:Y:S02]  /*0ba0*/  LDG.E R20, desc[UR8][R8.64] ;  /* 0x0000000808147981 */ /* 0x000ee4000c1e1900 */
[----:B------:R-:W-:Y:S01]  /*0bb0*/  DFMA R18, R18, R18, R18 ;  /* 0x000000121212722b */ /* 0x000fe20000000012 */
[----:B------:R-:W-:Y:S07]  /*0bc0*/  BSSY.RECONVERGENT B1, `(.L_x_653) ;  /* 0x0000010000017945 */ /* 0x000fee0003800200 */
        /* <DEDUP_REMOVED lines=12> */
[----:B0-2--5:R-:W-:Y:S05]  /*0c90*/  CALL.REL.NOINC `($__internal_6_$__cuda_sm20_div_rn_f64_full) ;  /* 0x0000000400307944 */ /* 0x025fea0003c00000 */
[----:B------:R-:W-:Y:S01]  /*0ca0*/  MOV R8, R26 ;  /* 0x0000001a00087202 */ /* 0x000fe20000000f00 */
[----:B------:R-:W-:-:S07]  /*0cb0*/  IMAD.MOV.U32 R9, RZ, RZ, R27 ;  /* 0x000000ffff097224 */ /* 0x000fce00078e001b */
.L_x_654:
[----:B------:R-:W-:Y:S05]  /*0cc0*/  BSYNC.RECONVERGENT B1 ;  /* 0x0000000000017941 */ /* 0x000fea0003800200 */
.L_x_653:
[----:B-----5:R-:W1:Y:S01]  /*0cd0*/  F2F.F64.F32 R12, R33 ;  /* 0x00000021000c7310 */ /* 0x020e620000201800 */
[----:B------:R-:W-:Y:S01]  /*0ce0*/  ISETP.NE.AND P0, PT, R6, 0x1, PT ;  /* 0x000000010600780c */ /* 0x000fe20003f05270 */
[----:B-1----:R-:W-:-:S06]  /*0cf0*/  DADD R12, R12, R8 ;  /* 0x000000000c0c7229 */ /* 0x002fcc0000000008 */
[----:B------:R-:W1:Y:S02]  /*0d00*/  F2F.F32.F64 R5, R12 ;  /* 0x0000000c00057310 */ /* 0x000e640000301000 */
[----:B-1----:R1:W-:Y:S04]  /*0d10*/  STG.E desc[UR8][R10.64], R5 ;  /* 0x000000050a007986 */ /* 0x0023e8000c101908 */
[----:B------:R-:W-:Y:S05]  /*0d20*/  @!P0 BRA `(.L_x_641) ;  /* 0x0000000400008947 */ /* 0x000fea0003800000 */
[----:B------:R-:W3:Y:S01]  /*0d30*/  LDG.E R13, desc[UR8][R14.64+0x4] ;  /* 0x000004080e0d7981 */ /* 0x000ee2000c1e1900 */
[----:B------:R-:W3:Y:S01]  /*0d40*/  LDC.64 R8, c[0x0][0x388] ;  /* 0x0000e200ff087b82 */ /* 0x000ee20000000a00 */
[----:B------:R-:W-:Y:S02]  /*0d50*/  IMAD.MOV.U32 R16, RZ, RZ, 0x0 ;  /* 0x00000000ff107424 */ /* 0x000fe400078e00ff */
[----:B------:R-:W-:Y:S02]  /*0d60*/  IMAD.MOV.U32 R17, RZ, RZ, 0x40080000 ;  /* 0x40080000ff117424 */ /* 0x000fe400078e00ff */
[----:B------:R-:W-:Y:S02]  /*0d70*/  IMAD.MOV.U32 R12, RZ, RZ, 0x1 ;  /* 0x00000001ff0c7424 */ /* 0x000fe400078e00ff */
[----:B---3--:R-:W-:-:S05]  /*0d80*/  IMAD.WIDE R8, R13, 0x4, R8 ;  /* 0x000000040d087825 */ /* 0x008fca00078e0208 */
[----:B------:R-:W3:Y:S01]  /*0d90*/  LDG.E R20, desc[UR8][R8.64] ;  /* 0x0000000808147981 */ /* 0x000ee2000c1e1900 */
[----:B------:R-:W4:Y:S01]  /*0da0*/  MUFU.RCP64H R13, 3 ;  /* 0x40080000000d7908 */ /* 0x000f220000001800 */
[----:B------:R-:W-:Y:S01]  /*0db0*/  BSSY.RECONVERGENT B1, `(.L_x_655) ;  /* 0x0000012000017945 */ /* 0x000fe20003800200 */
        /* <DEDUP_REMOVED lines=14> */
[----:B012---:R-:W-:Y:S05]  /*0ea0*/  CALL.REL.NOINC `($__internal_6_$__cuda_sm20_div_rn_f64_full) ;  /* 0x0000000000ac7944 */ /* 0x007fea0003c00000 */
[----:B------:R-:W-:Y:S02]  /*0eb0*/  IMAD.MOV.U32 R8, RZ, RZ, R26 ;  /* 0x000000ffff087224 */ /* 0x000fe400078e001a */
[----:B------:R-:W-:-:S07]  /*0ec0*/  IMAD.MOV.U32 R9, RZ, RZ, R27 ;  /* 0x000000ffff097224 */ /* 0x000fce00078e001b */
.L_x_656:
[----:B------:R-:W-:Y:S05]  /*0ed0*/  BSYNC.RECONVERGENT B1 ;  /* 0x0000000000017941 */ /* 0x000fea0003800200 */
.L_x_655:
[----:B------:R-:W3:Y:S01]  /*0ee0*/  F2F.F64.F32 R12, R5 ;  /* 0x00000005000c7310 */ /* 0x000ee20000201800 */
[----:B------:R-:W-:Y:S01]  /*0ef0*/  ISETP.NE.AND P0, PT, R6, 0x2, PT ;  /* 0x000000020600780c */ /* 0x000fe20003f05270 */
[----:B---3--:R-:W-:-:S10]  /*0f00*/  DADD R12, R12, R8 ;  /* 0x000000000c0c7229 */ /* 0x008fd40000000008 */
[----:B------:R-:W3:Y:S02]  /*0f10*/  F2F.F32.F64 R13, R12 ;  /* 0x0000000c000d7310 */ /* 0x000ee40000301000 */
[----:B---3--:R3:W-:Y:S01]  /*0f20*/  STG.E desc[UR8][R10.64], R13 ;  /* 0x0000000d0a007986 */ /* 0x0087e2000c101908 */
[----:B------:R-:W-:Y:S05]  /*0f30*/  @!P0 BRA `(.L_x_641) ;  /* 0x00000000007c8947 */ /* 0x000fea0003800000 */
[----:B------:R-:W4:Y:S01]  /*0f40*/  LDG.E R15, desc[UR8][R14.64+0x8] ;  /* 0x000008080e0f7981 */ /* 0x000f22000c1e1900 */
[----:B------:R-:W4:Y:S01]  /*0f50*/  LDC.64 R8, c[0x0][0x388] ;  /* 0x0000e200ff087b82 */ /* 0x000f220000000a00 */
[----:B------:R-:W5:Y:S01]  /*0f60*/  MUFU.RCP64H R17, 3 ;  /* 0x4008000000117908 */ /* 0x000f620000001800 */
[----:B------:R-:W-:Y:S01]  /*0f70*/  MOV R18, 0x0 ;  /* 0x0000000000127802 */ /* 0x000fe20000000f00 */
[----:B------:R-:W-:Y:S02]  /*0f80*/  IMAD.MOV.U32 R19, RZ, RZ, 0x40080000 ;  /* 0x40080000ff137424 */ /* 0x000fe400078e00ff */
[----:B------:R-:W-:-:S06]  /*0f90*/  IMAD.MOV.U32 R16, RZ, RZ, 0x1 ;  /* 0x00000001ff107424 */ /* 0x000fcc00078e00ff */
[----:B-----5:R-:W-:Y:S01]  /*0fa0*/  DFMA R20, R16, -R18, 1 ;  /* 0x3ff000001014742b */ /* 0x020fe20000000812 */
[----:B----4-:R-:W-:-:S05]  /*0fb0*/  IMAD.WIDE R8, R15, 0x4, R8 ;  /* 0x000000040f087825 */ /* 0x010fca00078e0208 */
[----:B------:R-:W4:Y:S02]  /*0fc0*/  LDG.E R0, desc[UR8][R8.64] ;  /* 0x0000000808007981 */ /* 0x000f24000c1e1900 */
[----:B------:R-:W-:Y:S01]  /*0fd0*/  DFMA R20, R20, R20, R20 ;  /* 0x000000141414722b */ /* 0x000fe20000000014 */
[----:B------:R-:W-:Y:S07]  /*0fe0*/  BSSY.RECONVERGENT B1, `(.L_x_657) ;  /* 0x0000010000017945 */ /* 0x000fee0003800200 */
[----:B------:R-:W-:-:S08]  /*0ff0*/  DFMA R16, R16, R20, R16 ;  /* 0x000000141010722b */ /* 0x000fd00000000010 */
[----:B------:R-:W-:-:S08]  /*1000*/  DFMA R18, R16, -R18, 1 ;  /* 0x3ff000001012742b */ /* 0x000fd00000000812 */
[----:B------:R-:W-:Y:S01]  /*1010*/  DFMA R18, R16, R18, R16 ;  /* 0x000000121012722b */ /* 0x000fe20000000010 */
[----:B----4-:R-:W4:Y:S07]  /*1020*/  F2F.F64.F32 R20, R0 ;  /* 0x0000000000147310 */ /* 0x010f2e0000201800 */
        /* <DEDUP_REMOVED lines=8> */
[----:B0123--:R-:W-:Y:S05]  /*10b0*/  CALL.REL.NOINC `($__internal_6_$__cuda_sm20_div_rn_f64_full) ;  /* 0x0000000000287944 */ /* 0x00ffea0003c00000 */
[----:B------:R-:W-:Y:S02]  /*10c0*/  IMAD.MOV.U32 R8, RZ, RZ, R26 ;  /* 0x000000ffff087224 */ /* 0x000fe400078e001a */
[----:B------:R-:W-:-:S07]  /*10d0*/  IMAD.MOV.U32 R9, RZ, RZ, R27 ;  /* 0x000000ffff097224 */ /* 0x000fce00078e001b */
.L_x_658:
[----:B------:R-:W-:Y:S05]  /*10e0*/  BSYNC.RECONVERGENT B1 ;  /* 0x0000000000017941 */ /* 0x000fea0003800200 */
.L_x_657:
[----:B------:R-:W4:Y:S02]  /*10f0*/  F2F.F64.F32 R2, R13 ;  /* 0x0000000d00027310 */ /* 0x000f240000201800 */
[----:B----4-:R-:W-:-:S10]  /*1100*/  DADD R2, R2, R8 ;  /* 0x0000000002027229 */ /* 0x010fd40000000008 */
[----:B------:R-:W4:Y:S02]  /*1110*/  F2F.F32.F64 R3, R2 ;  /* 0x0000000200037310 */ /* 0x000f240000301000 */
[----:B----4-:R4:W-:Y:S02]  /*1120*/  STG.E desc[UR8][R10.64], R3 ;  /* 0x000000030a007986 */ /* 0x0109e4000c101908 */
.L_x_641:
[----:B------:R-:W-:Y:S05]  /*1130*/  BSYNC.RECONVERGENT B0 ;  /* 0x0000000000007941 */ /* 0x000fea0003800200 */
.L_x_640:
[----:B------:R-:W-:Y:S05]  /*1140*/  @!P1 BRA `(.L_x_659) ;  /* 0xffffffec00e49947 */ /* 0x000fea000383ffff */
[----:B------:R-:W-:Y:S05]  /*1150*/  EXIT ;  /* 0x000000000000794d */ /* 0x000fea0003800000 */
        .weak           $__internal_6_$__cuda_sm20_div_rn_f64_full
        .type           $__internal_6_$__cuda_sm20_div_rn_f64_full,@function
        .size           $__internal_6_$__cuda_sm20_div_rn_f64_full,(.L_x_814 - $__internal_6_$__cuda_sm20_div_rn_f64_full)
$__internal_6_$__cuda_sm20_div_rn_f64_full:
[C---:B------:R-:W-:Y:S01]  /*1160*/  FSETP.GEU.AND P0, PT, |R3|.reuse, 1.469367938527859385e-39, PT ;  /* 0x001000000300780b */ /* 0x040fe20003f0e200 */
[----:B------:R-:W-:Y:S01]  /*1170*/  IMAD.MOV.U32 R18, RZ, RZ, R4 ;  /* 0x000000ffff127224 */ /* 0x000fe200078e0004 */
[----:B------:R-:W-:Y:S01]  /*1180*/  LOP3.LUT R16, R3, 0x800fffff, RZ, 0xc0, !PT ;  /* 0x800fffff03107812 */ /* 0x000fe200078ec0ff */
[----:B------:R-:W-:Y:S01]  /*1190*/  IMAD.MOV.U32 R19, RZ, RZ, R3 ;  /* 0x000000ffff137224 */ /* 0x000fe200078e0003 */
[C---:B------:R-:W-:Y:S01]  /*11a0*/  FSETP.GEU.AND P3, PT, |R21|.reuse, 1.469367938527859385e-39, PT ;  /* 0x001000001500780b */ /* 0x040fe20003f6e200 */
[----:B------:R-:W-:Y:S01]  /*11b0*/  IMAD.MOV.U32 R22, RZ, RZ, 0x1 ;  /* 0x00000001ff167424 */ /* 0x000fe200078e00ff */
[----:B------:R-:W-:Y:S01]  /*11c0*/  LOP3.LUT R17, R16, 0x3ff00000, RZ, 0xfc, !PT ;  /* 0x3ff0000010117812 */ /* 0x000fe200078efcff */
[----:B------:R-:W-:Y:S01]  /*11d0*/  IMAD.MOV.U32 R31, RZ, RZ, 0x1ca00000 ;  /* 0x1ca00000ff1f7424 */ /* 0x000fe200078e00ff */
[----:B------:R-:W-:Y:S01]  /*11e0*/  MOV R16, R4 ;  /* 0x0000000400107202 */ /* 0x000fe20000000f00 */
[----:B------:R-:W-:Y:S01]  /*11f0*/  BSSY.RECONVERGENT B3, `(.L_x_660) ;  /* 0x0000050000037945 */ /* 0x000fe20003800200 */
[----:B------:R-:W-:-:S02]  /*1200*/  LOP3.LUT R9, R21, 0x7ff00000, RZ, 0xc0, !PT ;  /* 0x7ff0000015097812 */ /* 0x000fc400078ec0ff */
[----:B------:R-:W-:Y:S01]  /*1210*/  LOP3.LUT R34, R3, 0x7ff00000, RZ, 0xc0, !PT ;  /* 0x7ff0000003227812 */ /* 0x000fe200078ec0ff */
[----:B------:R-:W-:-:S03]  /*1220*/  @!P0 DMUL R16, R18, 8.98846567431157953865e+307 ;  /* 0x7fe0000012108828 */ /* 0x000fc60000000000 */
[----:B------:R-:W-:Y:S01]  /*1230*/  ISETP.GE.U32.AND P2, PT, R9, R34, PT ;  /* 0x000000220900720c */ /* 0x000fe20003f46070 */
[----:B------:R-:W-:Y:S01]  /*1240*/  @!P3 IMAD.MOV.U32 R28, RZ, RZ, RZ ;  /* 0x000000ffff1cb224 */ /* 0x000fe200078e00ff */
[----:B------:R-:W-:Y:S01]  /*1250*/  @!P3 LOP3.LUT R24, R19, 0x7ff00000, RZ, 0xc0, !PT ;  /* 0x7ff000001318b812 */ /* 0x000fe200078ec0ff */
[----:B------:R-:W0:Y:S03]  /*1260*/  MUFU.RCP64H R23, R17 ;  /* 0x0000001100177308 */ /* 0x000e260000001800 */
[----:B------:R-:W-:Y:S02]  /*1270*/  @!P3 ISETP.GE.U32.AND P4, PT, R9, R24, PT ;  /* 0x000000180900b20c */ /* 0x000fe40003f86070 */
[----:B------:R-:W-:Y:S02]  /*1280*/  @!P0 LOP3.LUT R34, R17, 0x7ff00000, RZ, 0xc0, !PT ;  /* 0x7ff0000011228812 */ /* 0x000fe400078ec0ff */
[----:B------:R-:W-:Y:S01]  /*1290*/  @!P3 SEL R25, R31, 0x63400000, !P4 ;  /* 0x634000001f19b807 */ /* 0x000fe20006000000 */
[----:B0-----:R-:W-:-:S08]  /*12a0*/  DFMA R26, R22, -R16, 1 ;  /* 0x3ff00000161a742b */ /* 0x001fd00000000810 */
[----:B------:R-:W-:-:S08]  /*12b0*/  DFMA R26, R26, R26, R26 ;  /* 0x0000001a1a1a722b */ /* 0x000fd0000000001a */
[----:B------:R-:W-:Y:S01]  /*12c0*/  DFMA R26, R22, R26, R22 ;  /* 0x0000001a161a722b */ /* 0x000fe20000000016 */
[--C-:B------:R-:W-:Y:S02]  /*12d0*/  @!P3 LOP3.LUT R22, R25, 0x80000000, R21.reuse, 0xf8, !PT ;  /* 0x800000001916b812 */ /* 0x100fe400078ef815 */
[----:B------:R-:W-:Y:S02]  /*12e0*/  SEL R23, R31, 0x63400000, !P2 ;  /* 0x634000001f177807 */ /* 0x000fe40005000000 */
[----:B------:R-:W-:Y:S01]  /*12f0*/  @!P3 LOP3.LUT R29, R22, 0x100000, RZ, 0xfc, !PT ;  /* 0x00100000161db812 */ /* 0x000fe200078efcff */
[----:B------:R-:W-:Y:S02]  /*1300*/  IMAD.MOV.U32 R22, RZ, RZ, R20 ;  /* 0x000000ffff167224 */ /* 0x000fe400078e0014 */
[----:B------:R-:W-:Y:S01]  /*1310*/  DFMA R24, R26, -R16, 1 ;  /* 0x3ff000001a18742b */ /* 0x000fe20000000810 */
[----:B------:R-:W-:-:S06]  /*1320*/  LOP3.LUT R23, R23, 0x800fffff, R21, 0xf8, !PT ;  /* 0x800fffff17177812 */ /* 0x000fcc00078ef815 */
[----:B------:R-:W-:Y:S02]  /*1330*/  @!P3 DFMA R22, R22, 2, -R28 ;  /* 0x400000001616b82b */ /* 0x000fe4000000081c */
        /* <DEDUP_REMOVED lines=17> */
[----:B------:R-:W-:Y:S02]  /*1450*/  IMAD.MOV.U32 R20, RZ, RZ, RZ ;  /* 0x000000ffff147224 */ /* 0x000fe400078e00ff */
        /* <DEDUP_REMOVED lines=20> */
.L_x_661:
        /* <DEDUP_REMOVED lines=11> */
[----:B------:R-:W-:Y:S01]  /*1650*/  @P0 LOP3.LUT R9, R27, 0x7ff00000, RZ, 0xfc, !PT ;  /* 0x7ff000001b090812 */ /* 0x000fe200078efcff */
[----:B------:R-:W-:Y:S02]  /*1660*/  @!P0 IMAD.MOV.U32 R26, RZ, RZ, RZ ;  /* 0x000000ffff1a8224 */ /* 0x000fe400078e00ff */
[----:B------:R-:W-:Y:S01]  /*1670*/  @P0 IMAD.MOV.U32 R26, RZ, RZ, RZ ;  /* 0x000000ffff1a0224 */ /* 0x000fe200078e00ff */
[----:B------:R-:W-:Y:S01]  /*1680*/  @P0 MOV R27, R9 ;  /* 0x00000009001b0202 */ /* 0x000fe20000000f00 */
[----:B------:R-:W-:Y:S06]  /*1690*/  BRA `(.L_x_662) ;  /* 0x0000000000147947 */ /* 0x000fec0003800000 */
.L_x_664:
[----:B------:R-:W-:Y:S01]  /*16a0*/  LOP3.LUT R27, R19, 0x80000, RZ, 0xfc, !PT ;  /* 0x00080000131b7812 */ /* 0x000fe200078efcff */
[----:B------:R-:W-:Y:S01]  /*16b0*/  IMAD.MOV.U32 R26, RZ, RZ, R18 ;  /* 0x000000ffff1a7224 */ /* 0x000fe200078e0012 */
[----:B------:R-:W-:Y:S06]  /*16c0*/  BRA `(.L_x_662) ;  /* 0x0000000000087947 */ /* 0x000fec0003800000 */
.L_x_663:
[----:B------:R-:W-:Y:S01]  /*16d0*/  LOP3.LUT R27, R21, 0x80000, RZ, 0xfc, !PT ;  /* 0x00080000151b7812 */ /* 0x000fe200078efcff */
[----:B------:R-:W-:-:S07]  /*16e0*/  IMAD.MOV.U32 R26, RZ, RZ, R20 ;  /* 0x000000ffff1a7224 */ /* 0x000fce00078e0014 */
.L_x_662:
[----:B------:R-:W-:Y:S05]  /*16f0*/  BSYNC.RECONVERGENT B3 ;  /* 0x0000000000037941 */ /* 0x000fea0003800200 */
.L_x_660:
[----:B------:R-:W-:Y:S02]  /*1700*/  IMAD.MOV.U32 R16, RZ, RZ, R32 ;  /* 0x000000ffff107224 */ /* 0x000fe400078e0020 */
[----:B------:R-:W-:-:S04]  /*1710*/  IMAD.MOV.U32 R17, RZ, RZ, 0x0 ;  /* 0x00000000ff117424 */ /* 0x000fc800078e00ff */
[----:B------:R-:W-:Y:S05]  /*1720*/  RET.REL.NODEC R16 `(_Z41gpuKernelNeighborAtomTripletDecompositionIfEvPT_S1_PiS2_S2_ii) ;  /* 0xffffffe810347950 */ /* 0x000fea0003c3ffff */
.L_x_665:
        /* <DEDUP_REMOVED lines=13> */
.L_x_814:


//--------------------- .text._Z41gpuKernelNeighborAtomTripletDecompositionIdEvPT_S1_PiS2_S2_ii --------------------------
	.section	.text._Z41gpuKernelNeighborAtomTripletDecompositionIdEvPT_S1_PiS2_S2_ii,"ax",@progbits
	.align	128
        .global         _Z41gpuKernelNeighborAtomTripletDecompositionIdEvPT_S1_PiS2_S2_ii
        .type           _Z41gpuKernelNeighborAtomTripletDecompositionIdEvPT_S1_PiS2_S2_ii,@function
        .size           _Z41gpuKernelNeighborAtomTripletDecompositionIdEvPT_S1_PiS2_S2_ii,(.L_x_815 - _Z41gpuKernelNeighborAtomTripletDecompositionIdEvPT_S1_PiS2_S2_ii)
        .other          _Z41gpuKernelNeighborAtomTripletDecompositionIdEvPT_S1_PiS2_S2_ii,@"STO_CUDA_ENTRY STV_DEFAULT"
_Z41gpuKernelNeighborAtomTripletDecompositionIdEvPT_S1_PiS2_S2_ii:
.text._Z41gpuKernelNeighborAtomTripletDecompositionIdEvPT_S1_PiS2_S2_ii:
        /* <DEDUP_REMOVED lines=14> */
.L_x_685:
[----:B0-----:R-:W0:Y:S01]  /*00e0*/  LDC.64 R6, c[0x0][0x398] ;  /* 0x0000e600ff067b82 */ /* 0x001e220000000a00 */
[----:B-1----:R-:W1:Y:S01]  /*00f0*/  LDCU UR6, c[0x0][0x3a8] ;  /* 0x00007500ff0677ac */ /* 0x002e620008000800 */
[----:B0-----:R-:W-:-:S05]  /*0100*/  IMAD.WIDE R6, R2, 0x4, R6 ;  /* 0x0000000402067825 */ /* 0x001fca00078e0206 */
[----:B--2-4-:R-:W2:Y:S04]  /*0110*/  LDG.E R4, desc[UR8][R6.64] ;  /* 0x0000000806047981 */ /* 0x014ea8000c1e1900 */
        /* <DEDUP_REMOVED lines=17> */
[----:B------:R0:W5:Y:S01]  /*0230*/  LDG.E.64 R26, desc[UR8][R14.64] ;  /* 0x000000080e1a7981 */ /* 0x000162000c1e1b00 */
[----:B------:R-:W-:Y:S01]  /*0240*/  BSSY.RECONVERGENT B1, `(.L_x_668) ;  /* 0x000007c000017945 */ /* 0x000fe20003800200 */
[----:B------:R-:W-:Y:S02]  /*0250*/  LOP3.LUT R5, R8, 0x3, RZ, 0xc0, !PT ;  /* 0x0000000308057812 */ /* 0x000fe400078ec0ff */
[----:B------:R-:W-:Y:S01]  /*0260*/  CS2R R6, SRZ ;  /* 0x0000000000067805 */ /* 0x000fe2000001ff00 */
[----:B------:R-:W-:Y:S02]  /*0270*/  IMAD.MOV.U32 R9, RZ, RZ, 0x40080000 ;  /* 0x40080000ff097424 */ /* 0x000fe400078e00ff */
[----:B------:R-:W-:Y:S05]  /*0280*/  @P0 BRA `(.L_x_669) ;  /* 0x0000000400dc0947 */ /* 0x000fea0003800000 */
[----:B------:R-:W1:Y:S01]  /*0290*/  LDC.64 R12, c[0x0][0x388] ;  /* 0x0000e200ff0c7b82 */ /* 0x000e620000000a00 */
[----:B------:R-:W-:Y:S01]  /*02a0*/  LOP3.LUT R7, R8, 0x7ffffffc, RZ, 0xc0, !PT ;  /* 0x7ffffffc08077812 */ /* 0x000fe200078ec0ff */
[----:B------:R-:W-:-:S03]  /*02b0*/  IMAD.MOV.U32 R8, RZ, RZ, R4 ;  /* 0x000000ffff087224 */ /* 0x000fc600078e0004 */
[----:B------:R-:W-:-:S07]  /*02c0*/  IADD3 R28, PT, PT, -R7, RZ, RZ ;  /* 0x000000ff071c7210 */ /* 0x000fce0007ffe1ff */
.L_x_678:
[----:B------:R-:W-:Y:S02]  /*02d0*/  IMAD.U32 R10, RZ, RZ, UR4 ;  /* 0x00000004ff0a7e24 */ /* 0x000fe4000f8e00ff */
[----:B------:R-:W-:Y:S02]  /*02e0*/  IMAD.U32 R11, RZ, RZ, UR5 ;  /* 0x00000005ff0b7e24 */ /* 0x000fe4000f8e00ff */
[----:B------:R-:W-:-:S05]  /*02f0*/  IMAD.WIDE R10, R8, 0x4, R10 ;  /* 0x00000004080a7825 */ /* 0x000fca00078e020a */
[----:B------:R-:W1:Y:S01]  /*0300*/  LDG.E R19, desc[UR8][R10.64+-0x8] ;  /* 0xfffff8080a137981 */ /* 0x000e62000c1e1900 */
[----:B--2---:R-:W2:Y:S01]  /*0310*/  MUFU.RCP64H R21, 3 ;  /* 0x4008000000157908 */ /* 0x004ea20000001800 */
        /* <DEDUP_REMOVED lines=8> */
[----:B------:R-:W-:Y:S01]  /*03a0*/  VIADD R28, R28, 0x4 ;  /* 0x000000041c1c7836 */ /* 0x000fe20000000000 */
[----:B------:R-:W-:Y:S04]  /*03b0*/  BSSY.RECONVERGENT B2, `(.L_x_670) ;  /* 0x000000f000027945 */ /* 0x000fe80003800200 */
[----:B------:R-:W-:Y:S02]  /*03c0*/  ISETP.NE.AND P2, PT, R28, RZ, PT ;  /* 0x000000ff1c00720c */ /* 0x000fe40003f45270 */
        /* <DEDUP_REMOVED lines=10> */
[----:B0----5:R-:W-:Y:S05]  /*0470*/  CALL.REL.NOINC `($__internal_7_$__cuda_sm20_div_rn_f64_full) ;  /* 0x0000000800e47944 */ /* 0x021fea0003c00000 */
[----:B------:R-:W-:Y:S01]  /*0480*/  MOV R16, R34 ;  /* 0x0000002200107202 */ /* 0x000fe20000000f00 */
[----:B------:R-:W-:-:S07]  /*0490*/  IMAD.MOV.U32 R17, RZ, RZ, R35 ;  /* 0x000000ffff117224 */ /* 0x000fce00078e0023 */
.L_x_671:
[----:B------:R-:W-:Y:S05]  /*04a0*/  BSYNC.RECONVERGENT B2 ;  /* 0x0000000000027941 */ /* 0x000fea0003800200 */
.L_x_670:
        /* <DEDUP_REMOVED lines=23> */
[----:B0-----:R-:W-:Y:S05]  /*0620*/  CALL.REL.NOINC `($__internal_7_$__cuda_sm20_div_rn_f64_full) ;  /* 0x0000000800787944 */ /* 0x001fea0003c00000 */
[----:B------:R-:W-:Y:S02]  /*0630*/  IMAD.MOV.U32 R16, RZ, RZ, R34 ;  /* 0x000000ffff107224 */ /* 0x000fe400078e0022 */
[----:B------:R-:W-:-:S07]  /*0640*/  IMAD.MOV.U32 R17, RZ, RZ, R35 ;  /* 0x000000ffff117224 */ /* 0x000fce00078e0023 */
.L_x_673:
[----:B------:R-:W-:Y:S05]  /*0650*/  BSYNC.RECONVERGENT B2 ;  /* 0x0000000000027941 */ /* 0x000fea0003800200 */
.L_x_672:
        /* <DEDUP_REMOVED lines=26> */
.L_x_675:
[----:B------:R-:W-:Y:S05]  /*0800*/  BSYNC.RECONVERGENT B2 ;  /* 0x0000000000027941 */ /* 0x000fea0003800200 */
.L_x_674:
        /* <DEDUP_REMOVED lines=26> */
.L_x_677:
[----:B------:R-:W-:Y:S05]  /*09b0*/  BSYNC.RECONVERGENT B2 ;  /* 0x0000000000027941 */ /* 0x000fea0003800200 */
.L_x_676:
[----:B------:R-:W-:Y:S01]  /*09c0*/  DADD R26, R26, R10 ;  /* 0x000000001a1a7229 */ /* 0x000fe2000000000a */
[----:B------:R-:W-:-:S06]  /*09d0*/  VIADD R8, R8, 0x4 ;  /* 0x0000000408087836 */ /* 0x000fcc0000000000 */
[----:B------:R2:W-:Y:S01]  /*09e0*/  STG.E.64 desc[UR8][R14.64], R26 ;  /* 0x0000001a0e007986 */ /* 0x0005e2000c101b08 */
[----:B------:R-:W-:Y:S05]  /*09f0*/  @P2 BRA `(.L_x_678) ;  /* 0xfffffff800342947 */ /* 0x000fea000383ffff */
.L_x_669:
[----:B------:R-:W-:Y:S05]  /*0a00*/  BSYNC.RECONVERGENT B1 ;  /* 0x0000000000017941 */ /* 0x000fea0003800200 */
.L_x_668:
        /* <DEDUP_REMOVED lines=8> */
[----:B------:R-:W-:Y:S01]  /*0a90*/  IMAD.MOV.U32 R16, RZ, RZ, 0x0 ;  /* 0x00000000ff107424 */ /* 0x000fe200078e00ff */
[----:B------:R-:W-:Y:S01]  /*0aa0*/  MOV R17, 0x40080000 ;  /* 0x4008000000117802 */ /* 0x000fe20000000f00 */
[----:B------:R-:W-:-:S06]  /*0ab0*/  IMAD.MOV.U32 R12, RZ, RZ, 0x1 ;  /* 0x00000001ff0c7424 */ /* 0x000fcc00078e00ff */
[----:B-1----:R-:W-:-:S08]  /*0ac0*/  DFMA R20, R12, -R16, 1 ;  /* 0x3ff000000c14742b */ /* 0x002fd00000000810 */
[----:B------:R-:W-:Y:S01]  /*0ad0*/  DFMA R20, R20, R20, R20 ;  /* 0x000000141414722b */ /* 0x000fe20000000014 */
[----:B---3--:R-:W-:-:S06]  /*0ae0*/  IMAD.WIDE R18, R7, 0x8, R18 ;  /* 0x0000000807127825 */ /* 0x008fcc00078e0212 */
[----:B------:R-:W3:Y:S01]  /*0af0*/  LDG.E.64 R18, desc[UR8][R18.64] ;  /* 0x0000000812127981 */ /* 0x000ee2000c1e1b00 */
[----:B------:R-:W-:Y:S01]  /*0b00*/  DFMA R20, R12, R20, R12 ;  /* 0x000000140c14722b */ /* 0x000fe2000000000c */
[----:B------:R-:W-:Y:S07]  /*0b10*/  BSSY.RECONVERGENT B1, `(.L_x_679) ;  /* 0x000000e000017945 */ /* 0x000fee0003800200 */
        /* <DEDUP_REMOVED lines=10> */
[----:B0-2--5:R-:W-:Y:S05]  /*0bc0*/  CALL.REL.NOINC `($__internal_7_$__cuda_sm20_div_rn_f64_full) ;  /* 0x0000000400107944 */ /* 0x025fea0003c00000 */
[----:B------:R-:W-:Y:S02]  /*0bd0*/  IMAD.MOV.U32 R12, RZ, RZ, R34 ;  /* 0x000000ffff0c7224 */ /* 0x000fe400078e0022 */
[----:B------:R-:W-:-:S07]  /*0be0*/  IMAD.MOV.U32 R13, RZ, RZ, R35 ;  /* 0x000000ffff0d7224 */ /* 0x000fce00078e0023 */
.L_x_680:
[----:B------:R-:W-:Y:S05]  /*0bf0*/  BSYNC.RECONVERGENT B1 ;  /* 0x0000000000017941 */ /* 0x000fea0003800200 */
.L_x_679:
[----:B-----5:R-:W-:Y:S01]  /*0c00*/  DADD R12, R12, R26 ;  /* 0x000000000c0c7229 */ /* 0x020fe2000000001a */
[----:B------:R-:W-:-:S06]  /*0c10*/  ISETP.NE.AND P0, PT, R5, 0x1, PT ;  /* 0x000000010500780c */ /* 0x000fcc0003f05270 */
[----:B------:R1:W-:Y:S07]  /*0c20*/  STG.E.64 desc[UR8][R14.64], R12 ;  /* 0x0000000c0e007986 */ /* 0x0003ee000c101b08 */
[----:B------:R-:W-:Y:S05]  /*0c30*/  @!P0 BRA `(.L_x_667) ;  /* 0x0000000000e88947 */ /* 0x000fea0003800000 */
[----:B------:R-:W3:Y:S01]  /*0c40*/  LDG.E R7, desc[UR8][R10.64+0x4] ;  /* 0x000004080a077981 */ /* 0x000ee2000c1e1900 */
[----:B------:R-:W3:Y:S01]  /*0c50*/  LDC.64 R18, c[0x0][0x388] ;  /* 0x0000e200ff127b82 */ /* 0x000ee20000000a00 */
[----:B------:R-:W4:Y:S01]  /*0c60*/  MUFU.RCP64H R17, 3 ;  /* 0x4008000000117908 */ /* 0x000f220000001800 */
[----:B------:R-:W-:Y:S01]  /*0c70*/  IMAD.MOV.U32 R20, RZ, RZ, 0x0 ;  /* 0x00000000ff147424 */ /* 0x000fe200078e00ff */
[----:B------:R-:W-:Y:S01]  /*0c80*/  MOV R16, 0x1 ;  /* 0x0000000100107802 */ /* 0x000fe20000000f00 */
[----:B------:R-:W-:-:S06]  /*0c90*/  IMAD.MOV.U32 R21, RZ, RZ, 0x40080000 ;  /* 0x40080000ff157424 */ /* 0x000fcc00078e00ff */
[----:B----4-:R-:W-:Y:S01]  /*0ca0*/  DFMA R22, R16, -R20, 1 ;  /* 0x3ff000001016742b */ /* 0x010fe20000000814 */
[----:B---3--:R-:W-:-:S06]  /*0cb0*/  IMAD.WIDE R18, R7, 0x8, R18 ;  /* 0x0000000807127825 */ /* 0x008fcc00078e0212 */
[----:B------:R-:W3:Y:S01]  /*0cc0*/  LDG.E.64 R18, desc[UR8][R18.64] ;  /* 0x0000000812127981 */ /* 0x000ee2000c1e1b00 */
[----:B------:R-:W-:Y:S01]  /*0cd0*/  DFMA R22, R22, R22, R22 ;  /* 0x000000161616722b */ /* 0x000fe20000000016 */
[----:B------:R-:W-:Y:S07]  /*0ce0*/  BSSY.RECONVERGENT B1, `(.L_x_681) ;  /* 0x000000f000017945 */ /* 0x000fee0003800200 */
        /* <DEDUP_REMOVED lines=11> */
[----:B012---:R-:W-:Y:S05]  /*0da0*/  CALL.REL.NOINC `($__internal_7_$__cuda_sm20_div_rn_f64_full) ;  /* 0x0000000000987944 */ /* 0x007fea0003c00000 */
[----:B------:R-:W-:Y:S02]  /*0db0*/  IMAD.MOV.U32 R16, RZ, RZ, R34 ;  /* 0x000000ffff107224 */ /* 0x000fe400078e0022 */
[----:B------:R-:W-:-:S07]  /*0dc0*/  IMAD.MOV.U32 R17, RZ, RZ, R35 ;  /* 0x000000ffff117224 */ /* 0x000fce00078e0023 */
.L_x_682:
[----:B------:R-:W-:Y:S05]  /*0dd0*/  BSYNC.RECONVERGENT B1 ;  /* 0x0000000000017941 */ /* 0x000fea0003800200 */
.L_x_681:
        /* <DEDUP_REMOVED lines=10> */
[----:B-1----:R-:W-:Y:S01]  /*0e80*/  DFMA R20, R4, -R16, 1 ;  /* 0x3ff000000414742b */ /* 0x002fe20000000810 */
[----:B----4-:R-:W-:-:S06]  /*0e90*/  IMAD.WIDE R18, R11, 0x8, R18 ;  /* 0x000000080b127825 */ /* 0x010fcc00078e0212 */
[----:B------:R-:W4:Y:S01]  /*0ea0*/  LDG.E.64 R18, desc[UR8][R18.64] ;  /* 0x0000000812127981 */ /* 0x000f22000c1e1b00 */
[----:B------:R-:W-:Y:S01]  /*0eb0*/  DFMA R20, R20, R20, R20 ;  /* 0x000000141414722b */ /* 0x000fe20000000014 */
[----:B------:R-:W-:Y:S07]  /*0ec0*/  BSSY.RECONVERGENT B1, `(.L_x_683) ;  /* 0x000000f000017945 */ /* 0x000fee0003800200 */
        /* <DEDUP_REMOVED lines=11> */
[----:B0-23--:R-:W-:Y:S05]  /*0f80*/  CALL.REL.NOINC `($__internal_7_$__cuda_sm20_div_rn_f64_full) ;  /* 0x0000000000207944 */ /* 0x00dfea0003c00000 */
[----:B------:R-:W-:Y:S01]  /*0f90*/  MOV R4, R34 ;  /* 0x0000002200047202 */ /* 0x000fe20000000f00 */
[----:B------:R-:W-:-:S07]  /*0fa0*/  IMAD.MOV.U32 R5, RZ, RZ, R35 ;  /* 0x000000ffff057224 */ /* 0x000fce00078e0023 */
.L_x_684:
[----:B------:R-:W-:Y:S05]  /*0fb0*/  BSYNC.RECONVERGENT B1 ;  /* 0x0000000000017941 */ /* 0x000fea0003800200 */
.L_x_683:
[----:B------:R-:W-:-:S07]  /*0fc0*/  DADD R4, R12, R4 ;  /* 0x000000000c047229 */ /* 0x000fce0000000004 */
[----:B------:R4:W-:Y:S04]  /*0fd0*/  STG.E.64 desc[UR8][R14.64], R4 ;  /* 0x000000040e007986 */ /* 0x0009e8000c101b08 */
.L_x_667:
[----:B------:R-:W-:Y:S05]  /*0fe0*/  BSYNC.RECONVERGENT B0 ;  /* 0x0000000000007941 */ /* 0x000fea0003800200 */
.L_x_666:
[----:B------:R-:W-:Y:S05]  /*0ff0*/  @!P1 BRA `(.L_x_685) ;  /* 0xfffffff000389947 */ /* 0x000fea000383ffff */
[----:B------:R-:W-:Y:S05]  /*1000*/  EXIT ;  /* 0x000000000000794d */ /* 0x000fea0003800000 */
        .weak           $__internal_7_$__cuda_sm20_div_rn_f64_full
        .type           $__internal_7_$__cuda_sm20_div_rn_f64_full,@function
        .size           $__internal_7_$__cuda_sm20_div_rn_f64_full,(.L_x_815 - $__internal_7_$__cuda_sm20_div_rn_f64_full)
$__internal_7_$__cuda_sm20_div_rn_f64_full:
[C---:B------:R-:W-:Y:S01]  /*1010*/  FSETP.GEU.AND P0, PT, |R9|.reuse, 1.469367938527859385e-39, PT ;  /* 0x001000000900780b */ /* 0x040fe20003f0e200 */
[--C-:B------:R-:W-:Y:S01]  /*1020*/  IMAD.MOV.U32 R20, RZ, RZ, R6.reuse ;  /* 0x000000ffff147224 */ /* 0x100fe200078e0006 */
[----:B------:R-:W-:Y:S01]  /*1030*/  LOP3.LUT R16, R9, 0x800fffff, RZ, 0xc0, !PT ;  /* 0x800fffff09107812 */ /* 0x000fe200078ec0ff */
[----:B------:R-:W-:Y:S01]  /*1040*/  IMAD.MOV.U32 R21, RZ, RZ, R9 ;  /* 0x000000ffff157224 */ /* 0x000fe200078e0009 */
[C---:B------:R-:W-:Y:S01]  /*1050*/  FSETP.GEU.AND P4, PT, |R19|.reuse, 1.469367938527859385e-39, PT ;  /* 0x001000001300780b */ /* 0x040fe20003f8e200 */
[----:B------:R-:W-:Y:S01]  /*1060*/  IMAD.MOV.U32 R22, RZ, RZ, 0x1 ;  /* 0x00000001ff167424 */ /* 0x000fe200078e00ff */
[----:B------:R-:W-:Y:S01]  /*1070*/  LOP3.LUT R17, R16, 0x3ff00000, RZ, 0xfc, !PT ;  /* 0x3ff0000010117812 */ /* 0x000fe200078efcff */
[----:B------:R-:W-:Y:S01]  /*1080*/  IMAD.MOV.U32 R16, RZ, RZ, R6 ;  /* 0x000000ffff107224 */ /* 0x000fe200078e0006 */
[----:B------:R-:W-:Y:S01]  /*1090*/  LOP3.LUT R29, R19, 0x7ff00000, RZ, 0xc0, !PT ;  /* 0x7ff00000131d7812 */ /* 0x000fe200078ec0ff */
[----:B------:R-:W-:Y:S01]  /*10a0*/  BSSY.RECONVERGENT B3, `(.L_x_686) ;  /* 0x0000052000037945 */ /* 0x000fe20003800200 */
[----:B------:R-:W-:-:S02]  /*10b0*/  MOV R30, 0x1ca00000 ;  /* 0x1ca00000001e7802 */ /* 0x000fc40000000f00 */
[----:B------:R-:W-:Y:S01]  /*10c0*/  LOP3.LUT R32, R9, 0x7ff00000, RZ, 0xc0, !PT ;  /* 0x7ff0000009207812 */ /* 0x000fe200078ec0ff */
[----:B------:R-:W-:Y:S01]  /*10d0*/  @!P0 DMUL R16, R20, 8.98846567431157953865e+307 ;  /* 0x7fe0000014108828 */ /* 0x000fe20000000000 */
[----:B------:R-:W-:Y:S02]  /*10e0*/  IMAD.MOV.U32 R31, RZ, RZ, R29 ;  /* 0x000000ffff1f7224 */ /* 0x000fe400078e001d */
[----:B------:R-:W-:Y:S02]  /*10f0*/  ISETP.GE.U32.AND P3, PT, R29, R32, PT ;  /* 0x000000201d00720c */ /* 0x000fe40003f66070 */
[----:B------:R-:W-:Y:S01]  /*1100*/  @!P4 LOP3.LUT R20, R21, 0x7ff00000, RZ, 0xc0, !PT ;  /* 0x7ff000001514c812 */ /* 0x000fe200078ec0ff */
[----:B------:R-:W0:Y:S01]  /*1110*/  MUFU.RCP64H R23, R17 ;  /* 0x0000001100177308 */ /* 0x000e220000001800 */
[----:B------:R-:W-:Y:S02]  /*1120*/  SEL R21, R30, 0x63400000, !P3 ;  /* 0x634000001e157807 */ /* 0x000fe40005800000 */
[----:B------:R-:W-:-:S02]  /*1130*/  @!P4 ISETP.GE.U32.AND P5, PT, R29, R20, PT ;  /* 0x000000141d00c20c */ /* 0x000fc40003fa6070 */
[----:B------:R-:W-:Y:S02]  /*1140*/  LOP3.LUT R21, R21, 0x800fffff, R19, 0xf8, !PT ;  /* 0x800fffff15157812 */ /* 0x000fe400078ef813 */
        /* <DEDUP_REMOVED lines=13> */
[----:B------:R-:W-:-:S06]  /*1220*/  @!P4 LOP3.LUT R31, R21, 0x7ff00000, RZ, 0xc0, !PT ;  /* 0x7ff00000151fc812 */ /* 0x000fcc00078ec0ff */
[----:B------:R-:W-:-:S08]  /*1230*/  DFMA R22, R24, -R16, R20 ;  /* 0x800000101816722b */ /* 0x000fd00000000014 */
[----:B------:R-:W-:Y:S01]  /*1240*/  DFMA R22, R34, R22, R24 ;  /* 0x000000162216722b */ /* 0x000fe20000000018 */
[----:B------:R-:W-:Y:S02]  /*1250*/  VIADD R24, R31, 0xffffffff ;  /* 0xffffffff1f187836 */ /* 0x000fe40000000000 */
[----:B------:R-:W-:-:S03]  /*1260*/  VIADD R25, R32, 0xffffffff ;  /* 0xffffffff20197836 */ /* 0x000fc60000000000 */
[----:B------:R-:W-:Y:S02]  /*1270*/  ISETP.GT.U32.AND P0, PT, R24, 0x7feffffe, PT ;  /* 0x7feffffe1800780c */ /* 0x000fe40003f04070 */
[----:B------:R-:W-:Y:S02]  /*1280*/  MOV R24, R6 ;  /* 0x0000000600187202 */ /* 0x000fe40000000f00 */
[----:B------:R-:W-:Y:S01]  /*1290*/  ISETP.GT.U32.OR P0, PT, R25, 0x7feffffe, P0 ;  /* 0x7feffffe1900780c */ /* 0x000fe20000704470 */
[----:B------:R-:W-:-:S12]  /*12a0*/  IMAD.MOV.U32 R25, RZ, RZ, R9 ;  /* 0x000000ffff197224 */ /* 0x000fd800078e0009 */
        /* <DEDUP_REMOVED lines=20> */
[----:B------:R-:W-:-:S05]  /*13f0*/  IADD3 R19, PT, PT, -R19, -0x43300000, RZ ;  /* 0xbcd0000013137810 */ /* 0x000fca0007ffe1ff */
[----:B------:R-:W-:Y:S02]  /*1400*/  DFMA R20, R34, -R20, R22 ;  /* 0x800000142214722b */ /* 0x000fe40000000016 */
[----:B------:R-:W-:-:S08]  /*1410*/  DMUL.RP R22, R22, R30 ;  /* 0x0000001e16167228 */ /* 0x000fd00000008000 */
[----:B------:R-:W-:Y:S02]  /*1420*/  FSETP.NEU.AND P0, PT, |R21|, R19, PT ;  /* 0x000000131500720b */ /* 0x000fe40003f0d200 */
[----:B------:R-:W-:Y:S02]  /*1430*/  LOP3.LUT R17, R23, R16, RZ, 0x3c, !PT ;  /* 0x0000001017117212 */ /* 0x000fe400078e3cff */
[----:B------:R-:W-:Y:S02]  /*1440*/  FSEL R34, R22, R34, !P0 ;  /* 0x0000002216227208 */ /* 0x000fe40004000000 */
[----:B------:R-:W-:Y:S01]  /*1450*/  FSEL R35, R17, R35, !P0 ;  /* 0x0000002311237208 */ /* 0x000fe20004000000 */
[----:B------:R-:W-:Y:S06]  /*1460*/  BRA `(.L_x_688) ;  /* 0x0000000000547947 */ /* 0x000fec0003800000 */
.L_x_687:
        /* <DEDUP_REMOVED lines=16> */
.L_x_690:
[----:B------:R-:W-:Y:S01]  /*1570*/  LOP3.LUT R35, R25, 0x80000, RZ, 0xfc, !PT ;  /* 0x0008000019237812 */ /* 0x000fe200078efcff */
[----:B------:R-:W-:Y:S01]  /*1580*/  IMAD.MOV.U32 R34, RZ, RZ, R24 ;  /* 0x000000ffff227224 */ /* 0x000fe200078e0018 */
[----:B------:R-:W-:Y:S06]  /*1590*/  BRA `(.L_x_688) ;  /* 0x0000000000087947 */ /* 0x000fec0003800000 */
.L_x_689:
[----:B------:R-:W-:Y:S01]  /*15a0*/  LOP3.LUT R35, R19, 0x80000, RZ, 0xfc, !PT ;  /* 0x0008000013237812 */ /* 0x000fe200078efcff */
[----:B------:R-:W-:-:S07]  /*15b0*/  IMAD.MOV.U32 R34, RZ, RZ, R18 ;  /* 0x000000ffff227224 */ /* 0x000fce00078e0012 */
.L_x_688:
[----:B------:R-:W-:Y:S05]  /*15c0*/  BSYNC.RECONVERGENT B3 ;  /* 0x0000000000037941 */ /* 0x000fea0003800200 */
.L_x_686:
[----:B------:R-:W-:Y:S02]  /*15d0*/  IMAD.MOV.U32 R16, RZ, RZ, R0 ;  /* 0x000000ffff107224 */ /* 0x000fe400078e0000 */
[----:B------:R-:W-:-:S04]  /*15e0*/  IMAD.MOV.U32 R17, RZ, RZ, 0x0 ;  /* 0x00000000ff117424 */ /* 0x000fc800078e00ff */
[----:B------:R-:W-:Y:S05]  /*15f0*/  RET.REL.NODEC R16 `(_Z41gpuKernelNeighborAtomTripletDecompositionIdEvPT_S1_PiS2_S2_ii) ;  /* 0xffffffe810807950 */ /* 0x000fea0003c3ffff */
.L_x_691:
        /* <DEDUP_REMOVED lines=16> */
.L_x_815:


//--------------------- .text._Z39gpuKernelCenterAtomTripletDecompositionIfEvPT_S1_PiS2_ii --------------------------
	.section	.text._Z39gpuKernelCenterAtomTripletDecompositionIfEvPT_S1_PiS2_ii,"ax",@progbits
	.align	128
        .global         _Z39gpuKernelCenterAtomTripletDecompositionIfEvPT_S1_PiS2_ii
        .type           _Z39gpuKernelCenterAtomTripletDecompositionIfEvPT_S1_PiS2_ii,@function
        .size           _Z39gpuKernelCenterAtomTripletDecompositionIfEvPT_S1_PiS2_ii,(.L_x_816 - _Z39gpuKernelCenterAtomTripletDecompositionIfEvPT_S1_PiS2_ii)
        .other          _Z39gpuKernelCenterAtomTripletDecompositionIfEvPT_S1_PiS2_ii,@"STO_CUDA_ENTRY STV_DEFAULT"
_Z39gpuKernelCenterAtomTripletDecompositionIfEvPT_S1_PiS2_ii:
.text._Z39gpuKernelCenterAtomTripletDecompositionIfEvPT_S1_PiS2_ii:
        /* <DEDUP_REMOVED lines=14> */
.L_x_711:
        /* <DEDUP_REMOVED lines=27> */
[----:B------:R-:W-:Y:S01]  /*0290*/  LOP3.LUT R5, R9, 0x7ffffffc, RZ, 0xc0, !PT ;  /* 0x7ffffffc09057812 */ /* 0x000fe200078ec0ff */
[----:B------:R-:W-:-:S04]  /*02a0*/  IMAD.MOV.U32 R2, RZ, RZ, R8 ;  /* 0x000000ffff027224 */ /* 0x000fc800078e0008 */
[----:B------:R-:W-:-:S07]  /*02b0*/  IMAD.MOV R0, RZ, RZ, -R5 ;  /* 0x000000ffff007224 */ /* 0x000fce00078e0a05 */
.L_x_704:
[----:B------:R-:W-:Y:S02]  /*02c0*/  IMAD.U32 R14, RZ, RZ, UR4 ;  /* 0x00000004ff0e7e24 */ /* 0x000fe4000f8e00ff */
[----:B------:R-:W-:Y:S02]  /*02d0*/  IMAD.U32 R15, RZ, RZ, UR5 ;  /* 0x00000005ff0f7e24 */ /* 0x000fe4000f8e00ff */
[----:B------:R-:W-:-:S05]  /*02e0*/  IMAD.WIDE R14, R2, 0x4, R14 ;  /* 0x00000004020e7825 */ /* 0x000fca00078e020e */
[----:B------:R-:W2:Y:S01]  /*02f0*/  LDG.E R9, desc[UR8][R14.64+-0x8] ;  /* 0xfffff8080e097981 */ /* 0x000ea2000c1e1900 */
[----:B-1----:R-:W1:Y:S01]  /*0300*/  MUFU.RCP64H R17, 3 ;  /* 0x4008000000117908 */ /* 0x002e620000001800 */
[----:B------:R-:W-:Y:S02]  /*0310*/  HFMA2 R20, -RZ, RZ, 0, 0 ;  /* 0x00000000ff147431 */ /* 0x000fe400000001ff */
        /* <DEDUP_REMOVED lines=19> */
[----:B0----5:R-:W-:Y:S05]  /*0450*/  CALL.REL.NOINC `($__internal_8_$__cuda_sm20_div_rn_f64_full) ;  /* 0x0000000c00007944 */ /* 0x021fea0003c00000 */
[----:B------:R-:W-:Y:S02]  /*0460*/  IMAD.MOV.U32 R16, RZ, RZ, R24 ;  /* 0x000000ffff107224 */ /* 0x000fe400078e0018 */
[----:B------:R-:W-:-:S07]  /*0470*/  IMAD.MOV.U32 R17, RZ, RZ, R25 ;  /* 0x000000ffff117224 */ /* 0x000fce00078e0019 */
.L_x_697:
[----:B------:R-:W-:Y:S05]  /*0480*/  BSYNC.RECONVERGENT B2 ;  /* 0x0000000000027941 */ /* 0x000fea0003800200 */
.L_x_696:
        /* <DEDUP_REMOVED lines=24> */
[----:B0-----:R-:W-:Y:S05]  /*0610*/  CALL.REL.NOINC `($__internal_8_$__cuda_sm20_div_rn_f64_full) ;  /* 0x0000000800907944 */ /* 0x001fea0003c00000 */
[----:B------:R-:W-:Y:S02]  /*0620*/  IMAD.MOV.U32 R16, RZ, RZ, R24 ;  /* 0x000000ffff107224 */ /* 0x000fe400078e0018 */
[----:B------:R-:W-:-:S07]  /*0630*/  IMAD.MOV.U32 R17, RZ, RZ, R25 ;  /* 0x000000ffff117224 */ /* 0x000fce00078e0019 */
.L_x_699:
[----:B------:R-:W-:Y:S05]  /*0640*/  BSYNC.RECONVERGENT B2 ;  /* 0x0000000000027941 */ /* 0x000fea0003800200 */
.L_x_698:
[----:B------:R-:W1:Y:S02]  /*0650*/  F2F.F64.F32 R18, R33 ;  /* 0x0000002100127310 */ /* 0x000e640000201800 */
[----:B-1----:R-:W-:-:S06]  /*0660*/  DADD R18, R18, R16 ;  /* 0x0000000012127229 */ /* 0x002fcc0000000010 */
[----:B------:R-:W1:Y:S02]  /*0670*/  F2F.F32.F64 R31, R18 ;  /* 0x00000012001f7310 */ /* 0x000e640000301000 */
[----:B-1----:R1:W-:Y:S04]  /*0680*/  STG.E desc[UR8][R12.64], R31 ;  /* 0x0000001f0c007986 */ /* 0x0023e8000c101908 */
[----:B------:R-:W2:Y:S02]  /*0690*/  LDG.E R9, desc[UR8][R14.64] ;  /* 0x000000080e097981 */ /* 0x000ea4000c1e1900 */
[----:B------:R-:W3:Y:S01]  /*06a0*/  MUFU.RCP64H R17, 3 ;  /* 0x4008000000117908 */ /* 0x000ee20000001800 */
[----:B------:R-:W-:Y:S01]  /*06b0*/  IMAD.MOV.U32 R20, RZ, RZ, 0x0 ;  /* 0x00000000ff147424 */ /* 0x000fe200078e00ff */
[----:B------:R-:W-:Y:S01]  /*06c0*/  BSSY.RECONVERGENT B2, `(.L_x_700) ;  /* 0x0000014000027945 */ /* 0x000fe20003800200 */
[----:B------:R-:W-:-:S02]  /*06d0*/  IMAD.MOV.U32 R21, RZ, RZ, 0x40080000 ;  /* 0x40080000ff157424 */ /* 0x000fc400078e00ff */
        /* <DEDUP_REMOVED lines=18> */
.L_x_701:
[----:B------:R-:W-:Y:S05]  /*0800*/  BSYNC.RECONVERGENT B2 ;  /* 0x0000000000027941 */ /* 0x000fea0003800200 */
.L_x_700:
        /* <DEDUP_REMOVED lines=27> */
.L_x_703:
[----:B------:R-:W-:Y:S05]  /*09c0*/  BSYNC.RECONVERGENT B2 ;  /* 0x0000000000027941 */ /* 0x000fea0003800200 */
.L_x_702:
        /* <DEDUP_REMOVED lines=8> */
.L_x_695:
[----:B------:R-:W-:Y:S05]  /*0a50*/  BSYNC.RECONVERGENT B1 ;  /* 0x0000000000017941 */ /* 0x000fea0003800200 */
.L_x_694:
[----:B------:R-:W-:-:S13]  /*0a60*/  ISETP.NE.AND P0, PT, R6, RZ, PT ;  /* 0x000000ff0600720c */ /* 0x000fda0003f05270 */
[----:B------:R-:W-:Y:S05]  /*0a70*/  @!P0 BRA `(.L_x_693) ;  /* 0x00000004006c8947 */ /* 0x000fea0003800000 */
[----:B------:R-:W2:Y:S01]  /*0a80*/  LDC.64 R36, c[0x0][0x388] ;  /* 0x0000e200ff247b82 */ /* 0x000ea20000000a00 */
[----:B------:R-:W-:-:S04]  /*0a90*/  IMAD.IADD R5, R8, 0x1, R5 ;  /* 0x0000000108057824 */ /* 0x000fc800078e0205 */
[----:B--2---:R-:W-:-:S05]  /*0aa0*/  IMAD.WIDE R36, R5, 0x4, R36 ;  /* 0x0000000405247825 */ /* 0x004fca00078e0224 */
[----:B------:R-:W2:Y:S01]  /*0ab0*/  LDG.E R20, desc[UR8][R36.64] ;  /* 0x0000000824147981 */ /* 0x000ea2000c1e1900 */
        /* <DEDUP_REMOVED lines=19> */
[----:B01---5:R-:W-:Y:S05]  /*0bf0*/  CALL.REL.NOINC `($__internal_8_$__cuda_sm20_div_rn_f64_full) ;  /* 0x0000000400187944 */ /* 0x023fea0003c00000 */
[----:B------:R-:W-:Y:S02]  /*0c00*/  IMAD.MOV.U32 R8, RZ, RZ, R24 ;  /* 0x000000ffff087224 */ /* 0x000fe400078e0018 */
[----:B------:R-:W-:-:S07]  /*0c10*/  IMAD.MOV.U32 R9, RZ, RZ, R25 ;  /* 0x000000ffff097224 */ /* 0x000fce00078e0019 */
.L_x_706:
[----:B------:R-:W-:Y:S05]  /*0c20*/  BSYNC.RECONVERGENT B1 ;  /* 0x0000000000017941 */ /* 0x000fea0003800200 */
.L_x_705:
[----:B-----5:R-:W2:Y:S01]  /*0c30*/  F2F.F64.F32 R14, R31 ;  /* 0x0000001f000e7310 */ /* 0x020ea20000201800 */
[----:B------:R-:W-:Y:S01]  /*0c40*/  ISETP.NE.AND P0, PT, R6, 0x1, PT ;  /* 0x000000010600780c */ /* 0x000fe20003f05270 */
[----:B--2---:R-:W-:-:S06]  /*0c50*/  DADD R14, R14, R8 ;  /* 0x000000000e0e7229 */ /* 0x004fcc0000000008 */
[----:B------:R-:W2:Y:S02]  /*0c60*/  F2F.F32.F64 R5, R14 ;  /* 0x0000000e00057310 */ /* 0x000ea40000301000 */
[----:B--2---:R2:W-:Y:S04]  /*0c70*/  STG.E desc[UR8][R12.64], R5 ;  /* 0x000000050c007986 */ /* 0x0045e8000c101908 */
[----:B------:R-:W-:Y:S05]  /*0c80*/  @!P0 BRA `(.L_x_693) ;  /* 0x0000000000e88947 */ /* 0x000fea0003800000 */
[----:B------:R-:W3:Y:S01]  /*0c90*/  LDG.E R20, desc[UR8][R36.64+0x4] ;  /* 0x0000040824147981 */ /* 0x000ee2000c1e1900 */
        /* <DEDUP_REMOVED lines=19> */
[----:B012---:R-:W-:Y:S05]  /*0dd0*/  CALL.REL.NOINC `($__internal_8_$__cuda_sm20_div_rn_f64_full) ;  /* 0x0000000000a07944 */ /* 0x007fea0003c00000 */
[----:B------:R-:W-:Y:S01]  /*0de0*/  IMAD.MOV.U32 R8, RZ, RZ, R24 ;  /* 0x000000ffff087224 */ /* 0x000fe200078e0018 */
[----:B------:R-:W-:-:S07]  /*0df0*/  MOV R9, R25 ;  /* 0x0000001900097202 */ /* 0x000fce0000000f00 */
.L_x_708:
[----:B------:R-:W-:Y:S05]  /*0e00*/  BSYNC.RECONVERGENT B1 ;  /* 0x0000000000017941 */ /* 0x000fea0003800200 */
.L_x_707:
[----:B------:R-:W3:Y:S01]  /*0e10*/  F2F.F64.F32 R14, R5 ;  /* 0x00000005000e7310 */ /* 0x000ee20000201800 */
[----:B------:R-:W-:Y:S01]  /*0e20*/  ISETP.NE.AND P0, PT, R6, 0x2, PT ;  /* 0x000000020600780c */ /* 0x000fe20003f05270 */
[----:B---3--:R-:W-:-:S10]  /*0e30*/  DADD R14, R14, R8 ;  /* 0x000000000e0e7229 */ /* 0x008fd40000000008 */
[----:B------:R-:W3:Y:S02]  /*0e40*/  F2F.F32.F64 R15, R14 ;  /* 0x0000000e000f7310 */ /* 0x000ee40000301000 */
[----:B---3--:R3:W-:Y:S01]  /*0e50*/  STG.E desc[UR8][R12.64], R15 ;  /* 0x0000000f0c007986 */ /* 0x0087e2000c101908 */
[----:B------:R-:W-:Y:S05]  /*0e60*/  @!P0 BRA `(.L_x_693) ;  /* 0x0000000000708947 */ /* 0x000fea0003800000 */
[----:B------:R-:W4:Y:S01]  /*0e70*/  LDG.E R20, desc[UR8][R36.64+0x8] ;  /* 0x0000080824147981 */ /* 0x000f22000c1e1900 */
[----:B------:R-:W5:Y:S01]  /*0e80*/  MUFU.RCP64H R9, 3 ;  /* 0x4008000000097908 */ /* 0x000f620000001800 */
[----:B------:R-:W-:Y:S01]  /*0e90*/  IMAD.MOV.U32 R16, RZ, RZ, 0x0 ;  /* 0x00000000ff107424 */ /* 0x000fe200078e00ff */
[----:B------:R-:W-:Y:S01]  /*0ea0*/  BSSY.RECONVERGENT B1, `(.L_x_709) ;  /* 0x0000014000017945 */ /* 0x000fe20003800200 */
[----:B------:R-:W-:Y:S02]  /*0eb0*/  IMAD.MOV.U32 R17, RZ, RZ, 0x40080000 ;  /* 0x40080000ff117424 */ /* 0x000fe400078e00ff */
[----:B------:R-:W-:-:S06]  /*0ec0*/  IMAD.MOV.U32 R8, RZ, RZ, 0x1 ;  /* 0x00000001ff087424 */ /* 0x000fcc00078e00ff */
[----:B-----5:R-:W-:-:S08]  /*0ed0*/  DFMA R18, R8, -R16, 1 ;  /* 0x3ff000000812742b */ /* 0x020fd00000000810 */
[----:B------:R-:W-:-:S08]  /*0ee0*/  DFMA R18, R18, R18, R18 ;  /* 0x000000121212722b */ /* 0x000fd00000000012 */
        /* <DEDUP_REMOVED lines=12> */
[----:B0123--:R-:W-:Y:S05]  /*0fb0*/  CALL.REL.NOINC `($__internal_8_$__cuda_sm20_div_rn_f64_full) ;  /* 0x0000000000287944 */ /* 0x00ffea0003c00000 */
[----:B------:R-:W-:Y:S02]  /*0fc0*/  IMAD.MOV.U32 R8, RZ, RZ, R24 ;  /* 0x000000ffff087224 */ /* 0x000fe400078e0018 */
[----:B------:R-:W-:-:S07]  /*0fd0*/  IMAD.MOV.U32 R9, RZ, RZ, R25 ;  /* 0x000000ffff097224 */ /* 0x000fce00078e0019 */
.L_x_710:
[----:B------:R-:W-:Y:S05]  /*0fe0*/  BSYNC.RECONVERGENT B1 ;  /* 0x0000000000017941 */ /* 0x000fea0003800200 */
.L_x_709:
[----:B------:R-:W4:Y:S02]  /*0ff0*/  F2F.F64.F32 R2, R15 ;  /* 0x0000000f00027310 */ /* 0x000f240000201800 */
[----:B----4-:R-:W-:-:S10]  /*1000*/  DADD R2, R2, R8 ;  /* 0x0000000002027229 */ /* 0x010fd40000000008 */
[----:B------:R-:W4:Y:S02]  /*1010*/  F2F.F32.F64 R3, R2 ;  /* 0x0000000200037310 */ /* 0x000f240000301000 */
[----:B----4-:R4:W-:Y:S02]  /*1020*/  STG.E desc[UR8][R12.64], R3 ;  /* 0x000000030c007986 */ /* 0x0109e4000c101908 */
.L_x_693:
[----:B------:R-:W-:Y:S05]  /*1030*/  BSYNC.RECONVERGENT B0 ;  /* 0x0000000000007941 */ /* 0x000fea0003800200 */
.L_x_692:
[----:B------:R-:W-:Y:S05]  /*1040*/  @!P1 BRA `(.L_x_711) ;  /* 0xfffffff000249947 */ /* 0x000fea000383ffff */
[----:B------:R-:W-:Y:S05]  /*1050*/  EXIT ;  /* 0x000000000000794d */ /* 0x000fea0003800000 */
        .weak           $__internal_8_$__cuda_sm20_div_rn_f64_full
        .type           $__internal_8_$__cuda_sm20_div_rn_f64_full,@function
        .size           $__internal_8_$__cuda_sm20_div_rn_f64_full,(.L_x_816 - $__internal_8_$__cuda_sm20_div_rn_f64_full)
$__internal_8_$__cuda_sm20_div_rn_f64_full:
        /* <DEDUP_REMOVED lines=12> */
[----:B------:R-:W-:Y:S02]  /*1120*/  @!P0 DMUL R16, R18, 8.98846567431157953865e+307 ;  /* 0x7fe0000012108828 */ /* 0x000fe40000000000 */
[----:B------:R-:W-:Y:S01]  /*1130*/  IMAD.MOV.U32 R34, RZ, RZ, R9 ;  /* 0x000000ffff227224 */ /* 0x000fe200078e0009 */
[----:B------:R-:W-:Y:S02]  /*1140*/  ISETP.GE.U32.AND P2, PT, R9, R32, PT ;  /* 0x000000200900720c */ /* 0x000fe40003f46070 */
[----:B------:R-:W-:Y:S01]  /*1150*/  @!P3 LOP3.LUT R22, R19, 0x7ff00000, RZ, 0xc0, !PT ;  /* 0x7ff000001316b812 */ /* 0x000fe200078ec0ff */
[----:B------:R-:W0:Y:S03]  /*1160*/  MUFU.RCP64H R27, R17 ;  /* 0x00000011001b7308 */ /* 0x000e260000001800 */
[----:B------:R-:W-:Y:S01]  /*1170*/  @!P3 ISETP.GE.U32.AND P4, PT, R9, R22, PT ;  /* 0x000000160900b20c */ /* 0x000fe20003f86070 */
[----:B------:R-:W-:Y:S01]  /*1180*/  IMAD.MOV.U32 R22, RZ, RZ, R20 ;  /* 0x000000ffff167224 */ /* 0x000fe200078e0014 */
[----:B------:R-:W-:-:S02]  /*1190*/  @!P0 LOP3.LUT R32, R17, 0x7ff00000, RZ, 0xc0, !PT ;  /* 0x7ff0000011208812 */ /* 0x000fc400078ec0ff */
[----:B------:R-:W-:-:S03]  /*11a0*/  @!P3 SEL R23, R11, 0x63400000, !P4 ;  /* 0x634000000b17b807 */ /* 0x000fc60006000000 */
[----:B------:R-:W-:Y:S01]  /*11b0*/  VIADD R35, R32, 0xffffffff ;  /* 0xffffffff20237836 */ /* 0x000fe20000000000 */
[----:B0-----:R-:W-:-:S08]  /*11c0*/  DFMA R24, R26, -R16, 1 ;  /* 0x3ff000001a18742b */ /* 0x001fd00000000810 */
[----:B------:R-:W-:-:S08]  /*11d0*/  DFMA R24, R24, R24, R24 ;  /* 0x000000181818722b */ /* 0x000fd00000000018 */
[----:B------:R-:W-:Y:S01]  /*11e0*/  DFMA R24, R26, R24, R26 ;  /* 0x000000181a18722b */ /* 0x000fe2000000001a */
[----:B------:R-:W-:Y:S02]  /*11f0*/  SEL R27, R11, 0x63400000, !P2 ;  /* 0x634000000b1b7807 */ /* 0x000fe40005000000 */
[--C-:B------:R-:W-:Y:S02]  /*1200*/  @!P3 LOP3.LUT R26, R23, 0x80000000, R21.reuse, 0xf8, !PT ;  /* 0x80000000171ab812 */ /* 0x100fe400078ef815 */
[----:B------:R-:W-:Y:S02]  /*1210*/  LOP3.LUT R23, R27, 0x800fffff, R21, 0xf8, !PT ;  /* 0x800fffff1b177812 */ /* 0x000fe400078ef815 */
[----:B------:R-:W-:Y:S01]  /*1220*/  @!P3 LOP3.LUT R27, R26, 0x100000, RZ, 0xfc, !PT ;  /* 0x001000001a1bb812 */ /* 0x000fe200078efcff */
[----:B------:R-:W-:Y:S01]  /*1230*/  @!P3 IMAD.MOV.U32 R26, RZ, RZ, RZ ;  /* 0x000000ffff1ab224 */ /* 0x000fe200078e00ff */
[----:B------:R-:W-:-:S05]  /*1240*/  DFMA R28, R24, -R16, 1 ;  /* 0x3ff00000181c742b */ /* 0x000fca0000000810 */
[----:B------:R-:W-:-:S03]  /*1250*/  @!P3 DFMA R22, R22, 2, -R26 ;  /* 0x400000001616b82b */ /* 0x000fc6000000081a */
[----:B------:R-:W-:-:S07]  /*1260*/  DFMA R28, R24, R28, R24 ;  /* 0x0000001c181c722b */ /* 0x000fce0000000018 */
[----:B------:R-:W-:Y:S01]  /*1270*/  @!P3 LOP3.LUT R34, R23, 0x7ff00000, RZ, 0xc0, !PT ;  /* 0x7ff000001722b812 */ /* 0x000fe200078ec0ff */
[----:B------:R-:W-:-:S04]  /*1280*/  DMUL R24, R28, R22 ;  /* 0x000000161c187228 */ /* 0x000fc80000000000 */
[----:B------:R-:W-:-:S05]  /*1290*/  VIADD R26, R34, 0xffffffff ;  /* 0xffffffff221a7836 */ /* 0x000fca0000000000 */
[----:B------:R-:W-:Y:S01]  /*12a0*/  ISETP.GT.U32.AND P0, PT, R26, 0x7feffffe, PT ;  /* 0x7feffffe1a00780c */ /* 0x000fe20003f04070 */
[----:B------:R-:W-:-:S03]  /*12b0*/  DFMA R26, R24, -R16, R22 ;  /* 0x80000010181a722b */ /* 0x000fc60000000016 */
[----:B------:R-:W-:-:S05]  /*12c0*/  ISETP.GT.U32.OR P0, PT, R35, 0x7feffffe, P0 ;  /* 0x7feffffe2300780c */ /* 0x000fca0000704470 */
[----:B------:R-:W-:-:S08]  /*12d0*/  DFMA R26, R28, R26, R24 ;  /* 0x0000001a1c1a722b */ /* 0x000fd00000000018 */
        /* <DEDUP_REMOVED lines=18> */
[----:B------:R-:W-:Y:S01]  /*1400*/  IMAD.MOV R17, RZ, RZ, -R9 ;  /* 0x000000ffff117224 */ /* 0x000fe200078e0a09 */
[----:B------:R-:W-:Y:S01]  /*1410*/  DMUL.RP R20, R26, R20 ;  /* 0x000000141a147228 */ /* 0x000fe20000008000 */
[----:B------:R-:W-:Y:S01]  /*1420*/  IMAD.MOV.U32 R16, RZ, RZ, RZ ;  /* 0x000000ffff107224 */ /* 0x000fe200078e00ff */
[----:B------:R-:W-:-:S05]  /*1430*/  IADD3 R9, PT, PT, -R9, -0x43300000, RZ ;  /* 0xbcd0000009097810 */ /* 0x000fca0007ffe1ff */
[----:B------:R-:W-:-:S03]  /*1440*/  DFMA R16, R24, -R16, R26 ;  /* 0x800000101810722b */ /* 0x000fc6000000001a */
[----:B------:R-:W-:-:S07]  /*1450*/  LOP3.LUT R11, R21, R11, RZ, 0x3c, !PT ;  /* 0x0000000b150b7212 */ /* 0x000fce00078e3cff */
[----:B------:R-:W-:-:S04]  /*1460*/  FSETP.NEU.AND P0, PT, |R17|, R9, PT ;  /* 0x000000091100720b */ /* 0x000fc80003f0d200 */
[----:B------:R-:W-:Y:S02]  /*1470*/  FSEL R24, R20, R24, !P0 ;  /* 0x0000001814187208 */ /* 0x000fe40004000000 */
[----:B------:R-:W-:Y:S01]  /*1480*/  FSEL R25, R11, R25, !P0 ;  /* 0x000000190b197208 */ /* 0x000fe20004000000 */
[----:B------:R-:W-:Y:S06]  /*1490*/  BRA `(.L_x_714) ;  /* 0x0000000000547947 */ /* 0x000fec0003800000 */
.L_x_713:
        /* <DEDUP_REMOVED lines=16> */
.L_x_716:
[----:B------:R-:W-:Y:S01]  /*15a0*/  LOP3.LUT R25, R19, 0x80000, RZ, 0xfc, !PT ;  /* 0x0008000013197812 */ /* 0x000fe200078efcff */
[----:B------:R-:W-:Y:S01]  /*15b0*/  IMAD.MOV.U32 R24, RZ, RZ, R18 ;  /* 0x000000ffff187224 */ /* 0x000fe200078e0012 */
[----:B------:R-:W-:Y:S06]  /*15c0*/  BRA `(.L_x_714) ;  /* 0x0000000000087947 */ /* 0x000fec0003800000 */
.L_x_715:
[----:B------:R-:W-:Y:S01]  /*15d0*/  LOP3.LUT R25, R21, 0x80000, RZ, 0xfc, !PT ;  /* 0x0008000015197812 */ /* 0x000fe200078efcff */
[----:B------:R-:W-:-:S07]  /*15e0*/  IMAD.MOV.U32 R24, RZ, RZ, R20 ;  /* 0x000000ffff187224 */ /* 0x000fce00078e0014 */
.L_x_714:
[----:B------:R-:W-:Y:S05]  /*15f0*/  BSYNC.RECONVERGENT B3 ;  /* 0x0000000000037941 */ /* 0x000fea0003800200 */
.L_x_712:
[----:B------:R-:W-:Y:S02]  /*1600*/  IMAD.MOV.U32 R16, RZ, RZ, R30 ;  /* 0x000000ffff107224 */ /* 0x000fe400078e001e */
[----:B------:R-:W-:-:S04]  /*1610*/  IMAD.MOV.U32 R17, RZ, RZ, 0x0 ;  /* 0x00000000ff117424 */ /* 0x000fc800078e00ff */
[----:B------:R-:W-:Y:S05]  /*1620*/  RET.REL.NODEC R16 `(_Z39gpuKernelCenterAtomTripletDecompositionIfEvPT_S1_PiS2_ii) ;  /* 0xffffffe810747950 */ /* 0x000fea0003c3ffff */
.L_x_717:
        /* <DEDUP_REMOVED lines=13> */
.L_x_816:


//--------------------- .text._Z39gpuKernelCenterAtomTripletDecompositionIdEvPT_S1_PiS2_ii --------------------------
	.section	.text._Z39gpuKernelCenterAtomTripletDecompositionIdEvPT_S1_PiS2_ii,"ax",@progbits
	.align	128
        .global         _Z39gpuKernelCenterAtomTripletDecompositionIdEvPT_S1_PiS2_ii
        .type           _Z39gpuKernelCenterAtomTripletDecompositionIdEvPT_S1_PiS2_ii,@function
        .size           _Z39gpuKernelCenterAtomTripletDecompositionIdEvPT_S1_PiS2_ii,(.L_x_817 - _Z39gpuKernelCenterAtomTripletDecompositionIdEvPT_S1_PiS2_ii)
        .other          _Z39gpuKernelCenterAtomTripletDecompositionIdEvPT_S1_PiS2_ii,@"STO_CUDA_ENTRY STV_DEFAULT"
_Z39gpuKernelCenterAtomTripletDecompositionIdEvPT_S1_PiS2_ii:
.text._Z39gpuKernelCenterAtomTripletDecompositionIdEvPT_S1_PiS2_ii:
        /* <DEDUP_REMOVED lines=14> */
.L_x_737:
        /* <DEDUP_REMOVED lines=30> */
.L_x_730:
[----:B------:R-:W-:Y:S02]  /*02c0*/  IMAD.U32 R12, RZ, RZ, UR4 ;  /* 0x00000004ff0c7e24 */ /* 0x000fe4000f8e00ff */
[----:B------:R-:W-:Y:S02]  /*02d0*/  IMAD.U32 R13, RZ, RZ, UR5 ;  /* 0x00000005ff0d7e24 */ /* 0x000fe4000f8e00ff */
[----:B------:R-:W-:-:S05]  /*02e0*/  IMAD.WIDE R12, R8, 0x8, R12 ;  /* 0x00000008080c7825 */ /* 0x000fca00078e020c */
[----:B------:R-:W2:Y:S01]  /*02f0*/  LDG.E.64 R20, desc[UR8][R12.64+-0x10] ;  /* 0xfffff0080c147981 */ /* 0x000ea2000c1e1b00 */
[----:B-1----:R-:W1:Y:S01]  /*0300*/  MUFU.RCP64H R17, 3 ;  /* 0x4008000000117908 */ /* 0x002e620000001800 */
[----:B------:R-:W-:Y:S02]  /*0310*/  HFMA2 R23, -RZ, RZ, 2.015625, 0 ;  /* 0x40080000ff177431 */ /* 0x000fe400000001ff */
[----:B------:R-:W-:Y:S01]  /*0320*/  IMAD.MOV.U32 R22, RZ, RZ, 0x0 ;  /* 0x00000000ff167424 */ /* 0x000fe200078e00ff */
[----:B------:R-:W-:Y:S01]  /*0330*/  BSSY.RECONVERGENT B2, `(.L_x_722) ;  /* 0x0000014000027945 */ /* 0x000fe20003800200 */
[----:B------:R-:W-:Y:S02]  /*0340*/  IMAD.MOV.U32 R16, RZ, RZ, 0x1 ;  /* 0x00000001ff107424 */ /* 0x000fe400078e00ff */
[----:B------:R-:W-:-:S05]  /*0350*/  VIADD R10, R10, 0x4 ;  /* 0x000000040a0a7836 */ /* 0x000fca0000000000 */
[----:B------:R-:W-:Y:S01]  /*0360*/  ISETP.NE.AND P2, PT, R10, RZ, PT ;  /* 0x000000ff0a00720c */ /* 0x000fe20003f45270 */
        /* <DEDUP_REMOVED lines=13> */
[----:B0----5:R-:W-:Y:S05]  /*0440*/  CALL.REL.NOINC `($__internal_9_$__cuda_sm20_div_rn_f64_full) ;  /* 0x0000000800a87944 */ /* 0x021fea0003c00000 */
[----:B------:R-:W-:Y:S02]  /*0450*/  IMAD.MOV.U32 R16, RZ, RZ, R32 ;  /* 0x000000ffff107224 */ /* 0x000fe400078e0020 */
[----:B------:R-:W-:-:S07]  /*0460*/  IMAD.MOV.U32 R17, RZ, RZ, R33 ;  /* 0x000000ffff117224 */ /* 0x000fce00078e0021 */
.L_x_723:
[----:B------:R-:W-:Y:S05]  /*0470*/  BSYNC.RECONVERGENT B2 ;  /* 0x0000000000027941 */ /* 0x000fea0003800200 */
.L_x_722:
[----:B-----5:R-:W-:-:S07]  /*0480*/  DADD R26, R16, R26 ;  /* 0x00000000101a7229 */ /* 0x020fce000000001a */
        /* <DEDUP_REMOVED lines=20> */
[----:B0-----:R-:W-:Y:S05]  /*05d0*/  CALL.REL.NOINC `($__internal_9_$__cuda_sm20_div_rn_f64_full) ;  /* 0x0000000800447944 */ /* 0x001fea0003c00000 */
[----:B------:R-:W-:Y:S01]  /*05e0*/  IMAD.MOV.U32 R16, RZ, RZ, R32 ;  /* 0x000000ffff107224 */ /* 0x000fe200078e0020 */
[----:B------:R-:W-:-:S07]  /*05f0*/  MOV R17, R33 ;  /* 0x0000002100117202 */ /* 0x000fce0000000f00 */
.L_x_725:
[----:B------:R-:W-:Y:S05]  /*0600*/  BSYNC.RECONVERGENT B2 ;  /* 0x0000000000027941 */ /* 0x000fea0003800200 */
.L_x_724:
        /* <DEDUP_REMOVED lines=22> */
[----:B------:R-:W-:Y:S02]  /*0770*/  IMAD.MOV.U32 R16, RZ, RZ, R32 ;  /* 0x000000ffff107224 */ /* 0x000fe400078e0020 */
[----:B------:R-:W-:-:S07]  /*0780*/  IMAD.MOV.U32 R17, RZ, RZ, R33 ;  /* 0x000000ffff117224 */ /* 0x000fce00078e0021 */
.L_x_727:
[----:B------:R-:W-:Y:S05]  /*0790*/  BSYNC.RECONVERGENT B2 ;  /* 0x0000000000027941 */ /* 0x000fea0003800200 */
.L_x_726:
        /* <DEDUP_REMOVED lines=22> */
[----:B------:R-:W-:Y:S01]  /*0900*/  MOV R12, R32 ;  /* 0x00000020000c7202 */ /* 0x000fe20000000f00 */
[----:B------:R-:W-:-:S07]  /*0910*/  IMAD.MOV.U32 R13, RZ, RZ, R33 ;  /* 0x000000ffff0d7224 */ /* 0x000fce00078e0021 */
.L_x_729:
[----:B------:R-:W-:Y:S05]  /*0920*/  BSYNC.RECONVERGENT B2 ;  /* 0x0000000000027941 */ /* 0x000fea0003800200 */
.L_x_728:
[----:B------:R-:W-:Y:S01]  /*0930*/  DADD R26, R26, R12 ;  /* 0x000000001a1a7229 */ /* 0x000fe2000000000c */
[----:B------:R-:W-:-:S06]  /*0940*/  VIADD R8, R8, 0x4 ;  /* 0x0000000408087836 */ /* 0x000fcc0000000000 */
[----:B------:R1:W-:Y:S01]  /*0950*/  STG.E.64 desc[UR8][R14.64], R26 ;  /* 0x0000001a0e007986 */ /* 0x0003e2000c101b08 */
[----:B------:R-:W-:Y:S05]  /*0960*/  @P2 BRA `(.L_x_730) ;  /* 0xfffffff800542947 */ /* 0x000fea000383ffff */
.L_x_721:
[----:B------:R-:W-:Y:S05]  /*0970*/  BSYNC.RECONVERGENT B1 ;  /* 0x0000000000017941 */ /* 0x000fea0003800200 */
.L_x_720:
[----:B------:R-:W-:-:S13]  /*0980*/  ISETP.NE.AND P0, PT, R5, RZ, PT ;  /* 0x000000ff0500720c */ /* 0x000fda0003f05270 */
[----:B------:R-:W-:Y:S05]  /*0990*/  @!P0 BRA `(.L_x_719) ;  /* 0x0000000400488947 */ /* 0x000fea0003800000 */
[----:B------:R-:W2:Y:S01]  /*09a0*/  LDC.64 R12, c[0x0][0x388] ;  /* 0x0000e200ff0c7b82 */ /* 0x000ea20000000a00 */
[----:B------:R-:W-:-:S04]  /*09b0*/  IMAD.IADD R7, R0, 0x1, R7 ;  /* 0x0000000100077824 */ /* 0x000fc800078e0207 */
[----:B--2---:R-:W-:-:S05]  /*09c0*/  IMAD.WIDE R12, R7, 0x8, R12 ;  /* 0x00000008070c7825 */ /* 0x004fca00078e020c */
        /* <DEDUP_REMOVED lines=19> */
[----:B01---5:R-:W-:Y:S05]  /*0b00*/  CALL.REL.NOINC `($__internal_9_$__cuda_sm20_div_rn_f64_full) ;  /* 0x0000000000f87944 */ /* 0x023fea0003c00000 */
[----:B------:R-:W-:Y:S02]  /*0b10*/  IMAD.MOV.U32 R10, RZ, RZ, R32 ;  /* 0x000000ffff0a7224 */ /* 0x000fe400078e0020 */
[----:B------:R-:W-:-:S07]  /*0b20*/  IMAD.MOV.U32 R11, RZ, RZ, R33 ;  /* 0x000000ffff0b7224 */ /* 0x000fce00078e0021 */
.L_x_732:
[----:B------:R-:W-:Y:S05]  /*0b30*/  BSYNC.RECONVERGENT B1 ;  /* 0x0000000000017941 */ /* 0x000fea0003800200 */
.L_x_731:
[----:B-1---5:R-:W-:Y:S01]  /*0b40*/  DADD R26, R10, R26 ;  /* 0x000000000a1a7229 */ /* 0x022fe2000000001a */
[----:B------:R-:W-:-:S06]  /*0b50*/  ISETP.NE.AND P0, PT, R5, 0x1, PT ;  /* 0x000000010500780c */ /* 0x000fcc0003f05270 */
[----:B------:R2:W-:Y:S07]  /*0b60*/  STG.E.64 desc[UR8][R14.64], R26 ;  /* 0x0000001a0e007986 */ /* 0x0005ee000c101b08 */
[----:B------:R-:W-:Y:S05]  /*0b70*/  @!P0 BRA `(.L_x_719) ;  /* 0x0000000000d08947 */ /* 0x000fea0003800000 */
[----:B------:R-:W3:Y:S01]  /*0b80*/  LDG.E.64 R20, desc[UR8][R12.64+0x8] ;  /* 0x000008080c147981 */ /* 0x000ee2000c1e1b00 */
        /* <DEDUP_REMOVED lines=18> */
[----:B0-2---:R-:W-:Y:S05]  /*0cb0*/  CALL.REL.NOINC `($__internal_9_$__cuda_sm20_div_rn_f64_full) ;  /* 0x00000000008c7944 */ /* 0x005fea0003c00000 */
[----:B------:R-:W-:Y:S02]  /*0cc0*/  IMAD.MOV.U32 R10, RZ, RZ, R32 ;  /* 0x000000ffff0a7224 */ /* 0x000fe400078e0020 */
[----:B------:R-:W-:-:S07]  /*0cd0*/  IMAD.MOV.U32 R11, RZ, RZ, R33 ;  /* 0x000000ffff0b7224 */ /* 0x000fce00078e0021 */
.L_x_734:
[----:B------:R-:W-:Y:S05]  /*0ce0*/  BSYNC.RECONVERGENT B1 ;  /* 0x0000000000017941 */ /* 0x000fea0003800200 */
.L_x_733:
[----:B--2---:R-:W-:Y:S01]  /*0cf0*/  DADD R26, R26, R10 ;  /* 0x000000001a1a7229 */ /* 0x004fe2000000000a */
[----:B------:R-:W-:-:S06]  /*0d00*/  ISETP.NE.AND P0, PT, R5, 0x2, PT ;  /* 0x000000020500780c */ /* 0x000fcc0003f05270 */
[----:B------:R3:W-:Y:S07]  /*0d10*/  STG.E.64 desc[UR8][R14.64], R26 ;  /* 0x0000001a0e007986 */ /* 0x0007ee000c101b08 */
[----:B------:R-:W-:Y:S05]  /*0d20*/  @!P0 BRA `(.L_x_719) ;  /* 0x0000000000648947 */ /* 0x000fea0003800000 */
[----:B------:R-:W2:Y:S01]  /*0d30*/  LDG.E.64 R20, desc[UR8][R12.64+0x10] ;  /* 0x000010080c147981 */ /* 0x000ea2000c1e1b00 */
[----:B------:R-:W1:Y:S01]  /*0d40*/  MUFU.RCP64H R5, 3 ;  /* 0x4008000000057908 */ /* 0x000e620000001800 */
[----:B------:R-:W-:Y:S01]  /*0d50*/  IMAD.MOV.U32 R10, RZ, RZ, 0x0 ;  /* 0x00000000ff0a7424 */ /* 0x000fe200078e00ff */
[----:B------:R-:W-:Y:S01]  /*0d60*/  BSSY.RECONVERGENT B1, `(.L_x_735) ;  /* 0x0000013000017945 */ /* 0x000fe20003800200 */
[----:B------:R-:W-:Y:S02]  /*0d70*/  IMAD.MOV.U32 R11, RZ, RZ, 0x40080000 ;  /* 0x40080000ff0b7424 */ /* 0x000fe400078e00ff */
[----:B------:R-:W-:-:S06]  /*0d80*/  IMAD.MOV.U32 R4, RZ, RZ, 0x1 ;  /* 0x00000001ff047424 */ /* 0x000fcc00078e00ff */
        /* <DEDUP_REMOVED lines=13> */
[----:B0--3--:R-:W-:Y:S05]  /*0e60*/  CALL.REL.NOINC `($__internal_9_$__cuda_sm20_div_rn_f64_full) ;  /* 0x0000000000207944 */ /* 0x009fea0003c00000 */
[----:B------:R-:W-:Y:S01]  /*0e70*/  IMAD.MOV.U32 R4, RZ, RZ, R32 ;  /* 0x000000ffff047224 */ /* 0x000fe200078e0020 */
[----:B------:R-:W-:-:S07]  /*0e80*/  MOV R5, R33 ;  /* 0x0000002100057202 */ /* 0x000fce0000000f00 */
.L_x_736:
[----:B------:R-:W-:Y:S05]  /*0e90*/  BSYNC.RECONVERGENT B1 ;  /* 0x0000000000017941 */ /* 0x000fea0003800200 */
.L_x_735:
[----:B------:R-:W-:-:S07]  /*0ea0*/  DADD R4, R26, R4 ;  /* 0x000000001a047229 */ /* 0x000fce0000000004 */
[----:B------:R4:W-:Y:S04]  /*0eb0*/  STG.E.64 desc[UR8][R14.64], R4 ;  /* 0x000000040e007986 */ /* 0x0009e8000c101b08 */
.L_x_719:
[----:B------:R-:W-:Y:S05]  /*0ec0*/  BSYNC.RECONVERGENT B0 ;  /* 0x0000000000007941 */ /* 0x000fea0003800200 */
.L_x_718:
[----:B------:R-:W-:Y:S05]  /*0ed0*/  @!P1 BRA `(.L_x_737) ;  /* 0xfffffff000809947 */ /* 0x000fea000383ffff */
[----:B------:R-:W-:Y:S05]  /*0ee0*/  EXIT ;  /* 0x000000000000794d */ /* 0x000fea0003800000 */
        .weak           $__internal_9_$__cuda_sm20_div_rn_f64_full
        .type           $__internal_9_$__cuda_sm20_div_rn_f64_full,@function
        .size           $__internal_9_$__cuda_sm20_div_rn_f64_full,(.L_x_817 - $__internal_9_$__cuda_sm20_div_rn_f64_full)
$__internal_9_$__cuda_sm20_div_rn_f64_full:
        /* <DEDUP_REMOVED lines=9> */
[----:B------:R-:W-:Y:S01]  /*0f80*/  IMAD.MOV.U32 R28, RZ, RZ, 0x1ca00000 ;  /* 0x1ca00000ff1c7424 */ /* 0x000fe200078e00ff */
[----:B------:R-:W-:Y:S01]  /*0f90*/  LOP3.LUT R30, R9, 0x7ff00000, RZ, 0xc0, !PT ;  /* 0x7ff00000091e7812 */ /* 0x000fe200078ec0ff */
[----:B------:R-:W-:Y:S02]  /*0fa0*/  BSSY.RECONVERGENT B3, `(.L_x_738) ;  /* 0x000004e000037945 */ /* 0x000fe40003800200 */
[----:B------:R-:W-:Y:S01]  /*0fb0*/  @!P0 DMUL R16, R18, 8.98846567431157953865e+307 ;  /* 0x7fe0000012108828 */ /* 0x000fe20000000000 */
[----:B------:R-:W-:-:S03]  /*0fc0*/  ISETP.GE.U32.AND P3, PT, R11, R30, PT ;  /* 0x0000001e0b00720c */ /* 0x000fc60003f66070 */
[----:B------:R-:W-:Y:S02]  /*0fd0*/  @!P4 LOP3.LUT R22, R19, 0x7ff00000, RZ, 0xc0, !PT ;  /* 0x7ff000001316c812 */ /* 0x000fe400078ec0ff */
[----:B------:R-:W0:Y:S01]  /*0fe0*/  MUFU.RCP64H R33, R17 ;  /* 0x0000001100217308 */ /* 0x000e220000001800 */
[C---:B------:R-:W-:Y:S02]  /*0ff0*/  SEL R23, R28.reuse, 0x63400000, !P3 ;  /* 0x634000001c177807 */ /* 0x040fe40005800000 */
[----:B------:R-:W-:Y:S02]  /*1000*/  @!P4 ISETP.GE.U32.AND P5, PT, R11, R22, PT ;  /* 0x000000160b00c20c */ /* 0x000fe40003fa6070 */
[----:B------:R-:W-:Y:S02]  /*1010*/  LOP3.LUT R23, R23, 0x800fffff, R21, 0xf8, !PT ;  /* 0x800fffff17177812 */ /* 0x000fe400078ef815 */
[----:B------:R-:W-:Y:S02]  /*1020*/  @!P4 SEL R29, R28, 0x63400000, !P5 ;  /* 0x634000001c1dc807 */ /* 0x000fe40006800000 */
[----:B------:R-:W-:-:S02]  /*1030*/  @!P0 LOP3.LUT R30, R17, 0x7ff00000, RZ, 0xc0, !PT ;  /* 0x7ff00000111e8812 */ /* 0x000fc400078ec0ff */
[----:B------:R-:W-:Y:S01]  /*1040*/  @!P4 LOP3.LUT R22, R29, 0x80000000, R21, 0xf8, !PT ;  /* 0x800000001d16c812 */ /* 0x000fe200078ef815 */
[----:B------:R-:W-:Y:S01]  /*1050*/  IMAD.MOV.U32 R29, RZ, RZ, R11 ;  /* 0x000000ffff1d7224 */ /* 0x000fe200078e000b */
[----:B0-----:R-:W-:-:S08]  /*1060*/  DFMA R24, R32, -R16, 1 ;  /* 0x3ff000002018742b */ /* 0x001fd00000000810 */
[----:B------:R-:W-:-:S08]  /*1070*/  DFMA R24, R24, R24, R24 ;  /* 0x000000181818722b */ /* 0x000fd00000000018 */
[----:B------:R-:W-:Y:S01]  /*1080*/  DFMA R24, R32, R24, R32 ;  /* 0x000000182018722b */ /* 0x000fe20000000020 */
[----:B------:R-:W-:Y:S01]  /*1090*/  @!P4 LOP3.LUT R33, R22, 0x100000, RZ, 0xfc, !PT ;  /* 0x001000001621c812 */ /* 0x000fe200078efcff */
[----:B------:R-:W-:Y:S02]  /*10a0*/  IMAD.MOV.U32 R22, RZ, RZ, R20 ;  /* 0x000000ffff167224 */ /* 0x000fe400078e0014 */
[----:B------:R-:W-:-:S04]  /*10b0*/  @!P4 IMAD.MOV.U32 R32, RZ, RZ, RZ ;  /* 0x000000ffff20c224 */ /* 0x000fc800078e00ff */
[----:B------:R-:W-:Y:S02]  /*10c0*/  DFMA R34, R24, -R16, 1 ;  /* 0x3ff000001822742b */ /* 0x000fe40000000810 */
[----:B------:R-:W-:-:S06]  /*10d0*/  @!P4 DFMA R22, R22, 2, -R32 ;  /* 0x400000001616c82b */ /* 0x000fcc0000000820 */
[----:B------:R-:W-:-:S04]  /*10e0*/  DFMA R34, R24, R34, R24 ;  /* 0x000000221822722b */ /* 0x000fc80000000018 */
[----:B------:R-:W-:-:S04]  /*10f0*/  @!P4 LOP3.LUT R29, R23, 0x7ff00000, RZ, 0xc0, !PT ;  /* 0x7ff00000171dc812 */ /* 0x000fc800078ec0ff */
[----:B------:R-:W-:Y:S01]  /*1100*/  DMUL R32, R34, R22 ;  /* 0x0000001622207228 */ /* 0x000fe20000000000 */
[----:B------:R-:W-:-:S04]  /*1110*/  IADD3 R31, PT, PT, R29, -0x1, RZ ;  /* 0xffffffff1d1f7810 */ /* 0x000fc80007ffe0ff */
[----:B------:R-:W-:-:S03]  /*1120*/  ISETP.GT.U32.AND P0, PT, R31, 0x7feffffe, PT ;  /* 0x7feffffe1f00780c */ /* 0x000fc60003f04070 */
[----:B------:R-:W-:-:S08]  /*1130*/  DFMA R24, R32, -R16, R22 ;  /* 0x800000102018722b */ /* 0x000fd00000000016 */
        /* <DEDUP_REMOVED lines=22> */
[----:B------:R-:W-:Y:S01]  /*12a0*/  IADD3 R21, PT, PT, -R21, -0x43300000, RZ ;  /* 0xbcd0000015157810 */ /* 0x000fe20007ffe1ff */
[----:B------:R-:W-:-:S06]  /*12b0*/  IMAD.MOV.U32 R16, RZ, RZ, RZ ;  /* 0x000000ffff107224 */ /* 0x000fcc00078e00ff */
[----:B------:R-:W-:Y:S02]  /*12c0*/  DFMA R16, R32, -R16, R24 ;  /* 0x800000102010722b */ /* 0x000fe40000000018 */
[----:B------:R-:W-:-:S08]  /*12d0*/  DMUL.RP R24, R24, R28 ;  /* 0x0000001c18187228 */ /* 0x000fd00000008000 */
[----:B------:R-:W-:Y:S02]  /*12e0*/  FSETP.NEU.AND P0, PT, |R17|, R21, PT ;  /* 0x000000151100720b */ /* 0x000fe40003f0d200 */
[----:B------:R-:W-:Y:S02]  /*12f0*/  LOP3.LUT R11, R25, R11, RZ, 0x3c, !PT ;  /* 0x0000000b190b7212 */ /* 0x000fe400078e3cff */
[----:B------:R-:W-:Y:S02]  /*1300*/  FSEL R32, R24, R32, !P0 ;  /* 0x0000002018207208 */ /* 0x000fe40004000000 */
[----:B------:R-:W-:Y:S01]  /*1310*/  FSEL R33, R11, R33, !P0 ;  /* 0x000000210b217208 */ /* 0x000fe20004000000 */
[----:B------:R-:W-:Y:S06]  /*1320*/  BRA `(.L_x_740) ;  /* 0x0000000000547947 */ /* 0x000fec0003800000 */
.L_x_739:
        /* <DEDUP_REMOVED lines=16> */
.L_x_742:
[----:B------:R-:W-:Y:S01]  /*1430*/  LOP3.LUT R33, R19, 0x80000, RZ, 0xfc, !PT ;  /* 0x0008000013217812 */ /* 0x000fe200078efcff */
[----:B------:R-:W-:Y:S01]  /*1440*/  IMAD.MOV.U32 R32, RZ, RZ, R18 ;  /* 0x000000ffff207224 */ /* 0x000fe200078e0012 */
[----:B------:R-:W-:Y:S06]  /*1450*/  BRA `(.L_x_740) ;  /* 0x0000000000087947 */ /* 0x000fec0003800000 */
.L_x_741:
[----:B------:R-:W-:Y:S01]  /*1460*/  LOP3.LUT R33, R21, 0x80000, RZ, 0xfc, !PT ;  /* 0x0008000015217812 */ /* 0x000fe200078efcff */
[----:B------:R-:W-:-:S07]  /*1470*/  IMAD.MOV.U32 R32, RZ, RZ, R20 ;  /* 0x000000ffff207224 */ /* 0x000fce00078e0014 */
.L_x_740:
[----:B------:R-:W-:Y:S05]  /*1480*/  BSYNC.RECONVERGENT B3 ;  /* 0x0000000000037941 */ /* 0x000fea0003800200 */
.L_x_738:
[----:B------:R-:W-:Y:S02]  /*1490*/  IMAD.MOV.U32 R16, RZ, RZ, R4 ;  /* 0x000000ffff107224 */ /* 0x000fe400078e0004 */
[----:B------:R-:W-:-:S04]  /*14a0*/  IMAD.MOV.U32 R17, RZ, RZ, 0x0 ;  /* 0x00000000ff117424 */ /* 0x000fc800078e00ff */
[----:B------:R-:W-:Y:S05]  /*14b0*/  RET.REL.NODEC R16 `(_Z39gpuKernelCenterAtomTripletDecompositionIdEvPT_S1_PiS2_ii) ;  /* 0xffffffe810d07950 */ /* 0x000fea0003c3ffff */
.L_x_743:
        /* <DEDUP_REMOVED lines=12> */
.L_x_817:


//--------------------- .text._Z29gpuKernelTripletDecompositionIfEvPT_S1_PiS2_S2_ii --------------------------
	.section	.text._Z29gpuKernelTripletDecompositionIfEvPT_S1_PiS2_S2_ii,"ax",@progbits
	.align	128
        .global         _Z29gpuKernelTripletDecompositionIfEvPT_S1_PiS2_S2_ii
        .type           _Z29gpuKernelTripletDecompositionIfEvPT_S1_PiS2_S2_ii,@function
        .size           _Z29gpuKernelTripletDecompositionIfEvPT_S1_PiS2_S2_ii,(.L_x_818 - _Z29gpuKernelTripletDecompositionIfEvPT_S1_PiS2_S2_ii)
        .other          _Z29gpuKernelTripletDecompositionIfEvPT_S1_PiS2_S2_ii,@"STO_CUDA_ENTRY STV_DEFAULT"
_Z29gpuKernelTripletDecompositionIfEvPT_S1_PiS2_S2_ii:
.text._Z29gpuKernelTripletDecompositionIfEvPT_S1_PiS2_S2_ii:
        /* <DEDUP_REMOVED lines=11> */
[----:B------:R-:W3:Y:S01]  /*00b0*/  LDC.64 R8, c[0x0][0x388] ;  /* 0x0000e200ff087b82 */ /* 0x000ee20000000a00 */
[----:B------:R-:W4:Y:S07]  /*00c0*/  LDCU UR5, c[0x0][0x3a8] ;  /* 0x00007500ff0577ac */ /* 0x000f2e0008000800 */
[----:B------:R-:W0:Y:S01]  /*00d0*/  LDC.64 R6, c[0x0][0x380] ;  /* 0x0000e000ff067b82 */ /* 0x000e220000000a00 */
[----:B-1----:R-:W-:-:S07]  /*00e0*/  IMAD R12, R12, UR4, RZ ;  /* 0x000000040c0c7c24 */ /* 0x002fce000f8e02ff */
[----:B------:R-:W1:Y:S08]  /*00f0*/  LDC.64 R4, c[0x0][0x390] ;  /* 0x0000e400ff047b82 */ /* 0x000e700000000a00 */
[----:B--2-4-:R-:W0:Y:S02]  /*0100*/  LDC.64 R2, c[0x0][0x398] ;  /* 0x0000e600ff027b82 */ /* 0x014e240000000a00 */
.L_x_746:
[----:B--23--:R-:W-:-:S05]  /*0110*/  IMAD.WIDE R20, R13, 0x4, R8 ;  /* 0x000000040d147825 */ /* 0x00cfca00078e0208 */
[----:B------:R-:W2:Y:S01]  /*0120*/  LDG.E R0, desc[UR6][R20.64] ;  /* 0x0000000614007981 */ /* 0x000ea2000c1e1900 */
[----:B-1----:R-:W-:-:S04]  /*0130*/  IMAD.WIDE R14, R13, 0x4, R4 ;  /* 0x000000040d0e7825 */ /* 0x002fc800078e0204 */
[C---:B0-----:R-:W-:Y:S02]  /*0140*/  IMAD.WIDE R16, R13.reuse, 0x4, R2 ;  /* 0x000000040d107825 */ /* 0x041fe400078e0202 */
[----:B------:R0:W5:Y:S02]  /*0150*/  LDG.E R15, desc[UR6][R14.64] ;  /* 0x000000060e0f7981 */ /* 0x000164000c1e1900 */
[----:B------:R-:W-:Y:S02]  /*0160*/  IMAD.WIDE R18, R13, 0x4, R10 ;  /* 0x000000040d127825 */ /* 0x000fe400078e020a */
[----:B------:R0:W5:Y:S04]  /*0170*/  LDG.E R17, desc[UR6][R16.64] ;  /* 0x0000000610117981 */ /* 0x000168000c1e1900 */
[----:B------:R0:W5:Y:S01]  /*0180*/  LDG.E R19, desc[UR6][R18.64] ;  /* 0x0000000612137981 */ /* 0x000162000c1e1900 */
[----:B------:R-:W-:-:S02]  /*0190*/  IMAD.MOV.U32 R23, RZ, RZ, 0x3eaaaaab ;  /* 0x3eaaaaabff177424 */ /* 0x000fc400078e00ff */
[----:B------:R-:W-:-:S04]  /*01a0*/  IMAD.MOV.U32 R22, RZ, RZ, 0x40400000 ;  /* 0x40400000ff167424 */ /* 0x000fc800078e00ff */
[----:B------:R-:W-:-:S04]  /*01b0*/  FFMA R22, R23, -R22, 1 ;  /* 0x3f80000017167423 */ /* 0x000fc80000000816 */
[----:B------:R-:W-:Y:S01]  /*01c0*/  FFMA R23, R22, R23, 0.3333333432674407959 ;  /* 0x3eaaaaab16177423 */ /* 0x000fe20000000017 */
[----:B------:R-:W-:Y:S05]  /*01d0*/  YIELD ;  /* 0x0000000000007946 */ /* 0x000fea0003800000 */
[----:B------:R-:W-:Y:S01]  /*01e0*/  BSSY.RECONVERGENT B1, `(.L_x_744) ;  /* 0x0000009000017945 */ /* 0x000fe20003800200 */
[----:B--2---:R-:W1:Y:S01]  /*01f0*/  FCHK P0, R0, 3 ;  /* 0x4040000000007902 */ /* 0x004e620000000000 */
[----:B------:R-:W-:-:S04]  /*0200*/  FFMA R20, R0, R23, RZ ;  /* 0x0000001700147223 */ /* 0x000fc800000000ff */
[----:B------:R-:W-:-:S04]  /*0210*/  FFMA R21, R20, -3, R0 ;  /* 0xc040000014157823 */ /* 0x000fc80000000000 */
[----:B------:R-:W-:Y:S01]  /*0220*/  FFMA R21, R23, R21, R20 ;  /* 0x0000001517157223 */ /* 0x000fe20000000014 */
[----:B01----:R-:W-:Y:S06]  /*0230*/  @!P0 BRA `(.L_x_745) ;  /* 0x00000000000c8947 */ /* 0x003fec0003800000 */
[----:B------:R-:W-:-:S07]  /*0240*/  MOV R14, 0x260 ;  /* 0x00000260000e7802 */ /* 0x000fce0000000f00 */
[----:B-----5:R-:W-:Y:S05]  /*0250*/  CALL.REL.NOINC `($__internal_10_$__cuda_sm3x_div_rn_noftz_f32_slowpath) ;  /* 0x0000000000307944 */ /* 0x020fea0003c00000 */
[----:B------:R-:W-:-:S07]  /*0260*/  IMAD.MOV.U32 R21, RZ, RZ, R0 ;  /* 0x000000ffff157224 */ /* 0x000fce00078e0000 */
.L_x_745:
[----:B------:R-:W-:Y:S05]  /*0270*/  BSYNC.RECONVERGENT B1 ;  /* 0x0000000000017941 */ /* 0x000fea0003800200 */
.L_x_744:
[----:B------:R-:W-:Y:S02]  /*0280*/  IMAD.IADD R13, R12, 0x1, R13 ;  /* 0x000000010c0d7824 */ /* 0x000fe400078e020d */
        /* <DEDUP_REMOVED lines=9> */
        .weak           $__internal_10_$__cuda_sm3x_div_rn_noftz_f32_slowpath
        .type           $__internal_10_$__cuda_sm3x_div_rn_noftz_f32_slowpath,@function
        .size           $__internal_10_$__cuda_sm3x_div_rn_noftz_f32_slowpath,(.L_x_818 - $__internal_10_$__cuda_sm3x_div_rn_noftz_f32_slowpath)
$__internal_10_$__cuda_sm3x_div_rn_noftz_f32_slowpath:
[--C-:B------:R-:W-:Y:S01]  /*0320*/  SHF.R.U32.HI R16, RZ, 0x17, R0.reuse ;  /* 0x00000017ff107819 */ /* 0x100fe20000011600 */
[----:B------:R-:W-:Y:S04]  /*0330*/  BSSY.RECONVERGENT B0, `(.L_x_747) ;  /* 0x000005c000007945 */ /* 0x000fe80003800200 */
[----:B------:R-:W-:Y:S01]  /*0340*/  BSSY.RELIABLE B2, `(.L_x_748) ;  /* 0x000001a000027945 */ /* 0x000fe20003800100 */
[----:B------:R-:W-:Y:S01]  /*0350*/  IMAD.MOV.U32 R18, RZ, RZ, R0 ;  /* 0x000000ffff127224 */ /* 0x000fe200078e0000 */
[----:B------:R-:W-:-:S04]  /*0360*/  LOP3.LUT R20, R16, 0xff, RZ, 0xc0, !PT ;  /* 0x000000ff10147812 */ /* 0x000fc800078ec0ff */
[----:B------:R-:W-:-:S04]  /*0370*/  IADD3 R22, PT, PT, R20, -0x1, RZ ;  /* 0xffffffff14167810 */ /* 0x000fc80007ffe0ff */
[----:B------:R-:W-:-:S13]  /*0380*/  ISETP.GT.U32.OR P0, PT, R22, 0xfd, !PT ;  /* 0x000000fd1600780c */ /* 0x000fda0007f04470 */
[----:B------:R-:W-:Y:S01]  /*0390*/  @!P0 IMAD.MOV.U32 R16, RZ, RZ, RZ ;  /* 0x000000ffff108224 */ /* 0x000fe200078e00ff */
[----:B------:R-:W-:Y:S06]  /*03a0*/  @!P0 BRA `(.L_x_749) ;  /* 0x00000000004c8947 */ /* 0x000fec0003800000 */
[----:B------:R-:W-:-:S13]  /*03b0*/  FSETP.GTU.FTZ.AND P0, PT, |R0|, +INF , PT ;  /* 0x7f8000000000780b */ /* 0x000fda0003f1c200 */
[----:B------:R-:W-:Y:S05]  /*03c0*/  @P0 BREAK.RELIABLE B2 ;  /* 0x0000000000020942 */ /* 0x000fea0003800100 */
[----:B------:R-:W-:Y:S05]  /*03d0*/  @P0 BRA `(.L_x_750) ;  /* 0x0000000400400947 */ /* 0x000fea0003800000 */
[----:B------:R-:W-:-:S05]  /*03e0*/  IMAD.MOV.U32 R21, RZ, RZ, 0x40400000 ;  /* 0x40400000ff157424 */ /* 0x000fca00078e00ff */
[----:B------:R-:W-:-:S13]  /*03f0*/  LOP3.LUT P0, RZ, R21, 0x7fffffff, R18, 0xc8, !PT ;  /* 0x7fffffff15ff7812 */ /* 0x000fda000780c812 */
[----:B------:R-:W-:Y:S05]  /*0400*/  @!P0 BREAK.RELIABLE B2 ;  /* 0x0000000000028942 */ /* 0x000fea0003800100 */
[----:B------:R-:W-:Y:S05]  /*0410*/  @!P0 BRA `(.L_x_751) ;  /* 0x0000000400288947 */ /* 0x000fea0003800000 */
[----:B------:R-:W-:-:S13]  /*0420*/  LOP3.LUT P0, RZ, R18, 0x7fffffff, RZ, 0xc0, !PT ;  /* 0x7fffffff12ff7812 */ /* 0x000fda000780c0ff */
[----:B------:R-:W-:Y:S05]  /*0430*/  @!P0 BREAK.RELIABLE B2 ;  /* 0x0000000000028942 */ /* 0x000fea0003800100 */
[----:B------:R-:W-:Y:S05]  /*0440*/  @!P0 BRA `(.L_x_752) ;  /* 0x0000000400148947 */ /* 0x000fea0003800000 */
[----:B------:R-:W-:Y:S02]  /*0450*/  FSETP.NEU.FTZ.AND P1, PT, |R0|, +INF , PT ;  /* 0x7f8000000000780b */ /* 0x000fe40003f3d200 */
[----:B------:R-:W-:-:S04]  /*0460*/  LOP3.LUT P0, RZ, R21, 0x7fffffff, RZ, 0xc0, !PT ;  /* 0x7fffffff15ff7812 */ /* 0x000fc8000780c0ff */
[----:B------:R-:W-:-:S13]  /*0470*/  PLOP3.LUT P0, PT, P1, P0, PT, 0x2f, 0xf2 ;  /* 0x0000000000f2781c */ /* 0x000fda0000f00577 */
[----:B------:R-:W-:Y:S05]  /*0480*/  @P0 BREAK.RELIABLE B2 ;  /* 0x0000000000020942 */ /* 0x000fea0003800100 */
[----:B------:R-:W-:Y:S05]  /*0490*/  @P0 BRA `(.L_x_753) ;  /* 0x0000000000f40947 */ /* 0x000fea0003800000 */
[----:B------:R-:W-:-:S13]  /*04a0*/  ISETP.GE.AND P0, PT, R22, RZ, PT ;  /* 0x000000ff1600720c */ /* 0x000fda0003f06270 */
[----:B------:R-:W-:Y:S01]  /*04b0*/  @P0 MOV R16, RZ ;  /* 0x000000ff00100202 */ /* 0x000fe20000000f00 */
[----:B------:R-:W-:Y:S01]  /*04c0*/  @!P0 FFMA R18, R0, 1.84467440737095516160e+19, RZ ;  /* 0x5f80000000128823 */ /* 0x000fe200000000ff */
[----:B------:R-:W-:-:S07]  /*04d0*/  @!P0 IMAD.MOV.U32 R16, RZ, RZ, -0x40 ;  /* 0xffffffc0ff108424 */ /* 0x000fce00078e00ff */
.L_x_749:
[----:B------:R-:W-:Y:S05]  /*04e0*/  BSYNC.RELIABLE B2 ;  /* 0x0000000000027941 */ /* 0x000fea0003800100 */
.L_x_748:
[----:B------:R-:W-:Y:S01]  /*04f0*/  UMOV UR4, 0x40400000 ;  /* 0x4040000000047882 */ /* 0x000fe20000000000 */
[----:B------:R-:W-:Y:S01]  /*0500*/  VIADD R21, R20, 0xffffff81 ;  /* 0xffffff8114157836 */ /* 0x000fe20000000000 */
[----:B------:R-:W-:Y:S01]  /*0510*/  UIADD3 UR4, UPT, UPT, UR4, -0x800000, URZ ;  /* 0xff80000004047890 */ /* 0x000fe2000fffe0ff */
[----:B------:R-:W-:Y:S02]  /*0520*/  BSSY.RECONVERGENT B2, `(.L_x_754) ;  /* 0x0000033000027945 */ /* 0x000fe40003800200 */
[----:B------:R-:W-:Y:S01]  /*0530*/  IMAD R0, R21, -0x800000, R18 ;  /* 0xff80000015007824 */ /* 0x000fe200078e0212 */
[----:B------:R-:W-:Y:S02]  /*0540*/  IADD3 R21, PT, PT, R16, -0x1, R21 ;  /* 0xffffffff10157810 */ /* 0x000fe40007ffe015 */
[----:B------:R-:W-:-:S03]  /*0550*/  FADD.FTZ R25, -RZ, -UR4 ;  /* 0x80000004ff197e21 */ /* 0x000fc60008010100 */
[----:B------:R-:W0:Y:S02]  /*0560*/  MUFU.RCP R23, UR4 ;  /* 0x0000000400177d08 */ /* 0x000e240008001000 */
[----:B0-----:R-:W-:-:S04]  /*0570*/  FFMA R20, R23, R25, 1 ;  /* 0x3f80000017147423 */ /* 0x001fc80000000019 */
[----:B------:R-:W-:-:S04]  /*0580*/  FFMA R23, R23, R20, R23 ;  /* 0x0000001417177223 */ /* 0x000fc80000000017 */
[----:B------:R-:W-:-:S04]  /*0590*/  FFMA R18, R0, R23, RZ ;  /* 0x0000001700127223 */ /* 0x000fc800000000ff */
[----:B------:R-:W-:-:S04]  /*05a0*/  FFMA R20, R25, R18, R0 ;  /* 0x0000001219147223 */ /* 0x000fc80000000000 */
[----:B------:R-:W-:-:S04]  /*05b0*/  FFMA R18, R23, R20, R18 ;  /* 0x0000001417127223 */ /* 0x000fc80000000012 */
[----:B------:R-:W-:-:S04]  /*05c0*/  FFMA R25, R25, R18, R0 ;  /* 0x0000001219197223 */ /* 0x000fc80000000000 */
[----:B------:R-:W-:-:S05]  /*05d0*/  FFMA R0, R23, R25, R18 ;  /* 0x0000001917007223 */ /* 0x000fca0000000012 */
[----:B------:R-:W-:-:S04]  /*05e0*/  SHF.R.U32.HI R20, RZ, 0x17, R0 ;  /* 0x00000017ff147819 */ /* 0x000fc80000011600 */
[----:B------:R-:W-:-:S05]  /*05f0*/  LOP3.LUT R20, R20, 0xff, RZ, 0xc0, !PT ;  /* 0x000000ff14147812 */ /* 0x000fca00078ec0ff */
[----:B------:R-:W-:-:S05]  /*0600*/  IMAD.IADD R22, R20, 0x1, R21 ;  /* 0x0000000114167824 */ /* 0x000fca00078e0215 */
        /* <DEDUP_REMOVED lines=11> */
[C---:B------:R-:W-:Y:S01]  /*06c0*/  VIADD R21, R22.reuse, 0x20 ;  /* 0x0000002016157836 */ /* 0x040fe20000000000 */
[C---:B------:R-:W-:Y:S02]  /*06d0*/  ISETP.NE.AND P2, PT, R22.reuse, RZ, PT ;  /* 0x000000ff1600720c */ /* 0x040fe40003f45270 */
[----:B------:R-:W-:Y:S02]  /*06e0*/  ISETP.NE.AND P1, PT, R22, RZ, PT ;  /* 0x000000ff1600720c */ /* 0x000fe40003f25270 */
[----:B------:R-:W-:Y:S01]  /*06f0*/  LOP3.LUT R20, R16, 0x7fffff, RZ, 0xc0, !PT ;  /* 0x007fffff10147812 */ /* 0x000fe200078ec0ff */
[CCC-:B------:R-:W-:Y:S01]  /*0700*/  FFMA.RP R16, R23.reuse, R25.reuse, R18.reuse ;  /* 0x0000001917107223 */ /* 0x1c0fe20000008012 */
[----:B------:R-:W-:Y:S01]  /*0710*/  FFMA.RM R23, R23, R25, R18 ;  /* 0x0000001917177223 */ /* 0x000fe20000004012 */
[----:B------:R-:W-:Y:S01]  /*0720*/  IMAD.MOV R18, RZ, RZ, -R22 ;  /* 0x000000ffff127224 */ /* 0x000fe200078e0a16 */
[----:B------:R-:W-:-:S03]  /*0730*/  LOP3.LUT R20, R20, 0x800000, RZ, 0xfc, !PT ;  /* 0x0080000014147812 */ /* 0x000fc600078efcff */
[----:B------:R-:W-:Y:S02]  /*0740*/  FSETP.NEU.FTZ.AND P0, PT, R16, R23, PT ;  /* 0x000000171000720b */ /* 0x000fe40003f1d000 */
[----:B------:R-:W-:Y:S02]  /*0750*/  SHF.L.U32 R21, R20, R21, RZ ;  /* 0x0000001514157219 */ /* 0x000fe400000006ff */
[----:B------:R-:W-:Y:S02]  /*0760*/  SEL R23, R18, RZ, P2 ;  /* 0x000000ff12177207 */ /* 0x000fe40001000000 */
[----:B------:R-:W-:Y:S02]  /*0770*/  ISETP.NE.AND P1, PT, R21, RZ, P1 ;  /* 0x000000ff1500720c */ /* 0x000fe40000f25270 */
[----:B------:R-:W-:Y:S02]  /*0780*/  SHF.R.U32.HI R23, RZ, R23, R20 ;  /* 0x00000017ff177219 */ /* 0x000fe40000011614 */
[----:B------:R-:W-:-:S02]  /*0790*/  PLOP3.LUT P0, PT, P0, P1, PT, 0xf8, 0x8f ;  /* 0x00000000008f781c */ /* 0x000fc40000703f70 */
[----:B------:R-:W-:Y:S02]  /*07a0*/  SHF.R.U32.HI R21, RZ, 0x1, R23 ;  /* 0x00000001ff157819 */ /* 0x000fe40000011617 */
[----:B------:R-:W-:-:S04]  /*07b0*/  SEL R16, RZ, 0x1, !P0 ;  /* 0x00000001ff107807 */ /* 0x000fc80004000000 */
[----:B------:R-:W-:-:S04]  /*07c0*/  LOP3.LUT R16, R16, 0x1, R21, 0xf8, !PT ;  /* 0x0000000110107812 */ /* 0x000fc800078ef815 */
[----:B------:R-:W-:-:S05]  /*07d0*/  LOP3.LUT R16, R16, R23, RZ, 0xc0, !PT ;  /* 0x0000001710107212 */ /* 0x000fca00078ec0ff */
[----:B------:R-:W-:-:S05]  /*07e0*/  IMAD.IADD R21, R21, 0x1, R16 ;  /* 0x0000000115157824 */ /* 0x000fca00078e0210 */
[----:B------:R-:W-:Y:S01]  /*07f0*/  LOP3.LUT R0, R21, R0, RZ, 0xfc, !PT ;  /* 0x0000000015007212 */ /* 0x000fe200078efcff */
[----:B------:R-:W-:Y:S06]  /*0800*/  BRA `(.L_x_757) ;  /* 0x0000000000107947 */ /* 0x000fec0003800000 */
.L_x_756:
[----:B------:R-:W-:-:S04]  /*0810*/  LOP3.LUT R0, R0, 0x80000000, RZ, 0xc0, !PT ;  /* 0x8000000000007812 */ /* 0x000fc800078ec0ff */
[----:B------:R-:W-:Y:S01]  /*0820*/  LOP3.LUT R0, R0, 0x7f800000, RZ, 0xfc, !PT ;  /* 0x7f80000000007812 */ /* 0x000fe200078efcff */
[----:B------:R-:W-:Y:S06]  /*0830*/  BRA `(.L_x_757) ;  /* 0x0000000000047947 */ /* 0x000fec0003800000 */
.L_x_755:
[----:B------:R-:W-:-:S07]  /*0840*/  LEA R0, R21, R0, 0x17 ;  /* 0x0000000015007211 */ /* 0x000fce00078eb8ff */
.L_x_757:
[----:B------:R-:W-:Y:S05]  /*0850*/  BSYNC.RECONVERGENT B2 ;  /* 0x0000000000027941 */ /* 0x000fea0003800200 */
.L_x_754:
[----:B------:R-:W-:Y:S05]  /*0860*/  BRA `(.L_x_758) ;  /* 0x0000000000207947 */ /* 0x000fea0003800000 */
.L_x_753:
[----:B------:R-:W-:-:S04]  /*0870*/  LOP3.LUT R0, R21, 0x80000000, R18, 0x48, !PT ;  /* 0x8000000015007812 */ /* 0x000fc800078e4812 */
[----:B------:R-:W-:Y:S01]  /*0880*/  LOP3.LUT R0, R0, 0x7f800000, RZ, 0xfc, !PT ;  /* 0x7f80000000007812 */ /* 0x000fe200078efcff */
[----:B------:R-:W-:Y:S06]  /*0890*/  BRA `(.L_x_758) ;  /* 0x0000000000147947 */ /* 0x000fec0003800000 */
.L_x_752:
[----:B------:R-:W-:Y:S01]  /*08a0*/  LOP3.LUT R0, R21, 0x80000000, R18, 0x48, !PT ;  /* 0x8000000015007812 */ /* 0x000fe200078e4812 */
[----:B------:R-:W-:Y:S06]  /*08b0*/  BRA `(.L_x_758) ;  /* 0x00000000000c7947 */ /* 0x000fec0003800000 */
.L_x_751:
[----:B------:R-:W0:Y:S01]  /*08c0*/  MUFU.RSQ R0, -QNAN ;  /* 0xffc0000000007908 */ /* 0x000e220000001400 */
[----:B------:R-:W-:Y:S05]  /*08d0*/  BRA `(.L_x_758) ;  /* 0x0000000000047947 */ /* 0x000fea0003800000 */
.L_x_750:
[----:B------:R-:W-:-:S07]  /*08e0*/  FADD.FTZ R0, R0, 3 ;  /* 0x4040000000007421 */ /* 0x000fce0000010000 */
.L_x_758:
[----:B------:R-:W-:Y:S05]  /*08f0*/  BSYNC.RECONVERGENT B0 ;  /* 0x0000000000007941 */ /* 0x000fea0003800200 */
.L_x_747:
[----:B------:R-:W-:Y:S02]  /*0900*/  IMAD.MOV.U32 R20, RZ, RZ, R14 ;  /* 0x000000ffff147224 */ /* 0x000fe400078e000e */
[----:B------:R-:W-:-:S04]  /*0910*/  IMAD.MOV.U32 R21, RZ, RZ, 0x0 ;  /* 0x00000000ff157424 */ /* 0x000fc800078e00ff */
[----:B0-----:R-:W-:Y:S05]  /*0920*/  RET.REL.NODEC R20 `(_Z29gpuKernelTripletDecompositionIfEvPT_S1_PiS2_S2_ii) ;  /* 0xfffffff414b47950 */ /* 0x001fea0003c3ffff */
.L_x_759:
        /* <DEDUP_REMOVED lines=13> */
.L_x_818:


//--------------------- .text._Z29gpuKernelTripletDecompositionIdEvPT_S1_PiS2_S2_ii --------------------------
	.section	.text._Z29gpuKernelTripletDecompositionIdEvPT_S1_PiS2_S2_ii,"ax",@progbits
	.align	128
        .global         _Z29gpuKernelTripletDecompositionIdEvPT_S1_PiS2_S2_ii
        .type           _Z29gpuKernelTripletDecompositionIdEvPT_S1_PiS2_S2_ii,@function
        .size           _Z29gpuKernelTripletDecompositionIdEvPT_S1_PiS2_S2_ii,(.L_x_819 - _Z29gpuKernelTripletDecompositionIdEvPT_S1_PiS2_S2_ii)
        .other          _Z29gpuKernelTripletDecompositionIdEvPT_S1_PiS2_S2_ii,@"STO_CUDA_ENTRY STV_DEFAULT"
_Z29gpuKernelTripletDecompositionIdEvPT_S1_PiS2_S2_ii:
.text._Z29gpuKernelTripletDecompositionIdEvPT_S1_PiS2_S2_ii:
        /* <DEDUP_REMOVED lines=17> */
.L_x_762:
[----:B--23--:R-:W-:-:S06]  /*0110*/  IMAD.WIDE R16, R25, 0x8, R10 ;  /* 0x0000000819107825 */ /* 0x00cfcc00078e020a */
[----:B------:R-:W2:Y:S01]  /*0120*/  LDG.E.64 R16, desc[UR6][R16.64] ;  /* 0x0000000610107981 */ /* 0x000ea2000c1e1b00 */
[----:B0-----:R-:W-:-:S04]  /*0130*/  IMAD.WIDE R18, R25, 0x4, R12 ;  /* 0x0000000419127825 */ /* 0x001fc800078e020c */
[C---:B-1----:R-:W-:Y:S02]  /*0140*/  IMAD.WIDE R2, R25.reuse, 0x4, R6 ;  /* 0x0000000419027825 */ /* 0x042fe400078e0206 */
[----:B------:R-:W5:Y:S01]  /*0150*/  LDG.E R19, desc[UR6][R18.64] ;  /* 0x0000000612137981 */ /* 0x000f62000c1e1900 */
[----:B------:R-:W0:Y:S01]  /*0160*/  MUFU.RCP64H R27, 3 ;  /* 0x40080000001b7908 */ /* 0x000e220000001800 */
[----:B------:R-:W-:Y:S02]  /*0170*/  IMAD.MOV.U32 R30, RZ, RZ, 0x0 ;  /* 0x00000000ff1e7424 */ /* 0x000fe400078e00ff */
[----:B------:R-:W-:Y:S01]  /*0180*/  IMAD.MOV.U32 R31, RZ, RZ, 0x40080000 ;  /* 0x40080000ff1f7424 */ /* 0x000fe200078e00ff */
[----:B------:R2:W5:Y:S01]  /*0190*/  LDG.E R23, desc[UR6][R2.64] ;  /* 0x0000000602177981 */ /* 0x000562000c1e1900 */
[----:B------:R-:W-:Y:S02]  /*01a0*/  IMAD.MOV.U32 R26, RZ, RZ, 0x1 ;  /* 0x00000001ff1a7424 */ /* 0x000fe400078e00ff */
[----:B------:R-:W-:-:S05]  /*01b0*/  IMAD.WIDE R14, R25, 0x4, R4 ;  /* 0x00000004190e7825 */ /* 0x000fca00078e0204 */
[----:B------:R1:W5:Y:S01]  /*01c0*/  LDG.E R21, desc[UR6][R14.64] ;  /* 0x000000060e157981 */ /* 0x000362000c1e1900 */
[----:B0-----:R-:W-:-:S08]  /*01d0*/  DFMA R28, R26, -R30, 1 ;  /* 0x3ff000001a1c742b */ /* 0x001fd0000000081e */
[----:B------:R-:W-:-:S08]  /*01e0*/  DFMA R28, R28, R28, R28 ;  /* 0x0000001c1c1c722b */ /* 0x000fd0000000001c */
[----:B------:R-:W-:-:S08]  /*01f0*/  DFMA R28, R26, R28, R26 ;  /* 0x0000001c1a1c722b */ /* 0x000fd0000000001a */
[----:B------:R-:W-:-:S08]  /*0200*/  DFMA R26, R28, -R30, 1 ;  /* 0x3ff000001c1a742b */ /* 0x000fd0000000081e */
[----:B------:R-:W-:Y:S01]  /*0210*/  DFMA R26, R28, R26, R28 ;  /* 0x0000001a1c1a722b */ /* 0x000fe2000000001c */
[----:B------:R-:W-:Y:S05]  /*0220*/  YIELD ;  /* 0x0000000000007946 */ /* 0x000fea0003800000 */
[----:B------:R-:W-:Y:S02]  /*0230*/  BSSY.RECONVERGENT B0, `(.L_x_760) ;  /* 0x000000c000007945 */ /* 0x000fe40003800200 */
[----:B--2---:R-:W-:-:S08]  /*0240*/  DMUL R2, R16, R26 ;  /* 0x0000001a10027228 */ /* 0x004fd00000000000 */
[----:B-1----:R-:W-:-:S08]  /*0250*/  DFMA R14, R2, -3, R16 ;  /* 0xc0080000020e782b */ /* 0x002fd00000000010 */
[----:B------:R-:W-:Y:S01]  /*0260*/  DFMA R2, R26, R14, R2 ;  /* 0x0000000e1a02722b */ /* 0x000fe20000000002 */
[----:B------:R-:W-:-:S09]  /*0270*/  FSETP.GEU.AND P1, PT, |R17|, 6.5827683646048100446e-37, PT ;  /* 0x036000001100780b */ /* 0x000fd20003f2e200 */
[----:B------:R-:W-:-:S05]  /*0280*/  FFMA R14, RZ, 2.125, R3 ;  /* 0x40080000ff0e7823 */ /* 0x000fca0000000003 */
[----:B------:R-:W-:-:S13]  /*0290*/  FSETP.GT.AND P0, PT, |R14|, 1.469367938527859385e-39, PT ;  /* 0x001000000e00780b */ /* 0x000fda0003f04200 */
[----:B------:R-:W-:Y:S05]  /*02a0*/  @P0 BRA P1, `(.L_x_761) ;  /* 0x0000000000100947 */ /* 0x000fea0000800000 */
[----:B------:R-:W-:-:S07]  /*02b0*/  MOV R18, 0x2d0 ;  /* 0x000002d000127802 */ /* 0x000fce0000000f00 */
[----:B-----5:R-:W-:Y:S05]  /*02c0*/  CALL.REL.NOINC `($__internal_11_$__cuda_sm20_div_rn_f64_full) ;  /* 0x0000000000347944 */ /* 0x020fea0003c00000 */
[----:B------:R-:W-:Y:S02]  /*02d0*/  IMAD.MOV.U32 R2, RZ, RZ, R26 ;  /* 0x000000ffff027224 */ /* 0x000fe400078e001a */
[----:B------:R-:W-:-:S07]  /*02e0*/  IMAD.MOV.U32 R3, RZ, RZ, R27 ;  /* 0x000000ffff037224 */ /* 0x000fce00078e001b */
.L_x_761:
[----:B------:R-:W-:Y:S05]  /*02f0*/  BSYNC.RECONVERGENT B0 ;  /* 0x0000000000007941 */ /* 0x000fea0003800200 */
.L_x_760:
[----:B------:R-:W-:Y:S02]  /*0300*/  IMAD.IADD R25, R0, 0x1, R25 ;  /* 0x0000000100197824 */ /* 0x000fe400078e0219 */
        /* <DEDUP_REMOVED lines=9> */
        .weak           $__internal_11_$__cuda_sm20_div_rn_f64_full
        .type           $__internal_11_$__cuda_sm20_div_rn_f64_full,@function
        .size           $__internal_11_$__cuda_sm20_div_rn_f64_full,(.L_x_819 - $__internal_11_$__cuda_sm20_div_rn_f64_full)
$__internal_11_$__cuda_sm20_div_rn_f64_full:
[C---:B------:R-:W-:Y:S01]  /*03a0*/  FSETP.GEU.AND P1, PT, |R17|.reuse, 1.469367938527859385e-39, PT ;  /* 0x001000001100780b */ /* 0x040fe20003f2e200 */
[----:B------:R-:W-:Y:S01]  /*03b0*/  IMAD.MOV.U32 R15, RZ, RZ, 0x3ff80000 ;  /* 0x3ff80000ff0f7424 */ /* 0x000fe200078e00ff */
[----:B------:R-:W-:Y:S01]  /*03c0*/  LOP3.LUT R20, R17, 0x7ff00000, RZ, 0xc0, !PT ;  /* 0x7ff0000011147812 */ /* 0x000fe200078ec0ff */
[----:B------:R-:W-:Y:S01]  /*03d0*/  IMAD.MOV.U32 R2, RZ, RZ, R16 ;  /* 0x000000ffff027224 */ /* 0x000fe200078e0010 */
[----:B------:R-:W-:Y:S01]  /*03e0*/  MOV R33, 0x1ca00000 ;  /* 0x1ca0000000217802 */ /* 0x000fe20000000f00 */
[----:B------:R-:W0:Y:S01]  /*03f0*/  MUFU.RCP64H R27, R15 ;  /* 0x0000000f001b7308 */ /* 0x000e220000001800 */
[----:B------:R-:W-:Y:S01]  /*0400*/  ISETP.GE.U32.AND P0, PT, R20, 0x40000000, PT ;  /* 0x400000001400780c */ /* 0x000fe20003f06070 */
[----:B------:R-:W-:Y:S01]  /*0410*/  IMAD.MOV.U32 R14, RZ, RZ, 0x0 ;  /* 0x00000000ff0e7424 */ /* 0x000fe200078e00ff */
[----:B------:R-:W-:Y:S01]  /*0420*/  MOV R22, R20 ;  /* 0x0000001400167202 */ /* 0x000fe20000000f00 */
[----:B------:R-:W-:Y:S01]  /*0430*/  IMAD.MOV.U32 R26, RZ, RZ, 0x1 ;  /* 0x00000001ff1a7424 */ /* 0x000fe200078e00ff */
[----:B------:R-:W-:Y:S01]  /*0440*/  SEL R33, R33, 0x63400000, !P0 ;  /* 0x6340000021217807 */ /* 0x000fe20004000000 */
[----:B------:R-:W-:Y:S03]  /*0450*/  BSSY.RECONVERGENT B1, `(.L_x_763) ;  /* 0x0000040000017945 */ /* 0x000fe60003800200 */
[----:B------:R-:W-:-:S02]  /*0460*/  @!P1 LOP3.LUT R28, R33, 0x80000000, R17, 0xf8, !PT ;  /* 0x80000000211c9812 */ /* 0x000fc400078ef811 */
[----:B------:R-:W-:Y:S02]  /*0470*/  LOP3.LUT R3, R33, 0x800fffff, R17, 0xf8, !PT ;  /* 0x800fffff21037812 */ /* 0x000fe400078ef811 */
[----:B------:R-:W-:Y:S01]  /*0480*/  @!P1 LOP3.LUT R29, R28, 0x100000, RZ, 0xfc, !PT ;  /* 0x001000001c1d9812 */ /* 0x000fe200078efcff */
[----:B------:R-:W-:-:S06]  /*0490*/  @!P1 IMAD.MOV.U32 R28, RZ, RZ, RZ ;  /* 0x000000ffff1c9224 */ /* 0x000fcc00078e00ff */
[----:B------:R-:W-:Y:S02]  /*04a0*/  @!P1 DFMA R2, R2, 2, -R28 ;  /* 0x400000000202982b */ /* 0x000fe4000000081c */
[----:B0-----:R-:W-:-:S08]  /*04b0*/  DFMA R28, R26, -R14, 1 ;  /* 0x3ff000001a1c742b */ /* 0x001fd0000000080e */
[----:B------:R-:W-:Y:S01]  /*04c0*/  DFMA R28, R28, R28, R28 ;  /* 0x0000001c1c1c722b */ /* 0x000fe2000000001c */
[----:B------:R-:W-:-:S05]  /*04d0*/  @!P1 LOP3.LUT R22, R3, 0x7ff00000, RZ, 0xc0, !PT ;  /* 0x7ff0000003169812 */ /* 0x000fca00078ec0ff */
[----:B------:R-:W-:Y:S02]  /*04e0*/  VIADD R24, R22, 0xffffffff ;  /* 0xffffffff16187836 */ /* 0x000fe40000000000 */
[----:B------:R-:W-:-:S03]  /*04f0*/  DFMA R26, R26, R28, R26 ;  /* 0x0000001c1a1a722b */ /* 0x000fc6000000001a */
[----:B------:R-:W-:-:S05]  /*0500*/  ISETP.GT.U32.AND P0, PT, R24, 0x7feffffe, PT ;  /* 0x7feffffe1800780c */ /* 0x000fca0003f04070 */
[----:B------:R-:W-:-:S08]  /*0510*/  DFMA R28, R26, -R14, 1 ;  /* 0x3ff000001a1c742b */ /* 0x000fd0000000080e */
[----:B------:R-:W-:-:S08]  /*0520*/  DFMA R26, R26, R28, R26 ;  /* 0x0000001c1a1a722b */ /* 0x000fd0000000001a */
[----:B------:R-:W-:-:S08]  /*0530*/  DMUL R28, R26, R2 ;  /* 0x000000021a1c7228 */ /* 0x000fd00000000000 */
[----:B------:R-:W-:-:S08]  /*0540*/  DFMA R30, R28, -R14, R2 ;  /* 0x8000000e1c1e722b */ /* 0x000fd00000000002 */
[----:B------:R-:W-:Y:S01]  /*0550*/  DFMA R30, R26, R30, R28 ;  /* 0x0000001e1a1e722b */ /* 0x000fe2000000001c */
[----:B------:R-:W-:-:S04]  /*0560*/  IMAD.MOV.U32 R29, RZ, RZ, 0x40000000 ;  /* 0x40000000ff1d7424 */ /* 0x000fc800078e00ff */
[----:B------:R-:W-:-:S05]  /*0570*/  VIADD R24, R29, 0xffffffff ;  /* 0xffffffff1d187836 */ /* 0x000fca0000000000 */
[----:B------:R-:W-:-:S13]  /*0580*/  ISETP.GT.U32.OR P0, PT, R24, 0x7feffffe, P0 ;  /* 0x7feffffe1800780c */ /* 0x000fda0000704470 */
[----:B------:R-:W-:Y:S05]  /*0590*/  @P0 BRA `(.L_x_764) ;  /* 0x0000000000680947 */ /* 0x000fea0003800000 */
[----:B------:R-:W-:Y:S02]  /*05a0*/  IMAD.MOV.U32 R17, RZ, RZ, 0x40000000 ;  /* 0x40000000ff117424 */ /* 0x000fe400078e00ff */
[----:B------:R-:W-:-:S03]  /*05b0*/  IMAD.MOV.U32 R16, RZ, RZ, RZ ;  /* 0x000000ffff107224 */ /* 0x000fc600078e00ff */
[----:B------:R-:W-:-:S04]  /*05c0*/  VIADDMNMX R20, R20, -R17, 0xb9600000, !PT ;  /* 0xb960000014147446 */ /* 0x000fc80007800911 */
[----:B------:R-:W-:-:S04]  /*05d0*/  VIMNMX R20, PT, PT, R20, 0x46a00000, PT ;  /* 0x46a0000014147848 */ /* 0x000fc80003fe0100 */
        /* <DEDUP_REMOVED lines=8> */
[----:B------:R-:W-:-:S04]  /*0660*/  LOP3.LUT R2, R3, 0x40080000, RZ, 0x3c, !PT ;  /* 0x4008000003027812 */ /* 0x000fc800078e3cff */
[----:B------:R-:W-:-:S04]  /*0670*/  LOP3.LUT R15, R2, 0x80000000, RZ, 0xc0, !PT ;  /* 0x80000000020f7812 */ /* 0x000fc800078ec0ff */
[----:B------:R-:W-:-:S03]  /*0680*/  LOP3.LUT R17, R15, R17, RZ, 0xfc, !PT ;  /* 0x000000110f117212 */ /* 0x000fc600078efcff */
        /* <DEDUP_REMOVED lines=11> */
.L_x_764:
[----:B------:R-:W-:-:S14]  /*0740*/  DSETP.NAN.AND P0, PT, R16, R16, PT ;  /* 0x000000101000722a */ /* 0x000fdc0003f08000 */
[----:B------:R-:W-:Y:S05]  /*0750*/  @P0 BRA `(.L_x_766) ;  /* 0x0000000000340947 */ /* 0x000fea0003800000 */
[----:B------:R-:W-:Y:S01]  /*0760*/  ISETP.NE.AND P0, PT, R22, R29, PT ;  /* 0x0000001d1600720c */ /* 0x000fe20003f05270 */
[----:B------:R-:W-:Y:S02]  /*0770*/  IMAD.MOV.U32 R26, RZ, RZ, 0x0 ;  /* 0x00000000ff1a7424 */ /* 0x000fe400078e00ff */
[----:B------:R-:W-:-:S10]  /*0780*/  IMAD.MOV.U32 R27, RZ, RZ, -0x80000 ;  /* 0xfff80000ff1b7424 */ /* 0x000fd400078e00ff */
[----:B------:R-:W-:Y:S05]  /*0790*/  @!P0 BRA `(.L_x_765) ;  /* 0x00000000002c8947 */ /* 0x000fea0003800000 */
[----:B------:R-:W-:Y:S02]  /*07a0*/  ISETP.NE.AND P0, PT, R22, 0x7ff00000, PT ;  /* 0x7ff000001600780c */ /* 0x000fe40003f05270 */
[----:B------:R-:W-:Y:S02]  /*07b0*/  LOP3.LUT R16, R17, 0x40080000, RZ, 0x3c, !PT ;  /* 0x4008000011107812 */ /* 0x000fe400078e3cff */
[----:B------:R-:W-:Y:S02]  /*07c0*/  ISETP.EQ.OR P0, PT, R29, RZ, !P0 ;  /* 0x000000ff1d00720c */ /* 0x000fe40004702670 */
[----:B------:R-:W-:-:S11]  /*07d0*/  LOP3.LUT R27, R16, 0x80000000, RZ, 0xc0, !PT ;  /* 0x80000000101b7812 */ /* 0x000fd600078ec0ff */
[----:B------:R-:W-:Y:S01]  /*07e0*/  @P0 LOP3.LUT R2, R27, 0x7ff00000, RZ, 0xfc, !PT ;  /* 0x7ff000001b020812 */ /* 0x000fe200078efcff */
[----:B------:R-:W-:Y:S02]  /*07f0*/  @!P0 IMAD.MOV.U32 R26, RZ, RZ, RZ ;  /* 0x000000ffff1a8224 */ /* 0x000fe400078e00ff */
[----:B------:R-:W-:Y:S01]  /*0800*/  @P0 IMAD.MOV.U32 R26, RZ, RZ, RZ ;  /* 0x000000ffff1a0224 */ /* 0x000fe200078e00ff */
[----:B------:R-:W-:Y:S01]  /*0810*/  @P0 MOV R27, R2 ;  /* 0x00000002001b0202 */ /* 0x000fe20000000f00 */
[----:B------:R-:W-:Y:S06]  /*0820*/  BRA `(.L_x_765) ;  /* 0x0000000000087947 */ /* 0x000fec0003800000 */
.L_x_766:
[----:B------:R-:W-:Y:S01]  /*0830*/  LOP3.LUT R27, R17, 0x80000, RZ, 0xfc, !PT ;  /* 0x00080000111b7812 */ /* 0x000fe200078efcff */
[----:B------:R-:W-:-:S07]  /*0840*/  IMAD.MOV.U32 R26, RZ, RZ, R16 ;  /* 0x000000ffff1a7224 */ /* 0x000fce00078e0010 */
.L_x_765:
[----:B------:R-:W-:Y:S05]  /*0850*/  BSYNC.RECONVERGENT B1 ;  /* 0x0000000000017941 */ /* 0x000fea0003800200 */
.L_x_763:
[----:B------:R-:W-:Y:S02]  /*0860*/  IMAD.MOV.U32 R2, RZ, RZ, R18 ;  /* 0x000000ffff027224 */ /* 0x000fe400078e0012 */
[----:B------:R-:W-:-:S04]  /*0870*/  IMAD.MOV.U32 R3, RZ, RZ, 0x0 ;  /* 0x00000000ff037424 */ /* 0x000fc800078e00ff */
[----:B------:R-:W-:Y:S05]  /*0880*/  RET.REL.NODEC R2 `(_Z29gpuKernelTripletDecompositionIdEvPT_S1_PiS2_S2_ii) ;  /* 0xfffffff402dc7950 */ /* 0x000fea0003c3ffff */
.L_x_767:
        /* <DEDUP_REMOVED lines=15> */
.L_x_819:


//--------------------- .text._Z38gpuKernelNeighborAtomPairDecompositionIfEvPT_S1_PiS2_S2_ii --------------------------
	.section	.text._Z38gpuKernelNeighborAtomPairDecompositionIfEvPT_S1_PiS2_S2_ii,"ax",@progbits
	.align	128
        .global         _Z38gpuKernelNeighborAtomPairDecompositionIfEvPT_S1_PiS2_S2_ii
        .type           _Z38gpuKernelNeighborAtomPairDecompositionIfEvPT_S1_PiS2_S2_ii,@function
        .size           _Z38gpuKernelNeighborAtomPairDecompositionIfEvPT_S1_PiS2_S2_ii,(.L_x_888 - _Z38gpuKernelNeighborAtomPairDecompositionIfEvPT_S1_PiS2_S2_ii)
        .other          _Z38gpuKernelNeighborAtomPairDecompositionIfEvPT_S1_PiS2_S2_ii,@"STO_CUDA_ENTRY STV_DEFAULT"
_Z38gpuKernelNeighborAtomPairDecompositionIfEvPT_S1_PiS2_S2_ii:
.text._Z38gpuKernelNeighborAtomPairDecompositionIfEvPT_S1_PiS2_S2_ii:
        /* <DEDUP_REMOVED lines=14> */
.L_x_773:
        /* <DEDUP_REMOVED lines=31> */
.L_x_772:
        /* <DEDUP_REMOVED lines=8> */
[----:B-1----:R-:W-:-:S06]  /*0350*/  DFMA R18, R18, 0.5, R14 ;  /* 0x3fe000001212782b */ /* 0x002fcc000000000e */
[----:B------:R-:W1:Y:S02]  /*0360*/  F2F.F32.F64 R27, R18 ;  /* 0x00000012001b7310 */ /* 0x000e640000301000 */
[----:B-1----:R2:W-:Y:S04]  /*0370*/  STG.E desc[UR6][R2.64], R27 ;  /* 0x0000001b02007986 */ /* 0x0025e8000c101906 */
[----:B------:R-:W3:Y:S02]  /*0380*/  LDG.E R21, desc[UR6][R6.64+-0x4] ;  /* 0xfffffc0606157981 */ /* 0x000ee4000c1e1900 */
[----:B---3--:R-:W-:-:S06]  /*0390*/  IMAD.WIDE R20, R21, 0x4, R4 ;  /* 0x0000000415147825 */ /* 0x008fcc00078e0204 */
[----:B------:R-:W3:Y:S01]  /*03a0*/  LDG.E R20, desc[UR6][R20.64] ;  /* 0x0000000614147981 */ /* 0x000ee2000c1e1900 */
[----:B------:R-:W-:Y:S08]  /*03b0*/  F2F.F64.F32 R24, R27 ;  /* 0x0000001b00187310 */ /* 0x000ff00000201800 */
[----:B---3--:R-:W1:Y:S02]  /*03c0*/  F2F.F64.F32 R22, R20 ;  /* 0x0000001400167310 */ /* 0x008e640000201800 */
        /* <DEDUP_REMOVED lines=8> */
[----:B-1----:R-:W-:-:S10]  /*0450*/  DFMA R16, R16, 0.5, R18 ;  /* 0x3fe000001010782b */ /* 0x002fd40000000012 */
        /* <DEDUP_REMOVED lines=10> */
[----:B-1----:R-:W-:-:S06]  /*0500*/  DFMA R20, R20, 0.5, R22 ;  /* 0x3fe000001414782b */ /* 0x002fcc0000000016 */
[----:B------:R-:W1:Y:S02]  /*0510*/  F2F.F32.F64 R15, R20 ;  /* 0x00000014000f7310 */ /* 0x000e640000301000 */
[----:B-1----:R2:W-:Y:S01]  /*0520*/  STG.E desc[UR6][R2.64], R15 ;  /* 0x0000000f02007986 */ /* 0x0025e2000c101906 */
[----:B------:R-:W-:Y:S05]  /*0530*/  @P2 BRA `(.L_x_772) ;  /* 0xfffffffc00642947 */ /* 0x000fea000383ffff */
.L_x_771:
[----:B------:R-:W-:Y:S05]  /*0540*/  BSYNC.RECONVERGENT B1 ;  /* 0x0000000000017941 */ /* 0x000fea0003800200 */
.L_x_770:
        /* <DEDUP_REMOVED lines=11> */
[----:B-1----:R-:W-:-:S06]  /*0600*/  DFMA R12, R12, 0.5, R14 ;  /* 0x3fe000000c0c782b */ /* 0x002fcc000000000e */
        /* <DEDUP_REMOVED lines=9> */
[----:B--2---:R-:W-:-:S10]  /*06a0*/  DFMA R12, R12, 0.5, R14 ;  /* 0x3fe000000c0c782b */ /* 0x004fd4000000000e */
        /* <DEDUP_REMOVED lines=8> */
[----:B--2---:R-:W-:-:S10]  /*0730*/  DFMA R10, R10, 0.5, R12 ;  /* 0x3fe000000a0a782b */ /* 0x004fd4000000000c */
[----:B------:R-:W2:Y:S02]  /*0740*/  F2F.F32.F64 R11, R10 ;  /* 0x0000000a000b7310 */ /* 0x000ea40000301000 */
[----:B--2---:R4:W-:Y:S02]  /*0750*/  STG.E desc[UR6][R2.64], R11 ;  /* 0x0000000b02007986 */ /* 0x0049e4000c101906 */
.L_x_769:
[----:B------:R-:W-:Y:S05]  /*0760*/  BSYNC.RECONVERGENT B0 ;  /* 0x0000000000007941 */ /* 0x000fea0003800200 */
.L_x_768:
[----:B------:R-:W-:Y:S05]  /*0770*/  @!P0 BRA `(.L_x_773) ;  /* 0xfffffff800588947 */ /* 0x000fea000383ffff */
[----:B------:R-:W-:Y:S05]  /*0780*/  EXIT ;  /* 0x000000000000794d */ /* 0x000fea0003800000 */
.L_x_774:
        /* <DEDUP_REMOVED lines=15> */
.L_x_888:


//--------------------- .text._Z38gpuKernelNeighborAtomPairDecompositionIdEvPT_S1_PiS2_S2_ii --------------------------
	.section	.text._Z38gpuKernelNeighborAtomPairDecompositionIdEvPT_S1_PiS2_S2_ii,"ax",@progbits
	.align	128
        .global         _Z38gpuKernelNeighborAtomPairDecompositionIdEvPT_S1_PiS2_S2_ii
        .type           _Z38gpuKernelNeighborAtomPairDecompositionIdEvPT_S1_PiS2_S2_ii,@function
        .size           _Z38gpuKernelNeighborAtomPairDecompositionIdEvPT_S1_PiS2_S2_ii,(.L_x_889 - _Z38gpuKernelNeighborAtomPairDecompositionIdEvPT_S1_PiS2_S2_ii)
        .other          _Z38gpuKernelNeighborAtomPairDecompositionIdEvPT_S1_PiS2_S2_ii,@"STO_CUDA_ENTRY STV_DEFAULT"
_Z38gpuKernelNeighborAtomPairDecompositionIdEvPT_S1_PiS2_S2_ii:
.text._Z38gpuKernelNeighborAtomPairDecompositionIdEvPT_S1_PiS2_S2_ii:
        /* <DEDUP_REMOVED lines=14> */
.L_x_780:
        /* <DEDUP_REMOVED lines=30> */
.L_x_779:
[----:B------:R-:W-:Y:S01]  /*02c0*/  MOV R7, UR5 ;  /* 0x0000000500077c02 */ /* 0x000fe20008000f00 */
[----:B------:R-:W-:Y:S01]  /*02d0*/  IMAD.U32 R6, RZ, RZ, UR4 ;  /* 0x00000004ff067e24 */ /* 0x000fe2000f8e00ff */
[----:B------:R-:W1:Y:S03]  /*02e0*/  LDC.64 R8, c[0x0][0x388] ;  /* 0x0000e200ff087b82 */ /* 0x000e660000000a00 */
[----:B------:R-:W-:-:S05]  /*02f0*/  IMAD.WIDE R6, R14, 0x4, R6 ;  /* 0x000000040e067825 */ /* 0x000fca00078e0206 */
        /* <DEDUP_REMOVED lines=15> */
[----:B-1----:R-:W3:Y:S02]  /*03f0*/  LDG.E R5, desc[UR6][R6.64+0x4] ;  /* 0x0000040606057981 */ /* 0x002ee4000c1e1900 */
[----:B---3--:R-:W-:-:S06]  /*0400*/  IMAD.WIDE R8, R5, 0x8, R8 ;  /* 0x0000000805087825 */ /* 0x008fcc00078e0208 */
[----:B------:R-:W3:Y:S01]  /*0410*/  LDG.E.64 R8, desc[UR6][R8.64] ;  /* 0x0000000608087981 */ /* 0x000ee2000c1e1b00 */
[----:B------:R-:W-:Y:S01]  /*0420*/  VIADD R13, R13, 0x4 ;  /* 0x000000040d0d7836 */ /* 0x000fe20000000000 */
[----:B------:R-:W-:-:S04]  /*0430*/  IADD3 R14, PT, PT, R14, 0x4, RZ ;  /* 0x000000040e0e7810 */ /* 0x000fc80007ffe0ff */
[----:B------:R-:W-:Y:S01]  /*0440*/  ISETP.NE.AND P2, PT, R13, RZ, PT ;  /* 0x000000ff0d00720c */ /* 0x000fe20003f45270 */
[----:B---3--:R-:W-:-:S07]  /*0450*/  DFMA R4, R8, 0.5, R16 ;  /* 0x3fe000000804782b */ /* 0x008fce0000000010 */
[----:B------:R2:W-:Y:S05]  /*0460*/  STG.E.64 desc[UR6][R2.64], R4 ;  /* 0x0000000402007986 */ /* 0x0005ea000c101b06 */
[----:B------:R-:W-:Y:S05]  /*0470*/  @P2 BRA `(.L_x_779) ;  /* 0xfffffffc00902947 */ /* 0x000fea000383ffff */
.L_x_778:
[----:B------:R-:W-:Y:S05]  /*0480*/  BSYNC.RECONVERGENT B1 ;  /* 0x0000000000017941 */ /* 0x000fea0003800200 */
.L_x_777:
        /* <DEDUP_REMOVED lines=9> */
[----:B---3-5:R-:W-:-:S07]  /*0520*/  DFMA R14, R12, 0.5, R4 ;  /* 0x3fe000000c0e782b */ /* 0x028fce0000000004 */
[----:B------:R1:W-:Y:S05]  /*0530*/  STG.E.64 desc[UR6][R2.64], R14 ;  /* 0x0000000e02007986 */ /* 0x0003ea000c101b06 */
[----:B------:R-:W-:Y:S05]  /*0540*/  @!P1 BRA `(.L_x_776) ;  /* 0x0000000000309947 */ /* 0x000fea0003800000 */
[----:B--2---:R-:W2:Y:S02]  /*0550*/  LDG.E R5, desc[UR6][R6.64+0x4] ;  /* 0x0000040606057981 */ /* 0x004ea4000c1e1900 */
[----:B--2---:R-:W-:-:S06]  /*0560*/  IMAD.WIDE R4, R5, 0x8, R8 ;  /* 0x0000000805047825 */ /* 0x004fcc00078e0208 */
[----:B------:R-:W1:Y:S01]  /*0570*/  LDG.E.64 R4, desc[UR6][R4.64] ;  /* 0x0000000604047981 */ /* 0x000e62000c1e1b00 */
[----:B------:R-:W-:Y:S01]  /*0580*/  ISETP.NE.AND P1, PT, R10, 0x2, PT ;  /* 0x000000020a00780c */ /* 0x000fe20003f25270 */
[----:B-1----:R-:W-:-:S07]  /*0590*/  DFMA R14, R4, 0.5, R14 ;  /* 0x3fe00000040e782b */ /* 0x002fce000000000e */
[----:B------:R3:W-:Y:S05]  /*05a0*/  STG.E.64 desc[UR6][R2.64], R14 ;  /* 0x0000000e02007986 */ /* 0x0007ea000c101b06 */
[----:B------:R-:W-:Y:S05]  /*05b0*/  @!P1 BRA `(.L_x_776) ;  /* 0x0000000000149947 */ /* 0x000fea0003800000 */
[----:B------:R-:W2:Y:S02]  /*05c0*/  LDG.E R7, desc[UR6][R6.64+0x8] ;  /* 0x0000080606077981 */ /* 0x000ea4000c1e1900 */
[----:B--2---:R-:W-:-:S06]  /*05d0*/  IMAD.WIDE R8, R7, 0x8, R8 ;  /* 0x0000000807087825 */ /* 0x004fcc00078e0208 */
[----:B------:R-:W2:Y:S02]  /*05e0*/  LDG.E.64 R8, desc[UR6][R8.64] ;  /* 0x0000000608087981 */ /* 0x000ea4000c1e1b00 */
[----:B--2---:R-:W-:-:S07]  /*05f0*/  DFMA R4, R8, 0.5, R14 ;  /* 0x3fe000000804782b */ /* 0x004fce000000000e */
[----:B------:R4:W-:Y:S04]  /*0600*/  STG.E.64 desc[UR6][R2.64], R4 ;  /* 0x0000000402007986 */ /* 0x0009e8000c101b06 */
.L_x_776:
[----:B------:R-:W-:Y:S05]  /*0610*/  BSYNC.RECONVERGENT B0 ;  /* 0x0000000000007941 */ /* 0x000fea0003800200 */
.L_x_775:
[----:B------:R-:W-:Y:S05]  /*0620*/  @!P0 BRA `(.L_x_780) ;  /* 0xfffffff800ac8947 */ /* 0x000fea000383ffff */
[----:B------:R-:W-:Y:S05]  /*0630*/  EXIT ;  /* 0x000000000000794d */ /* 0x000fea0003800000 */
.L_x_781:
        /* <DEDUP_REMOVED lines=12> */
.L_x_889:


//--------------------- .text._Z35gpuKernelHalfNeighPairDecompositionIfEvPT_S1_PiS2_ii --------------------------
	.section	.text._Z35gpuKernelHalfNeighPairDecompositionIfEvPT_S1_PiS2_ii,"ax",@progbits
	.align	128
        .global         _Z35gpuKernelHalfNeighPairDecompositionIfEvPT_S1_PiS2_ii
        .type           _Z35gpuKernelHalfNeighPairDecompositionIfEvPT_S1_PiS2_ii,@function
        .size           _Z35gpuKernelHalfNeighPairDecompositionIfEvPT_S1_PiS2_ii,(.L_x_890 - _Z35gpuKernelHalfNeighPairDecompositionIfEvPT_S1_PiS2_ii)
        .other          _Z35gpuKernelHalfNeighPairDecompositionIfEvPT_S1_PiS2_ii,@"STO_CUDA_ENTRY STV_DEFAULT"
_Z35gpuKernelHalfNeighPairDecompositionIfEvPT_S1_PiS2_ii:
.text._Z35gpuKernelHalfNeighPairDecompositionIfEvPT_S1_PiS2_ii:
        /* <DEDUP_REMOVED lines=11> */
.L_x_782:
[----:B0-----:R-:W0:Y:S08]  /*00b0*/  LDC.64 R2, c[0x0][0x390] ;  /* 0x0000e400ff027b82 */ /* 0x001e300000000a00 */
[----:B------:R-:W2:Y:S08]  /*00c0*/  LDC.64 R8, c[0x0][0x388] ;  /* 0x0000e200ff087b82 */ /* 0x000eb00000000a00 */
[----:B------:R-:W3:Y:S01]  /*00d0*/  LDC.64 R4, c[0x0][0x398] ;  /* 0x0000e600ff047b82 */ /* 0x000ee20000000a00 */
[----:B0-----:R-:W-:-:S07]  /*00e0*/  IMAD.WIDE R2, R0, 0x4, R2 ;  /* 0x0000000400027825 */ /* 0x001fce00078e0202 */
[----:B------:R-:W0:Y:S01]  /*00f0*/  LDC.64 R10, c[0x0][0x380] ;  /* 0x0000e000ff0a7b82 */ /* 0x000e220000000a00 */
[----:B-1----:R-:W0:Y:S01]  /*0100*/  LDG.E R3, desc[UR6][R2.64] ;  /* 0x0000000602037981 */ /* 0x002e22000c1e1900 */
[----:B--2---:R-:W-:-:S05]  /*0110*/  IMAD.WIDE R8, R0, 0x4, R8 ;  /* 0x0000000400087825 */ /* 0x004fca00078e0208 */
[----:B------:R-:W2:Y:S01]  /*0120*/  LDG.E R12, desc[UR6][R8.64] ;  /* 0x00000006080c7981 */ /* 0x000ea2000c1e1900 */
[----:B---3--:R-:W-:-:S06]  /*0130*/  IMAD.WIDE R4, R0, 0x4, R4 ;  /* 0x0000000400047825 */ /* 0x008fcc00078e0204 */
[----:B------:R-:W3:Y:S01]  /*0140*/  LDG.E R5, desc[UR6][R4.64] ;  /* 0x0000000604057981 */ /* 0x000ee2000c1e1900 */
[----:B0-----:R-:W-:-:S04]  /*0150*/  IMAD.WIDE R6, R3, 0x4, R10 ;  /* 0x0000000403067825 */ /* 0x001fc800078e020a */
[----:B--2---:R-:W-:-:S05]  /*0160*/  FMUL R15, R12, 0.5 ;  /* 0x3f0000000c0f7820 */ /* 0x004fca0000400000 */
[----:B------:R0:W-:Y:S04]  /*0170*/  REDG.E.ADD.F32.FTZ.RN.STRONG.GPU desc[UR6][R6.64], R15 ;  /* 0x0000000f060079a6 */ /* 0x0001e8000c12f306 */
[----:B------:R-:W2:Y:S01]  /*0180*/  LDG.E R12, desc[UR6][R8.64] ;  /* 0x00000006080c7981 */ /* 0x000ea2000c1e1900 */
[----:B------:R-:W-:-:S04]  /*0190*/  IADD3 R0, PT, PT, R13, R0, RZ ;  /* 0x000000000d007210 */ /* 0x000fc80007ffe0ff */
[----:B------:R-:W-:Y:S01]  /*01a0*/  ISETP.GE.AND P0, PT, R0, UR5, PT ;  /* 0x0000000500007c0c */ /* 0x000fe2000bf06270 */
[----:B---3--:R-:W-:-:S04]  /*01b0*/  IMAD.WIDE R10, R5, 0x4, R10 ;  /* 0x00000004050a7825 */ /* 0x008fc800078e020a */
[----:B--2---:R-:W-:-:S05]  /*01c0*/  FMUL R3, R12, 0.5 ;  /* 0x3f0000000c037820 */ /* 0x004fca0000400000 */
[----:B------:R0:W-:Y:S03]  /*01d0*/  REDG.E.ADD.F32.FTZ.RN.STRONG.GPU desc[UR6][R10.64], R3 ;  /* 0x000000030a0079a6 */ /* 0x0001e6000c12f306 */
[----:B------:R-:W-:Y:S05]  /*01e0*/  @!P0 BRA `(.L_x_782) ;  /* 0xfffffffc00b08947 */ /* 0x000fea000383ffff */
[----:B------:R-:W-:Y:S05]  /*01f0*/  EXIT ;  /* 0x000000000000794d */ /* 0x000fea0003800000 */
.L_x_783:
        /* <DEDUP_REMOVED lines=16> */
.L_x_890:


//--------------------- .text._Z35gpuKernelHalfNeighPairDecompositionIdEvPT_S1_PiS2_ii --------------------------
	.section	.text._Z35gpuKernelHalfNeighPairDecompositionIdEvPT_S1_PiS2_ii,"ax",@progbits
	.align	128
        .global         _Z35gpuKernelHalfNeighPairDecompositionIdEvPT_S1_PiS2_ii
        .type           _Z35gpuKernelHalfNeighPairDecompositionIdEvPT_S1_PiS2_ii,@function
        .size           _Z35gpuKernelHalfNeighPairDecompositionIdEvPT_S1_PiS2_ii,(.L_x_891 - _Z35gpuKernelHalfNeighPairDecompositionIdEvPT_S1_PiS2_ii)
        .other          _Z35gpuKernelHalfNeighPairDecompositionIdEvPT_S1_PiS2_ii,@"STO_CUDA_ENTRY STV_DEFAULT"
_Z35gpuKernelHalfNeighPairDecompositionIdEvPT_S1_PiS2_ii:
.text._Z35gpuKernelHalfNeighPairDecompositionIdEvPT_S1_PiS2_ii:
        /* <DEDUP_REMOVED lines=11> */
.L_x_784:
[----:B0-----:R-:W0:Y:S08]  /*00b0*/  LDC.64 R10, c[0x0][0x388] ;  /* 0x0000e200ff0a7b82 */ /* 0x001e300000000a00 */
[----:B------:R-:W2:Y:S08]  /*00c0*/  LDC.64 R4, c[0x0][0x390] ;  /* 0x0000e400ff047b82 */ /* 0x000eb00000000a00 */
[----:B------:R-:W3:Y:S01]  /*00d0*/  LDC.64 R8, c[0x0][0x398] ;  /* 0x0000e600ff087b82 */ /* 0x000ee20000000a00 */
[----:B0-----:R-:W-:-:S07]  /*00e0*/  IMAD.WIDE R10, R3, 0x8, R10 ;  /* 0x00000008030a7825 */ /* 0x001fce00078e020a */
[----:B------:R-:W0:Y:S01]  /*00f0*/  LDC.64 R18, c[0x0][0x380] ;  /* 0x0000e000ff127b82 */ /* 0x000e220000000a00 */
[----:B-1----:R-:W4:Y:S01]  /*0100*/  LDG.E.64 R6, desc[UR6][R10.64] ;  /* 0x000000060a067981 */ /* 0x002f22000c1e1b00 */
[----:B--2---:R-:W-:-:S06]  /*0110*/  IMAD.WIDE R4, R3, 0x4, R4 ;  /* 0x0000000403047825 */ /* 0x004fcc00078e0204 */
[----:B------:R-:W0:Y:S01]  /*0120*/  LDG.E R5, desc[UR6][R4.64] ;  /* 0x0000000604057981 */ /* 0x000e22000c1e1900 */
[----:B----4-:R-:W-:Y:S01]  /*0130*/  DMUL R12, R6, 0.5 ;  /* 0x3fe00000060c7828 */ /* 0x010fe20000000000 */
[----:B---3--:R-:W-:-:S06]  /*0140*/  IMAD.WIDE R6, R3, 0x4, R8 ;  /* 0x0000000403067825 */ /* 0x008fcc00078e0208 */
[----:B------:R-:W2:Y:S01]  /*0150*/  LDG.E R7, desc[UR6][R6.64] ;  /* 0x0000000606077981 */ /* 0x000ea2000c1e1900 */
[----:B0-----:R-:W-:-:S05]  /*0160*/  IMAD.WIDE R8, R5, 0x8, R18 ;  /* 0x0000000805087825 */ /* 0x001fca00078e0212 */
[----:B------:R0:W-:Y:S04]  /*0170*/  REDG.E.ADD.F64.RN.STRONG.GPU desc[UR6][R8.64], R12 ;  /* 0x0000000c080079a6 */ /* 0x0001e8000c12ff06 */
[----:B------:R-:W3:Y:S01]  /*0180*/  LDG.E.64 R14, desc[UR6][R10.64] ;  /* 0x000000060a0e7981 */ /* 0x000ee2000c1e1b00 */
[----:B------:R-:W-:-:S04]  /*0190*/  IADD3 R3, PT, PT, R0, R3, RZ ;  /* 0x0000000300037210 */ /* 0x000fc80007ffe0ff */
[----:B------:R-:W-:Y:S01]  /*01a0*/  ISETP.GE.AND P0, PT, R3, UR5, PT ;  /* 0x0000000503007c0c */ /* 0x000fe2000bf06270 */
[----:B---3--:R-:W-:Y:S01]  /*01b0*/  DMUL R16, R14, 0.5 ;  /* 0x3fe000000e107828 */ /* 0x008fe20000000000 */
[----:B--2---:R-:W-:-:S06]  /*01c0*/  IMAD.WIDE R14, R7, 0x8, R18 ;  /* 0x00000008070e7825 */ /* 0x004fcc00078e0212 */
[----:B------:R0:W-:Y:S05]  /*01d0*/  REDG.E.ADD.F64.RN.STRONG.GPU desc[UR6][R14.64], R16 ;  /* 0x000000100e0079a6 */ /* 0x0001ea000c12ff06 */
[----:B------:R-:W-:Y:S05]  /*01e0*/  @!P0 BRA `(.L_x_784) ;  /* 0xfffffffc00b08947 */ /* 0x000fea000383ffff */
[----:B------:R-:W-:Y:S05]  /*01f0*/  EXIT ;  /* 0x000000000000794d */ /* 0x000fea0003800000 */
.L_x_785:
        /* <DEDUP_REMOVED lines=16> */
.L_x_891:


//--------------------- .text._Z36gpuKernelCenterAtomPairDecompositionIfEvPT_S1_PiS2_ii --------------------------
	.section	.text._Z36gpuKernelCenterAtomPairDecompositionIfEvPT_S1_PiS2_ii,"ax",@progbits
	.align	128
        .global         _Z36gpuKernelCenterAtomPairDecompositionIfEvPT_S1_PiS2_ii
        .type           _Z36gpuKernelCenterAtomPairDecompositionIfEvPT_S1_PiS2_ii,@function
        .size           _Z36gpuKernelCenterAtomPairDecompositionIfEvPT_S1_PiS2_ii,(.L_x_892 - _Z36gpuKernelCenterAtomPairDecompositionIfEvPT_S1_PiS2_ii)
        .other          _Z36gpuKernelCenterAtomPairDecompositionIfEvPT_S1_PiS2_ii,@"STO_CUDA_ENTRY STV_DEFAULT"
_Z36gpuKernelCenterAtomPairDecompositionIfEvPT_S1_PiS2_ii:
.text._Z36gpuKernelCenterAtomPairDecompositionIfEvPT_S1_PiS2_ii:
        /* <DEDUP_REMOVED lines=14> */
.L_x_791:
        /* <DEDUP_REMOVED lines=30> */
.L_x_790:
[----:B------:R-:W-:Y:S02]  /*02c0*/  IMAD.U32 R4, RZ, RZ, UR4 ;  /* 0x00000004ff047e24 */ /* 0x000fe4000f8e00ff */
[----:B------:R-:W-:Y:S02]  /*02d0*/  IMAD.U32 R5, RZ, RZ, UR5 ;  /* 0x00000005ff057e24 */ /* 0x000fe4000f8e00ff */
[----:B------:R-:W-:-:S05]  /*02e0*/  IMAD.WIDE R4, R10, 0x4, R4 ;  /* 0x000000040a047825 */ /* 0x000fca00078e0204 */
        /* <DEDUP_REMOVED lines=24> */
[----:B-1----:R-:W-:-:S06]  /*0470*/  DFMA R12, R12, 0.5, R18 ;  /* 0x3fe000000c0c782b */ /* 0x002fcc0000000012 */
[----:B------:R-:W1:Y:S02]  /*0480*/  F2F.F32.F64 R19, R12 ;  /* 0x0000000c00137310 */ /* 0x000e640000301000 */
[----:B-1----:R2:W-:Y:S01]  /*0490*/  STG.E desc[UR6][R2.64], R19 ;  /* 0x0000001302007986 */ /* 0x0025e2000c101906 */
[----:B------:R-:W-:Y:S05]  /*04a0*/  @P2 BRA `(.L_x_790) ;  /* 0xfffffffc00842947 */ /* 0x000fea000383ffff */
.L_x_789:
[----:B------:R-:W-:Y:S05]  /*04b0*/  BSYNC.RECONVERGENT B1 ;  /* 0x0000000000017941 */ /* 0x000fea0003800200 */
.L_x_788:
        /* <DEDUP_REMOVED lines=8> */
[----:B-1----:R-:W-:-:S06]  /*0540*/  DFMA R10, R10, 0.5, R12 ;  /* 0x3fe000000a0a782b */ /* 0x002fcc000000000c */
[----:B------:R-:W1:Y:S02]  /*0550*/  F2F.F32.F64 R13, R10 ;  /* 0x0000000a000d7310 */ /* 0x000e640000301000 */
[----:B-1----:R1:W-:Y:S01]  /*0560*/  STG.E desc[UR6][R2.64], R13 ;  /* 0x0000000d02007986 */ /* 0x0023e2000c101906 */
[----:B------:R-:W-:Y:S05]  /*0570*/  @!P1 BRA `(.L_x_787) ;  /* 0x0000000000389947 */ /* 0x000fea0003800000 */
[----:B------:R-:W3:Y:S01]  /*0580*/  LDG.E R6, desc[UR6][R4.64+0x4] ;  /* 0x0000040604067981 */ /* 0x000ee2000c1e1900 */
[----:B-1----:R-:W-:Y:S01]  /*0590*/  F2F.F64.F32 R12, R13 ;  /* 0x0000000d000c7310 */ /* 0x002fe20000201800 */
[----:B------:R-:W-:-:S07]  /*05a0*/  ISETP.NE.AND P1, PT, R8, 0x2, PT ;  /* 0x000000020800780c */ /* 0x000fce0003f25270 */
[----:B---3--:R-:W1:Y:S02]  /*05b0*/  F2F.F64.F32 R10, R6 ;  /* 0x00000006000a7310 */ /* 0x008e640000201800 */
[----:B-1----:R-:W-:-:S10]  /*05c0*/  DFMA R10, R10, 0.5, R12 ;  /* 0x3fe000000a0a782b */ /* 0x002fd4000000000c */
[----:B------:R-:W1:Y:S02]  /*05d0*/  F2F.F32.F64 R11, R10 ;  /* 0x0000000a000b7310 */ /* 0x000e640000301000 */
[----:B-1----:R3:W-:Y:S01]  /*05e0*/  STG.E desc[UR6][R2.64], R11 ;  /* 0x0000000b02007986 */ /* 0x0027e2000c101906 */
[----:B------:R-:W-:Y:S05]  /*05f0*/  @!P1 BRA `(.L_x_787) ;  /* 0x0000000000189947 */ /* 0x000fea0003800000 */
[----:B------:R-:W4:Y:S01]  /*0600*/  LDG.E R4, desc[UR6][R4.64+0x8] ;  /* 0x0000080604047981 */ /* 0x000f22000c1e1900 */
[----:B---3--:R-:W-:Y:S08]  /*0610*/  F2F.F64.F32 R10, R11 ;  /* 0x0000000b000a7310 */ /* 0x008ff00000201800 */
[----:B----4-:R-:W1:Y:S02]  /*0620*/  F2F.F64.F32 R8, R4 ;  /* 0x0000000400087310 */ /* 0x010e640000201800 */
[----:B-1----:R-:W-:-:S10]  /*0630*/  DFMA R8, R8, 0.5, R10 ;  /* 0x3fe000000808782b */ /* 0x002fd4000000000a */
[----:B------:R-:W1:Y:S02]  /*0640*/  F2F.F32.F64 R9, R8 ;  /* 0x0000000800097310 */ /* 0x000e640000301000 */
[----:B-1----:R4:W-:Y:S02]  /*0650*/  STG.E desc[UR6][R2.64], R9 ;  /* 0x0000000902007986 */ /* 0x0029e4000c101906 */
.L_x_787:
[----:B------:R-:W-:Y:S05]  /*0660*/  BSYNC.RECONVERGENT B0 ;  /* 0x0000000000007941 */ /* 0x000fea0003800200 */
.L_x_786:
[----:B------:R-:W-:Y:S05]  /*0670*/  @!P0 BRA `(.L_x_791) ;  /* 0xfffffff800988947 */ /* 0x000fea000383ffff */
[----:B------:R-:W-:Y:S05]  /*0680*/  EXIT ;  /* 0x000000000000794d */ /* 0x000fea0003800000 */
.L_x_792:
        /* <DEDUP_REMOVED lines=15> */
.L_x_892:


//--------------------- .text._Z36gpuKernelCenterAtomPairDecompositionIdEvPT_S1_PiS2_ii --------------------------
	.section	.text._Z36gpuKernelCenterAtomPairDecompositionIdEvPT_S1_PiS2_ii,"ax",@progbits
	.align	128
        .global         _Z36gpuKernelCenterAtomPairDecompositionIdEvPT_S1_PiS2_ii
        .type           _Z36gpuKernelCenterAtomPairDecompositionIdEvPT_S1_PiS2_ii,@function
        .size           _Z36gpuKernelCenterAtomPairDecompositionIdEvPT_S1_PiS2_ii,(.L_x_893 - _Z36gpuKernelCenterAtomPairDecompositionIdEvPT_S1_PiS2_ii)
        .other          _Z36gpuKernelCenterAtomPairDecompositionIdEvPT_S1_PiS2_ii,@"STO_CUDA_ENTRY STV_DEFAULT"
_Z36gpuKernelCenterAtomPairDecompositionIdEvPT_S1_PiS2_ii:
.text._Z36gpuKernelCenterAtomPairDecompositionIdEvPT_S1_PiS2_ii:
        /* <DEDUP_REMOVED lines=14> */
.L_x_798:
        /* <DEDUP_REMOVED lines=30> */
.L_x_797:
[----:B------:R-:W-:Y:S02]  /*02c0*/  IMAD.U32 R10, RZ, RZ, UR4 ;  /* 0x00000004ff0a7e24 */ /* 0x000fe4000f8e00ff */
[----:B------:R-:W-:Y:S02]  /*02d0*/  IMAD.U32 R11, RZ, RZ, UR5 ;  /* 0x00000005ff0b7e24 */ /* 0x000fe4000f8e00ff */
[----:B------:R-:W-:-:S05]  /*02e0*/  IMAD.WIDE R10, R19, 0x8, R10 ;  /* 0x00000008130a7825 */ /* 0x000fca00078e020a */
[----:B-1----:R-:W2:Y:S02]  /*02f0*/  LDG.E.64 R12, desc[UR6][R10.64+-0x10] ;  /* 0xfffff0060a0c7981 */ /* 0x002ea4000c1e1b00 */
[----:B--2--5:R-:W-:-:S07]  /*0300*/  DFMA R12, R12, 0.5, R8 ;  /* 0x3fe000000c0c782b */ /* 0x024fce0000000008 */
[----:B------:R1:W-:Y:S04]  /*0310*/  STG.E.64 desc[UR6][R2.64], R12 ;  /* 0x0000000c02007986 */ /* 0x0003e8000c101b06 */
[----:B------:R-:W2:Y:S02]  /*0320*/  LDG.E.64 R8, desc[UR6][R10.64+-0x8] ;  /* 0xfffff8060a087981 */ /* 0x000ea4000c1e1b00 */
[----:B--2---:R-:W-:-:S07]  /*0330*/  DFMA R14, R8, 0.5, R12 ;  /* 0x3fe00000080e782b */ /* 0x004fce000000000c */
[----:B------:R1:W-:Y:S04]  /*0340*/  STG.E.64 desc[UR6][R2.64], R14 ;  /* 0x0000000e02007986 */ /* 0x0003e8000c101b06 */
[----:B------:R-:W2:Y:S02]  /*0350*/  LDG.E.64 R8, desc[UR6][R10.64] ;  /* 0x000000060a087981 */ /* 0x000ea4000c1e1b00 */
[----:B--2---:R-:W-:-:S07]  /*0360*/  DFMA R16, R8, 0.5, R14 ;  /* 0x3fe000000810782b */ /* 0x004fce000000000e */
[----:B------:R1:W-:Y:S04]  /*0370*/  STG.E.64 desc[UR6][R2.64], R16 ;  /* 0x0000001002007986 */ /* 0x0003e8000c101b06 */
[----:B------:R-:W2:Y:S01]  /*0380*/  LDG.E.64 R8, desc[UR6][R10.64+0x8] ;  /* 0x000008060a087981 */ /* 0x000ea2000c1e1b00 */
[----:B------:R-:W-:Y:S01]  /*0390*/  IADD3 R18, PT, PT, R18, 0x4, RZ ;  /* 0x0000000412127810 */ /* 0x000fe20007ffe0ff */
[----:B------:R-:W-:-:S03]  /*03a0*/  VIADD R19, R19, 0x4 ;  /* 0x0000000413137836 */ /* 0x000fc60000000000 */
[----:B------:R-:W-:Y:S01]  /*03b0*/  ISETP.NE.AND P2, PT, R18, RZ, PT ;  /* 0x000000ff1200720c */ /* 0x000fe20003f45270 */
[----:B--2---:R-:W-:-:S07]  /*03c0*/  DFMA R8, R8, 0.5, R16 ;  /* 0x3fe000000808782b */ /* 0x004fce0000000010 */
[----:B------:R1:W-:Y:S05]  /*03d0*/  STG.E.64 desc[UR6][R2.64], R8 ;  /* 0x0000000802007986 */ /* 0x0003ea000c101b06 */
[----:B------:R-:W-:Y:S05]  /*03e0*/  @P2 BRA `(.L_x_797) ;  /* 0xfffffffc00b42947 */ /* 0x000fea000383ffff */
.L_x_796:
[----:B------:R-:W-:Y:S05]  /*03f0*/  BSYNC.RECONVERGENT B1 ;  /* 0x0000000000017941 */ /* 0x000fea0003800200 */
.L_x_795:
[----:B------:R-:W-:Y:S05]  /*0400*/  @!P1 BRA `(.L_x_794) ;  /* 0x0000000000409947 */ /* 0x000fea0003800000 */
[----:B------:R-:W2:Y:S01]  /*0410*/  LDC.64 R10, c[0x0][0x388] ;  /* 0x0000e200ff0a7b82 */ /* 0x000ea20000000a00 */
[----:B-1----:R-:W-:-:S05]  /*0420*/  IADD3 R13, PT, PT, R4, R7, RZ ;  /* 0x00000007040d7210 */ /* 0x002fca0007ffe0ff */
[----:B--2---:R-:W-:-:S05]  /*0430*/  IMAD.WIDE R12, R13, 0x8, R10 ;  /* 0x000000080d0c7825 */ /* 0x004fca00078e020a */
[----:B------:R-:W2:Y:S01]  /*0440*/  LDG.E.64 R10, desc[UR6][R12.64] ;  /* 0x000000060c0a7981 */ /* 0x000ea2000c1e1b00 */
[----:B------:R-:W-:Y:S01]  /*0450*/  ISETP.NE.AND P1, PT, R6, 0x1, PT ;  /* 0x000000010600780c */ /* 0x000fe20003f25270 */
[----:B--2--5:R-:W-:-:S07]  /*0460*/  DFMA R10, R10, 0.5, R8 ;  /* 0x3fe000000a0a782b */ /* 0x024fce0000000008 */
[----:B------:R2:W-:Y:S05]  /*0470*/  STG.E.64 desc[UR6][R2.64], R10 ;  /* 0x0000000a02007986 */ /* 0x0005ea000c101b06 */
[----:B------:R-:W-:Y:S05]  /*0480*/  @!P1 BRA `(.L_x_794) ;  /* 0x0000000000209947 */ /* 0x000fea0003800000 */
[----:B------:R-:W3:Y:S01]  /*0490*/  LDG.E.64 R8, desc[UR6][R12.64+0x8] ;  /* 0x000008060c087981 */ /* 0x000ee2000c1e1b00 */
[----:B------:R-:W-:Y:S01]  /*04a0*/  ISETP.NE.AND P1, PT, R6, 0x2, PT ;  /* 0x000000020600780c */ /* 0x000fe20003f25270 */
[----:B---3--:R-:W-:-:S07]  /*04b0*/  DFMA R8, R8, 0.5, R10 ;  /* 0x3fe000000808782b */ /* 0x008fce000000000a */
[----:B------:R3:W-:Y:S05]  /*04c0*/  STG.E.64 desc[UR6][R2.64], R8 ;  /* 0x0000000802007986 */ /* 0x0007ea000c101b06 */
[----:B------:R-:W-:Y:S05]  /*04d0*/  @!P1 BRA `(.L_x_794) ;  /* 0x00000000000c9947 */ /* 0x000fea0003800000 */
[----:B------:R-:W4:Y:S02]  /*04e0*/  LDG.E.64 R6, desc[UR6][R12.64+0x10] ;  /* 0x000010060c067981 */ /* 0x000f24000c1e1b00 */
[----:B----4-:R-:W-:-:S07]  /*04f0*/  DFMA R6, R6, 0.5, R8 ;  /* 0x3fe000000606782b */ /* 0x010fce0000000008 */
[----:B------:R4:W-:Y:S04]  /*0500*/  STG.E.64 desc[UR6][R2.64], R6 ;  /* 0x0000000602007986 */ /* 0x0009e8000c101b06 */
.L_x_794:
[----:B------:R-:W-:Y:S05]  /*0510*/  BSYNC.RECONVERGENT B0 ;  /* 0x0000000000007941 */ /* 0x000fea0003800200 */
.L_x_793:
[----:B------:R-:W-:Y:S05]  /*0520*/  @!P0 BRA `(.L_x_798) ;  /* 0xfffffff800ec8947 */ /* 0x000fea000383ffff */
[----:B------:R-:W-:Y:S05]  /*0530*/  EXIT ;  /* 0x000000000000794d */ /* 0x000fea0003800000 */
.L_x_799:
        /* <DEDUP_REMOVED lines=12> */
.L_x_893:


//--------------------- .text._Z35gpuKernelFullNeighPairDecompositionIfEvPT_S1_Piii --------------------------
	.section	.text._Z35gpuKernelFullNeighPairDecompositionIfEvPT_S1_Piii,"ax",@progbits
	.align	128
        .global         _Z35gpuKernelFullNeighPairDecompositionIfEvPT_S1_Piii
        .type           _Z35gpuKernelFullNeighPairDecompositionIfEvPT_S1_Piii,@function
        .size           _Z35gpuKernelFullNeighPairDecompositionIfEvPT_S1_Piii,(.L_x_894 - _Z35gpuKernelFullNeighPairDecompositionIfEvPT_S1_Piii)
        .other          _Z35gpuKernelFullNeighPairDecompositionIfEvPT_S1_Piii,@"STO_CUDA_ENTRY STV_DEFAULT"
_Z35gpuKernelFullNeighPairDecompositionIfEvPT_S1_Piii:
.text._Z35gpuKernelFullNeighPairDecompositionIfEvPT_S1_Piii:
        /* <DEDUP_REMOVED lines=14> */
.L_x_800:
[----:B0-----:R-:W-:-:S04]  /*00e0*/  IMAD.WIDE R2, R0, 0x4, R8 ;  /* 0x0000000400027825 */ /* 0x001fc800078e0208 */
[----:B----4-:R-:W-:Y:S02]  /*00f0*/  IMAD.WIDE R6, R0, 0x4, R12 ;  /* 0x0000000400067825 */ /* 0x010fe400078e020c */
[----:B--2---:R-:W3:Y:S04]  /*0100*/  LDG.E R3, desc[UR6][R2.64] ;  /* 0x0000000602037981 */ /* 0x004ee8000c1e1900 */
[----:B------:R-:W2:Y:S01]  /*0110*/  LDG.E R6, desc[UR6][R6.64] ;  /* 0x0000000606067981 */ /* 0x000ea2000c1e1900 */
[----:B------:R-:W-:-:S04]  /*0120*/  IADD3 R0, PT, PT, R15, R0, RZ ;  /* 0x000000000f007210 */ /* 0x000fc80007ffe0ff */
[----:B------:R-:W-:Y:S01]  /*0130*/  ISETP.GE.AND P0, PT, R0, UR5, PT ;  /* 0x0000000500007c0c */ /* 0x000fe2000bf06270 */
[----:B-1-3--:R-:W-:-:S04]  /*0140*/  IMAD.WIDE R4, R3, 0x4, R10 ;  /* 0x0000000403047825 */ /* 0x00afc800078e020a */
[----:B--2---:R-:W-:-:S05]  /*0150*/  FMUL R17, R6, 0.5 ;  /* 0x3f00000006117820 */ /* 0x004fca0000400000 */
[----:B------:R1:W-:Y:S03]  /*0160*/  REDG.E.ADD.F32.FTZ.RN.STRONG.GPU desc[UR6][R4.64], R17 ;  /* 0x00000011040079a6 */ /* 0x0003e6000c12f306 */
[----:B------:R-:W-:Y:S05]  /*0170*/  @!P0 BRA `(.L_x_800) ;  /* 0xfffffffc00d88947 */ /* 0x000fea000383ffff */
[----:B------:R-:W-:Y:S05]  /*0180*/  EXIT ;  /* 0x000000000000794d */ /* 0x000fea0003800000 */
.L_x_801:
        /* <DEDUP_REMOVED lines=15> */
.L_x_894:


//--------------------- .text._Z35gpuKernelFullNeighPairDecompositionIdEvPT_S1_Piii --------------------------
	.section	.text._Z35gpuKernelFullNeighPairDecompositionIdEvPT_S1_Piii,"ax",@progbits
	.align	128
        .global         _Z35gpuKernelFullNeighPairDecompositionIdEvPT_S1_Piii
        .type           _Z35gpuKernelFullNeighPairDecompositionIdEvPT_S1_Piii,@function
        .size           _Z35gpuKernelFullNeighPairDecompositionIdEvPT_S1_Piii,(.L_x_895 - _Z35gpuKernelFullNeighPairDecompositionIdEvPT_S1_Piii)
        .other          _Z35gpuKernelFullNeighPairDecompositionIdEvPT_S1_Piii,@"STO_CUDA_ENTRY STV_DEFAULT"
_Z35gpuKernelFullNeighPairDecompositionIdEvPT_S1_Piii:
.text._Z35gpuKernelFullNeighPairDecompositionIdEvPT_S1_Piii:
        /* <DEDUP_REMOVED lines=14> */
.L_x_802:
[----:B----4-:R-:W-:-:S04]  /*00e0*/  IMAD.WIDE R6, R0, 0x8, R14 ;  /* 0x0000000800067825 */ /* 0x010fc800078e020e */
[----:B0-----:R-:W-:Y:S02]  /*00f0*/  IMAD.WIDE R2, R0, 0x4, R10 ;  /* 0x0000000400027825 */ /* 0x001fe400078e020a */
[----:B--2---:R-:W2:Y:S04]  /*0100*/  LDG.E.64 R6, desc[UR6][R6.64] ;  /* 0x0000000606067981 */ /* 0x004ea8000c1e1b00 */
[----:B------:R-:W3:Y:S01]  /*0110*/  LDG.E R3, desc[UR6][R2.64] ;  /* 0x0000000602037981 */ /* 0x000ee2000c1e1900 */
[----:B------:R-:W-:-:S04]  /*0120*/  IADD3 R0, PT, PT, R17, R0, RZ ;  /* 0x0000000011007210 */ /* 0x000fc80007ffe0ff */
[----:B------:R-:W-:Y:S01]  /*0130*/  ISETP.GE.AND P0, PT, R0, UR5, PT ;  /* 0x0000000500007c0c */ /* 0x000fe2000bf06270 */
[----:B-12---:R-:W-:Y:S01]  /*0140*/  DMUL R8, R6, 0.5 ;  /* 0x3fe0000006087828 */ /* 0x006fe20000000000 */
[----:B---3--:R-:W-:-:S06]  /*0150*/  IMAD.WIDE R4, R3, 0x8, R12 ;  /* 0x0000000803047825 */ /* 0x008fcc00078e020c */
[----:B------:R1:W-:Y:S05]  /*0160*/  REDG.E.ADD.F64.RN.STRONG.GPU desc[UR6][R4.64], R8 ;  /* 0x00000008040079a6 */ /* 0x0003ea000c12ff06 */
[----:B------:R-:W-:Y:S05]  /*0170*/  @!P0 BRA `(.L_x_802) ;  /* 0xfffffffc00d88947 */ /* 0x000fea000383ffff */
[----:B------:R-:W-:Y:S05]  /*0180*/  EXIT ;  /* 0x000000000000794d */ /* 0x000fea0003800000 */
.L_x_803:
        /* <DEDUP_REMOVED lines=15> */
.L_x_895:


//--------------------- .text._Z28gpuKernelSingleDecompositionIfEvPT_S1_Piii --------------------------
	.section	.text._Z28gpuKernelSingleDecompositionIfEvPT_S1_Piii,"ax",@progbits
	.align	128
        .global         _Z28gpuKernelSingleDecompositionIfEvPT_S1_Piii
        .type           _Z28gpuKernelSingleDecompositionIfEvPT_S1_Piii,@function
        .size           _Z28gpuKernelSingleDecompositionIfEvPT_S1_Piii,(.L_x_896 - _Z28gpuKernelSingleDecompositionIfEvPT_S1_Piii)
        .other          _Z28gpuKernelSingleDecompositionIfEvPT_S1_Piii,@"STO_CUDA_ENTRY STV_DEFAULT"
_Z28gpuKernelSingleDecompositionIfEvPT_S1_Piii:
.text._Z28gpuKernelSingleDecompositionIfEvPT_S1_Piii:
        /* <DEDUP_REMOVED lines=11> */
.L_x_804:
[----:B0-----:R-:W0:Y:S08]  /*00b0*/  LDC.64 R2, c[0x0][0x390] ;  /* 0x0000e400ff027b82 */ /* 0x001e300000000a00 */
[----:B------:R-:W2:Y:S08]  /*00c0*/  LDC.64 R4, c[0x0][0x388] ;  /* 0x0000e200ff047b82 */ /* 0x000eb00000000a00 */
[----:B------:R-:W3:Y:S01]  /*00d0*/  LDC.64 R6, c[0x0][0x380] ;  /* 0x0000e000ff067b82 */ /* 0x000ee20000000a00 */
[----:B0-----:R-:W-:-:S06]  /*00e0*/  IMAD.WIDE R2, R0, 0x4, R2 ;  /* 0x0000000400027825 */ /* 0x001fcc00078e0202 */
[----:B-1----:R-:W3:Y:S01]  /*00f0*/  LDG.E R3, desc[UR6][R2.64] ;  /* 0x0000000602037981 */ /* 0x002ee2000c1e1900 */
[----:B--2---:R-:W-:-:S06]  /*0100*/  IMAD.WIDE R4, R0, 0x4, R4 ;  /* 0x0000000400047825 */ /* 0x004fcc00078e0204 */
[----:B------:R-:W2:Y:S01]  /*0110*/  LDG.E R4, desc[UR6][R4.64] ;  /* 0x0000000604047981 */ /* 0x000ea2000c1e1900 */
[----:B---3--:R-:W-:-:S05]  /*0120*/  IMAD.WIDE R6, R3, 0x4, R6 ;  /* 0x0000000403067825 */ /* 0x008fca00078e0206 */
[----:B------:R-:W2:Y:S01]  /*0130*/  LDG.E R11, desc[UR6][R6.64] ;  /* 0x00000006060b7981 */ /* 0x000ea2000c1e1900 */
[----:B------:R-:W-:-:S04]  /*0140*/  IADD3 R0, PT, PT, R9, R0, RZ ;  /* 0x0000000009007210 */ /* 0x000fc80007ffe0ff */
[----:B------:R-:W-:Y:S01]  /*0150*/  ISETP.GE.AND P0, PT, R0, UR5, PT ;  /* 0x0000000500007c0c */ /* 0x000fe2000bf06270 */
[----:B--2---:R-:W-:-:S05]  /*0160*/  FADD R11, R4, R11 ;  /* 0x0000000b040b7221 */ /* 0x004fca0000000000 */
[----:B------:R0:W-:Y:S07]  /*0170*/  STG.E desc[UR6][R6.64], R11 ;  /* 0x0000000b06007986 */ /* 0x0001ee000c101906 */
[----:B------:R-:W-:Y:S05]  /*0180*/  @!P0 BRA `(.L_x_804) ;  /* 0xfffffffc00c88947 */ /* 0x000fea000383ffff */
[----:B------:R-:W-:Y:S05]  /*0190*/  EXIT ;  /* 0x000000000000794d */ /* 0x000fea0003800000 */
.L_x_805:
        /* <DEDUP_REMOVED lines=14> */
.L_x_896:


//--------------------- .text._Z28gpuKernelSingleDecompositionIdEvPT_S1_Piii --------------------------
	.section	.text._Z28gpuKernelSingleDecompositionIdEvPT_S1_Piii,"ax",@progbits
	.align	128
        .global         _Z28gpuKernelSingleDecompositionIdEvPT_S1_Piii
        .type           _Z28gpuKernelSingleDecompositionIdEvPT_S1_Piii,@function
        .size           _Z28gpuKernelSingleDecompositionIdEvPT_S1_Piii,(.L_x_897 - _Z28gpuKernelSingleDecompositionIdEvPT_S1_Piii)
        .other          _Z28gpuKernelSingleDecompositionIdEvPT_S1_Piii,@"STO_CUDA_ENTRY STV_DEFAULT"
_Z28gpuKernelSingleDecompositionIdEvPT_S1_Piii:
.text._Z28gpuKernelSingleDecompositionIdEvPT_S1_Piii:
        /* <DEDUP_REMOVED lines=11> */
.L_x_806:
[----:B0-----:R-:W0:Y:S08]  /*00b0*/  LDC.64 R2, c[0x0][0x390] ;  /* 0x0000e400ff027b82 */ /* 0x001e300000000a00 */
[----:B------:R-:W2:Y:S08]  /*00c0*/  LDC.64 R4, c[0x0][0x388] ;  /* 0x0000e200ff047b82 */ /* 0x000eb00000000a00 */
[----:B------:R-:W3:Y:S01]  /*00d0*/  LDC.64 R6, c[0x0][0x380] ;  /* 0x0000e000ff067b82 */ /* 0x000ee20000000a00 */
[----:B0-----:R-:W-:-:S06]  /*00e0*/  IMAD.WIDE R2, R0, 0x4, R2 ;  /* 0x0000000400027825 */ /* 0x001fcc00078e0202 */
[----:B-1----:R-:W3:Y:S01]  /*00f0*/  LDG.E R3, desc[UR6][R2.64] ;  /* 0x0000000602037981 */ /* 0x002ee2000c1e1900 */
[----:B--2---:R-:W-:-:S06]  /*0100*/  IMAD.WIDE R4, R0, 0x8, R4 ;  /* 0x0000000800047825 */ /* 0x004fcc00078e0204 */
[----:B------:R-:W2:Y:S01]  /*0110*/  LDG.E.64 R4, desc[UR6][R4.64] ;  /* 0x0000000604047981 */ /* 0x000ea2000c1e1b00 */
[----:B---3--:R-:W-:-:S05]  /*0120*/  IMAD.WIDE R6, R3, 0x8, R6 ;  /* 0x0000000803067825 */ /* 0x008fca00078e0206 */
[----:B------:R-:W2:Y:S01]  /*0130*/  LDG.E.64 R8, desc[UR6][R6.64] ;  /* 0x0000000606087981 */ /* 0x000ea2000c1e1b00 */
[----:B------:R-:W-:-:S04]  /*0140*/  IADD3 R0, PT, PT, R11, R0, RZ ;  /* 0x000000000b007210 */ /* 0x000fc80007ffe0ff */
[----:B------:R-:W-:Y:S01]  /*0150*/  ISETP.GE.AND P0, PT, R0, UR5, PT ;  /* 0x0000000500007c0c */ /* 0x000fe2000bf06270 */
[----:B--2---:R-:W-:-:S07]  /*0160*/  DADD R8, R4, R8 ;  /* 0x0000000004087229 */ /* 0x004fce0000000008 */
[----:B------:R0:W-:Y:S05]  /*0170*/  STG.E.64 desc[UR6][R6.64], R8 ;  /* 0x0000000806007986 */ /* 0x0001ea000c101b06 */
[----:B------:R-:W-:Y:S05]  /*0180*/  @!P0 BRA `(.L_x_806) ;  /* 0xfffffffc00c88947 */ /* 0x000fea000383ffff */
[----:B------:R-:W-:Y:S05]  /*0190*/  EXIT ;  /* 0x000000000000794d */ /* 0x000fea0003800000 */
.L_x_807:
        /* <DEDUP_REMOVED lines=14> */
.L_x_897:


//--------------------- .nv.shared.reserved.0     --------------------------
	.section	.nv.shared.reserved.0,"aw",@nobits
	.weak		__nv_reservedSMEM_offset_0_alias
	.size		__nv_reservedSMEM_offset_0_alias, 0, 64
	.other		__nv_reservedSMEM_offset_0_alias,@"STO_CUDA_RESERVED_SHARED STV_DEFAULT"
__nv_reservedSMEM_offset_0_alias:
	.zero		0
	.zero		64


//--------------------- .nv.constant0._Z38gpuKernelAtomDecompositionQuadruplet3DIfEvPT_S1_S1_S1_PiS2_i --------------------------
	.section	.nv.constant0._Z38gpuKernelAtomDecompositionQuadruplet3DIfEvPT_S1_S1_S1_PiS2_i,"a",@progbits
	.sectionflags	@""
	.align	4
.nv.constant0._Z38gpuKernelAtomDecompositionQuadruplet3DIfEvPT_S1_S1_S1_PiS2_i:
	.zero		948


//--------------------- .nv.constant0._Z38gpuKernelAtomDecompositionQuadruplet3DIdEvPT_S1_S1_S1_PiS2_i --------------------------
	.section	.nv.constant0._Z38gpuKernelAtomDecompositionQuadruplet3DIdEvPT_S1_S1_S1_PiS2_i,"a",@progbits
	.sectionflags	@""
	.align	4
.nv.constant0._Z38gpuKernelAtomDecompositionQuadruplet3DIdEvPT_S1_S1_S1_PiS2_i:
	.zero		948


//--------------------- .nv.constant0._Z39gpuKernelForceDecompositionQuadruplet3DIfEvPT_S1_S1_S1_PiS2_S2_S2_i --------------------------
	.section	.nv.constant0._Z39gpuKernelForceDecompositionQuadruplet3DIfEvPT_S1_S1_S1_PiS2_S2_S2_i,"a",@progbits
	.sectionflags	@""
	.align	4
.nv.constant0._Z39gpuKernelForceDecompositionQuadruplet3DIfEvPT_S1_S1_S1_PiS2_S2_S2_i:
	.zero		964


//--------------------- .nv.constant0._Z39gpuKernelForceDecompositionQuadruplet3DIdEvPT_S1_S1_S1_PiS2_S2_S2_i --------------------------
	.section	.nv.constant0._Z39gpuKernelForceDecompositionQuadruplet3DIdEvPT_S1_S1_S1_PiS2_S2_S2_i,"a",@progbits
	.sectionflags	@""
	.align	4
.nv.constant0._Z39gpuKernelForceDecompositionQuadruplet3DIdEvPT_S1_S1_S1_PiS2_S2_S2_i:
	.zero		964


//--------------------- .nv.constant0._Z35gpuKernelAtomDecompositionTriplet3DIfEvPT_S1_S1_PiS2_i --------------------------
	.section	.nv.constant0._Z35gpuKernelAtomDecompositionTriplet3DIfEvPT_S1_S1_PiS2_i,"a",@progbits
	.sectionflags	@""
	.align	4
.nv.constant0._Z35gpuKernelAtomDecompositionTriplet3DIfEvPT_S1_S1_PiS2_i:
	.zero		940


//--------------------- .nv.constant0._Z35gpuKernelAtomDecompositionTriplet3DIdEvPT_S1_S1_PiS2_i --------------------------
	.section	.nv.constant0._Z35gpuKernelAtomDecompositionTriplet3DIdEvPT_S1_S1_PiS2_i,"a",@progbits
	.sectionflags	@""
	.align	4
.nv.constant0._Z35gpuKernelAtomDecompositionTriplet3DIdEvPT_S1_S1_PiS2_i:
	.zero		940


//--------------------- .nv.constant0._Z36gpuKernelForceDecompositionTriplet3DIfEvPT_S1_S1_PiS2_S2_i --------------------------
	.section	.nv.constant0._Z36gpuKernelForceDecompositionTriplet3DIfEvPT_S1_S1_PiS2_S2_i,"a",@progbits
	.sectionflags	@""
	.align	4
.nv.constant0._Z36gpuKernelForceDecompositionTriplet3DIfEvPT_S1_S1_PiS2_S2_i:
	.zero		948


//--------------------- .nv.constant0._Z36gpuKernelForceDecompositionTriplet3DIdEvPT_S1_S1_PiS2_S2_i --------------------------
	.section	.nv.constant0._Z36gpuKernelForceDecompositionTriplet3DIdEvPT_S1_S1_PiS2_S2_i,"a",@progbits
	.sectionflags	@""
	.align	4
.nv.constant0._Z36gpuKernelForceDecompositionTriplet3DIdEvPT_S1_S1_PiS2_S2_i:
	.zero		948


//--------------------- .nv.constant0._Z29gpuKernelJAtomDecomposition3DIfEvPT_S1_PiS2_S2_i --------------------------
	.section	.nv.constant0._Z29gpuKernelJAtomDecomposition3DIfEvPT_S1_PiS2_S2_i,"a",@progbits
	.sectionflags	@""
	.align	4
.nv.constant0._Z29gpuKernelJAtomDecomposition3DIfEvPT_S1_PiS2_S2_i:
	.zero		940


//--------------------- .nv.constant0._Z29gpuKernelJAtomDecomposition3DIdEvPT_S1_PiS2_S2_i --------------------------
	.section	.nv.constant0._Z29gpuKernelJAtomDecomposition3DIdEvPT_S1_PiS2_S2_i,"a",@progbits
	.sectionflags	@""
	.align	4
.nv.constant0._Z29gpuKernelJAtomDecomposition3DIdEvPT_S1_PiS2_S2_i:
	.zero		940


//--------------------- .nv.constant0._Z29gpuKernelIAtomDecomposition3DIfEvPT_S1_PiS2_i --------------------------
	.section	.nv.constant0._Z29gpuKernelIAtomDecomposition3DIfEvPT_S1_PiS2_i,"a",@progbits
	.sectionflags	@""
	.align	4
.nv.constant0._Z29gpuKernelIAtomDecomposition3DIfEvPT_S1_PiS2_i:
	.zero		932


//--------------------- .nv.constant0._Z29gpuKernelIAtomDecomposition3DIdEvPT_S1_PiS2_i --------------------------
	.section	.nv.constant0._Z29gpuKernelIAtomDecomposition3DIdEvPT_S1_PiS2_i,"a",@progbits
	.sectionflags	@""
	.align	4
.nv.constant0._Z29gpuKernelIAtomDecomposition3DIdEvPT_S1_PiS2_i:
	.zero		932


//--------------------- .nv.constant0._Z33gpuKernelFullForceDecomposition3DIfEvPT_S1_PiS2_i --------------------------
	.section	.nv.constant0._Z33gpuKernelFullForceDecomposition3DIfEvPT_S1_PiS2_i,"a",@progbits
	.sectionflags	@""
	.align	4
.nv.constant0._Z33gpuKernelFullForceDecomposition3DIfEvPT_S1_PiS2_i:
	.zero		932


//--------------------- .nv.constant0._Z33gpuKernelFullForceDecomposition3DIdEvPT_S1_PiS2_i --------------------------
	.section	.nv.constant0._Z33gpuKernelFullForceDecomposition3DIdEvPT_S1_PiS2_i,"a",@progbits
	.sectionflags	@""
	.align	4
.nv.constant0._Z33gpuKernelFullForceDecomposition3DIdEvPT_S1_PiS2_i:
	.zero		932


//--------------------- .nv.constant0._Z33gpuKernelHalfForceDecomposition3DIfEvPT_S1_PiS2_i --------------------------
	.section	.nv.constant0._Z33gpuKernelHalfForceDecomposition3DIfEvPT_S1_PiS2_i,"a",@progbits
	.sectionflags	@""
	.align	4
.nv.constant0._Z33gpuKernelHalfForceDecomposition3DIfEvPT_S1_PiS2_i:
	.zero		932


//--------------------- .nv.constant0._Z33gpuKernelHalfForceDecomposition3DIdEvPT_S1_PiS2_i --------------------------
	.section	.nv.constant0._Z33gpuKernelHalfForceDecomposition3DIdEvPT_S1_PiS2_i,"a",@progbits
	.sectionflags	@""
	.align	4
.nv.constant0._Z33gpuKernelHalfForceDecomposition3DIdEvPT_S1_PiS2_i:
	.zero		932


//--------------------- .nv.constant0._Z38gpuKernelAtomDecompositionQuadruplet2DIfEvPT_S1_S1_S1_PiS2_i --------------------------
	.section	.nv.constant0._Z38gpuKernelAtomDecompositionQuadruplet2DIfEvPT_S1_S1_S1_PiS2_i,"a",@progbits
	.sectionflags	@""
	.align	4
.nv.constant0._Z38gpuKernelAtomDecompositionQuadruplet2DIfEvPT_S1_S1_S1_PiS2_i:
	.zero		948


//--------------------- .nv.constant0._Z38gpuKernelAtomDecompositionQuadruplet2DIdEvPT_S1_S1_S1_PiS2_i --------------------------
	.section	.nv.constant0._Z38gpuKernelAtomDecompositionQuadruplet2DIdEvPT_S1_S1_S1_PiS2_i,"a",@progbits
	.sectionflags	@""
	.align	4
.nv.constant0._Z38gpuKernelAtomDecompositionQuadruplet2DIdEvPT_S1_S1_S1_PiS2_i:
	.zero		948


//--------------------- .nv.constant0._Z39gpuKernelForceDecompositionQuadruplet2DIfEvPT_S1_S1_S1_PiS2_S2_S2_i --------------------------
	.section	.nv.constant0._Z39gpuKernelForceDecompositionQuadruplet2DIfEvPT_S1_S1_S1_PiS2_S2_S2_i,"a",@progbits
	.sectionflags	@""
	.align	4
.nv.constant0._Z39gpuKernelForceDecompositionQuadruplet2DIfEvPT_S1_S1_S1_PiS2_S2_S2_i:
	.zero		964


//--------------------- .nv.constant0._Z39gpuKernelForceDecompositionQuadruplet2DIdEvPT_S1_S1_S1_PiS2_S2_S2_i --------------------------
	.section	.nv.constant0._Z39gpuKernelForceDecompositionQuadruplet2DIdEvPT_S1_S1_S1_PiS2_S2_S2_i,"a",@progbits
	.sectionflags	@""
	.align	4
.nv.constant0._Z39gpuKernelForceDecompositionQuadruplet2DIdEvPT_S1_S1_S1_PiS2_S2_S2_i:
	.zero		964


//--------------------- .nv.constant0._Z35gpuKernelAtomDecompositionTriplet2DIfEvPT_S1_S1_PiS2_i --------------------------
	.section	.nv.constant0._Z35gpuKernelAtomDecompositionTriplet2DIfEvPT_S1_S1_PiS2_i,"a",@progbits
	.sectionflags	@""
	.align	4
.nv.constant0._Z35gpuKernelAtomDecompositionTriplet2DIfEvPT_S1_S1_PiS2_i:
	.zero		940


//--------------------- .nv.constant0._Z35gpuKernelAtomDecompositionTriplet2DIdEvPT_S1_S1_PiS2_i --------------------------
	.section	.nv.constant0._Z35gpuKernelAtomDecompositionTriplet2DIdEvPT_S1_S1_PiS2_i,"a",@progbits
	.sectionflags	@""
	.align	4
.nv.constant0._Z35gpuKernelAtomDecompositionTriplet2DIdEvPT_S1_S1_PiS2_i:
	.zero		940


//--------------------- .nv.constant0._Z36gpuKernelForceDecompositionTriplet2DIfEvPT_S1_S1_PiS2_S2_i --------------------------
	.section	.nv.constant0._Z36gpuKernelForceDecompositionTriplet2DIfEvPT_S1_S1_PiS2_S2_i,"a",@progbits
	.sectionflags	@""
	.align	4
.nv.constant0._Z36gpuKernelForceDecompositionTriplet2DIfEvPT_S1_S1_PiS2_S2_i:
	.zero		948


//--------------------- .nv.constant0._Z36gpuKernelForceDecompositionTriplet2DIdEvPT_S1_S1_PiS2_S2_i --------------------------
	.section	.nv.constant0._Z36gpuKernelForceDecompositionTriplet2DIdEvPT_S1_S1_PiS2_S2_i,"a",@progbits
	.sectionflags	@""
	.align	4
.nv.constant0._Z36gpuKernelForceDecompositionTriplet2DIdEvPT_S1_S1_PiS2_S2_i:
	.zero		948


//--------------------- .nv.constant0._Z29gpuKernelJAtomDecomposition2DIfEvPT_S1_PiS2_S2_i --------------------------
	.section	.nv.constant0._Z29gpuKernelJAtomDecomposition2DIfEvPT_S1_PiS2_S2_i,"a",@progbits
	.sectionflags	@""
	.align	4
.nv.constant0._Z29gpuKernelJAtomDecomposition2DIfEvPT_S1_PiS2_S2_i:
	.zero		940


//--------------------- .nv.constant0._Z29gpuKernelJAtomDecomposition2DIdEvPT_S1_PiS2_S2_i --------------------------
	.section	.nv.constant0._Z29gpuKernelJAtomDecomposition2DIdEvPT_S1_PiS2_S2_i,"a",@progbits
	.sectionflags	@""
	.align	4
.nv.constant0._Z29gpuKernelJAtomDecomposition2DIdEvPT_S1_PiS2_S2_i:
	.zero		940


//--------------------- .nv.constant0._Z29gpuKernelIAtomDecomposition2DIfEvPT_S1_PiS2_i --------------------------
	.section	.nv.constant0._Z29gpuKernelIAtomDecomposition2DIfEvPT_S1_PiS2_i,"a",@progbits
	.sectionflags	@""
	.align	4
.nv.constant0._Z29gpuKernelIAtomDecomposition2DIfEvPT_S1_PiS2_i:
	.zero		932


//--------------------- .nv.constant0._Z29gpuKernelIAtomDecomposition2DIdEvPT_S1_PiS2_i --------------------------
	.section	.nv.constant0._Z29gpuKernelIAtomDecomposition2DIdEvPT_S1_PiS2_i,"a",@progbits
	.sectionflags	@""
	.align	4
.nv.constant0._Z29gpuKernelIAtomDecomposition2DIdEvPT_S1_PiS2_i:
	.zero		932


//--------------------- .nv.constant0._Z33gpuKernelFullForceDecomposition2DIfEvPT_S1_PiS2_i --------------------------
	.section	.nv.constant0._Z33gpuKernelFullForceDecomposition2DIfEvPT_S1_PiS2_i,"a",@progbits
	.sectionflags	@""
	.align	4
.nv.constant0._Z33gpuKernelFullForceDecomposition2DIfEvPT_S1_PiS2_i:
	.zero		932


//--------------------- .nv.constant0._Z33gpuKernelFullForceDecomposition2DIdEvPT_S1_PiS2_i --------------------------
	.section	.nv.constant0._Z33gpuKernelFullForceDecomposition2DIdEvPT_S1_PiS2_i,"a",@progbits
	.sectionflags	@""
	.align	4
.nv.constant0._Z33gpuKernelFullForceDecomposition2DIdEvPT_S1_PiS2_i:
	.zero		932


//--------------------- .nv.constant0._Z33gpuKernelHalfForceDecomposition2DIfEvPT_S1_PiS2_i --------------------------
	.section	.nv.constant0._Z33gpuKernelHalfForceDecomposition2DIfEvPT_S1_PiS2_i,"a",@progbits
	.sectionflags	@""
	.align	4
.nv.constant0._Z33gpuKernelHalfForceDecomposition2DIfEvPT_S1_PiS2_i:
	.zero		932


//--------------------- .nv.constant0._Z33gpuKernelHalfForceDecomposition2DIdEvPT_S1_PiS2_i --------------------------
	.section	.nv.constant0._Z33gpuKernelHalfForceDecomposition2DIdEvPT_S1_PiS2_i,"a",@progbits
	.sectionflags	@""
	.align	4
.nv.constant0._Z33gpuKernelHalfForceDecomposition2DIdEvPT_S1_PiS2_i:
	.zero		932


//--------------------- .nv.constant0._Z34gpuKernelTripletForceDecompositionIfEvPT_S1_S1_PiS2_ii --------------------------
	.section	.nv.constant0._Z34gpuKernelTripletForceDecompositionIfEvPT_S1_S1_PiS2_ii,"a",@progbits
	.sectionflags	@""
	.align	4
.nv.constant0._Z34gpuKernelTripletForceDecompositionIfEvPT_S1_S1_PiS2_ii:
	.zero		944


//--------------------- .nv.constant0._Z34gpuKernelTripletForceDecompositionIdEvPT_S1_S1_PiS2_ii --------------------------
	.section	.nv.constant0._Z34gpuKernelTripletForceDecompositionIdEvPT_S1_S1_PiS2_ii,"a",@progbits
	.sectionflags	@""
	.align	4
.nv.constant0._Z34gpuKernelTripletForceDecompositionIdEvPT_S1_S1_PiS2_ii:
	.zero		944


//--------------------- .nv.constant0._Z44gpuKernelNeighborAtomQuadrupletDecompositionIfEvPT_S1_S1_S1_PiS2_S2_ii --------------------------
	.section	.nv.constant0._Z44gpuKernelNeighborAtomQuadrupletDecompositionIfEvPT_S1_S1_S1_PiS2_S2_ii,"a",@progbits
	.sectionflags	@""
	.align	4
.nv.constant0._Z44gpuKernelNeighborAtomQuadrupletDecompositionIfEvPT_S1_S1_S1_PiS2_S2_ii:
	.zero		960


//--------------------- .nv.constant0._Z44gpuKernelNeighborAtomQuadrupletDecompositionIdEvPT_S1_S1_S1_PiS2_S2_ii --------------------------
	.section	.nv.constant0._Z44gpuKernelNeighborAtomQuadrupletDecompositionIdEvPT_S1_S1_S1_PiS2_S2_ii,"a",@progbits
	.sectionflags	@""
	.align	4
.nv.constant0._Z44gpuKernelNeighborAtomQuadrupletDecompositionIdEvPT_S1_S1_S1_PiS2_S2_ii:
	.zero		960


//--------------------- .nv.constant0._Z42gpuKernelCenterAtomQuadrupletDecompositionIfEvPT_S1_S1_S1_S1_S1_PiS2_ii --------------------------
	.section	.nv.constant0._Z42gpuKernelCenterAtomQuadrupletDecompositionIfEvPT_S1_S1_S1_S1_S1_PiS2_ii,"a",@progbits
	.sectionflags	@""
	.align	4
.nv.constant0._Z42gpuKernelCenterAtomQuadrupletDecompositionIfEvPT_S1_S1_S1_S1_S1_PiS2_ii:
	.zero		968


//--------------------- .nv.constant0._Z42gpuKernelCenterAtomQuadrupletDecompositionIdEvPT_S1_S1_S1_S1_S1_PiS2_ii --------------------------
	.section	.nv.constant0._Z42gpuKernelCenterAtomQuadrupletDecompositionIdEvPT_S1_S1_S1_S1_S1_PiS2_ii,"a",@progbits
	.sectionflags	@""
	.align	4
.nv.constant0._Z42gpuKernelCenterAtomQuadrupletDecompositionIdEvPT_S1_S1_S1_S1_S1_PiS2_ii:
	.zero		968


//--------------------- .nv.constant0._Z32gpuKernelQuadrupletDecompositionIfEvPT_S1_S1_S1_S1_S1_PiS2_S2_S2_ii --------------------------
	.section	.nv.constant0._Z32gpuKernelQuadrupletDecompositionIfEvPT_S1_S1_S1_S1_S1_PiS2_S2_S2_ii,"a",@progbits
	.sectionflags	@""
	.align	4
.nv.constant0._Z32gpuKernelQuadrupletDecompositionIfEvPT_S1_S1_S1_S1_S1_PiS2_S2_S2_ii:
	.zero		984


//--------------------- .nv.constant0._Z32gpuKernelQuadrupletDecompositionIdEvPT_S1_S1_S1_S1_S1_PiS2_S2_S2_ii --------------------------
	.section	.nv.constant0._Z32gpuKernelQuadrupletDecompositionIdEvPT_S1_S1_S1_S1_S1_PiS2_S2_S2_ii,"a",@progbits
	.sectionflags	@""
	.align	4
.nv.constant0._Z32gpuKernelQuadrupletDecompositionIdEvPT_S1_S1_S1_S1_S1_PiS2_S2_S2_ii:
	.zero		984


//--------------------- .nv.constant0._Z41gpuKernelNeighborAtomTripletDecompositionIfEvPT_S1_S1_S1_PiS2_S2_ii --------------------------
	.section	.nv.constant0._Z41gpuKernelNeighborAtomTripletDecompositionIfEvPT_S1_S1_S1_PiS2_S2_ii,"a",@progbits
	.sectionflags	@""
	.align	4
.nv.constant0._Z41gpuKernelNeighborAtomTripletDecompositionIfEvPT_S1_S1_S1_PiS2_S2_ii:
	.zero		960


//--------------------- .nv.constant0._Z41gpuKernelNeighborAtomTripletDecompositionIdEvPT_S1_S1_S1_PiS2_S2_ii --------------------------
	.section	.nv.constant0._Z41gpuKernelNeighborAtomTripletDecompositionIdEvPT_S1_S1_S1_PiS2_S2_ii,"a",@progbits
	.sectionflags	@""
	.align	4
.nv.constant0._Z41gpuKernelNeighborAtomTripletDecompositionIdEvPT_S1_S1_S1_PiS2_S2_ii:
	.zero		960


//--------------------- .nv.constant0._Z39gpuKernelCenterAtomTripletDecompositionIfEvPT_S1_S1_S1_S1_PiS2_ii --------------------------
	.section	.nv.constant0._Z39gpuKernelCenterAtomTripletDecompositionIfEvPT_S1_S1_S1_S1_PiS2_ii,"a",@progbits
	.sectionflags	@""
	.align	4
.nv.constant0._Z39gpuKernelCenterAtomTripletDecompositionIfEvPT_S1_S1_S1_S1_PiS2_ii:
	.zero		960


//--------------------- .nv.constant0._Z39gpuKernelCenterAtomTripletDecompositionIdEvPT_S1_S1_S1_S1_PiS2_ii --------------------------
	.section	.nv.constant0._Z39gpuKernelCenterAtomTripletDecompositionIdEvPT_S1_S1_S1_S1_PiS2_ii,"a",@progbits
	.sectionflags	@""
	.align	4
.nv.constant0._Z39gpuKernelCenterAtomTripletDecompositionIdEvPT_S1_S1_S1_S1_PiS2_ii:
	.zero		960


//--------------------- .nv.constant0._Z29gpuKernelTripletDecompositionIfEvPT_S1_S1_S1_S1_PiS2_S2_ii --------------------------
	.section	.nv.constant0._Z29gpuKernelTripletDecompositionIfEvPT_S1_S1_S1_S1_PiS2_S2_ii,"a",@progbits
	.sectionflags	@""
	.align	4
.nv.constant0._Z29gpuKernelTripletDecompositionIfEvPT_S1_S1_S1_S1_PiS2_S2_ii:
	.zero		968


//--------------------- .nv.constant0._Z29gpuKernelTripletDecompositionIdEvPT_S1_S1_S1_S1_PiS2_S2_ii --------------------------
	.section	.nv.constant0._Z29gpuKernelTripletDecompositionIdEvPT_S1_S1_S1_S1_PiS2_S2_ii,"a",@progbits
	.sectionflags	@""
	.align	4
.nv.constant0._Z29gpuKernelTripletDecompositionIdEvPT_S1_S1_S1_S1_PiS2_S2_ii:
	.zero		968


//--------------------- .nv.constant0._Z35gpuKernelHalfNeighPairDecompositionIfEvPT_S1_S1_S1_PiS2_ii --------------------------
	.section	.nv.constant0._Z35gpuKernelHalfNeighPairDecompositionIfEvPT_S1_S1_S1_PiS2_ii,"a",@progbits
	.sectionflags	@""
	.align	4
.nv.constant0._Z35gpuKernelHalfNeighPairDecompositionIfEvPT_S1_S1_S1_PiS2_ii:
	.zero		952


//--------------------- .nv.constant0._Z35gpuKernelHalfNeighPairDecompositionIdEvPT_S1_S1_S1_PiS2_ii --------------------------
	.section	.nv.constant0._Z35gpuKernelHalfNeighPairDecompositionIdEvPT_S1_S1_S1_PiS2_ii,"a",@progbits
	.sectionflags	@""
	.align	4
.nv.constant0._Z35gpuKernelHalfNeighPairDecompositionIdEvPT_S1_S1_S1_PiS2_ii:
	.zero		952


//--------------------- .nv.constant0._Z35gpuKernelFullNeighPairDecompositionIfEvPT_S1_S1_S1_Piii --------------------------
	.section	.nv.constant0._Z35gpuKernelFullNeighPairDecompositionIfEvPT_S1_S1_S1_Piii,"a",@progbits
	.sectionflags	@""
	.align	4
.nv.constant0._Z35gpuKernelFullNeighPairDecompositionIfEvPT_S1_S1_S1_Piii:
	.zero		944


//--------------------- .nv.constant0._Z35gpuKernelFullNeighPairDecompositionIdEvPT_S1_S1_S1_Piii --------------------------
	.section	.nv.constant0._Z35gpuKernelFullNeighPairDecompositionIdEvPT_S1_S1_S1_Piii,"a",@progbits
	.sectionflags	@""
	.align	4
.nv.constant0._Z35gpuKernelFullNeighPairDecompositionIdEvPT_S1_S1_S1_Piii:
	.zero		944


//--------------------- .nv.constant0._Z38gpuKernelNeighborAtomPairDecompositionIfEvPT_S1_S1_S1_PiS2_S2_ii --------------------------
	.section	.nv.constant0._Z38gpuKernelNeighborAtomPairDecompositionIfEvPT_S1_S1_S1_PiS2_S2_ii,"a",@progbits
	.sectionflags	@""
	.align	4
.nv.constant0._Z38gpuKernelNeighborAtomPairDecompositionIfEvPT_S1_S1_S1_PiS2_S2_ii:
	.zero		960


//--------------------- .nv.constant0._Z38gpuKernelNeighborAtomPairDecompositionIdEvPT_S1_S1_S1_PiS2_S2_ii --------------------------
	.section	.nv.constant0._Z38gpuKernelNeighborAtomPairDecompositionIdEvPT_S1_S1_S1_PiS2_S2_ii,"a",@progbits
	.sectionflags	@""
	.align	4
.nv.constant0._Z38gpuKernelNeighborAtomPairDecompositionIdEvPT_S1_S1_S1_PiS2_S2_ii:
	.zero		960


//--------------------- .nv.constant0._Z36gpuKernelCenterAtomPairDecompositionIfEvPT_S1_S1_S1_PiS2_ii --------------------------
	.section	.nv.constant0._Z36gpuKernelCenterAtomPairDecompositionIfEvPT_S1_S1_S1_PiS2_ii,"a",@progbits
	.sectionflags	@""
	.align	4
.nv.constant0._Z36gpuKernelCenterAtomPairDecompositionIfEvPT_S1_S1_S1_PiS2_ii:
	.zero		952


//--------------------- .nv.constant0._Z36gpuKernelCenterAtomPairDecompositionIdEvPT_S1_S1_S1_PiS2_ii --------------------------
	.section	.nv.constant0._Z36gpuKernelCenterAtomPairDecompositionIdEvPT_S1_S1_S1_PiS2_ii,"a",@progbits
	.sectionflags	@""
	.align	4
.nv.constant0._Z36gpuKernelCenterAtomPairDecompositionIdEvPT_S1_S1_S1_PiS2_ii:
	.zero		952


//--------------------- .nv.constant0._Z28gpuKernelSingleDecompositionIfEvPT_S1_S1_S1_Piii --------------------------
	.section	.nv.constant0._Z28gpuKernelSingleDecompositionIfEvPT_S1_S1_S1_Piii,"a",@progbits
	.sectionflags	@""
	.align	4
.nv.constant0._Z28gpuKernelSingleDecompositionIfEvPT_S1_S1_S1_Piii:
	.zero		944


//--------------------- .nv.constant0._Z28gpuKernelSingleDecompositionIdEvPT_S1_S1_S1_Piii --------------------------
	.section	.nv.constant0._Z28gpuKernelSingleDecompositionIdEvPT_S1_S1_S1_Piii,"a",@progbits
	.sectionflags	@""
	.align	4
.nv.constant0._Z28gpuKernelSingleDecompositionIdEvPT_S1_S1_S1_Piii:
	.zero		944


//--------------------- .nv.constant0._Z44gpuKernelNeighborAtomQuadrupletDecompositionIfEvPT_S1_PiS2_S2_ii --------------------------
	.section	.nv.constant0._Z44gpuKernelNeighborAtomQuadrupletDecompositionIfEvPT_S1_PiS2_S2_ii,"a",@progbits
	.sectionflags	@""
	.align	4
.nv.constant0._Z44gpuKernelNeighborAtomQuadrupletDecompositionIfEvPT_S1_PiS2_S2_ii:
	.zero		944


//--------------------- .nv.constant0._Z44gpuKernelNeighborAtomQuadrupletDecompositionIdEvPT_S1_PiS2_S2_ii --------------------------
	.section	.nv.constant0._Z44gpuKernelNeighborAtomQuadrupletDecompositionIdEvPT_S1_PiS2_S2_ii,"a",@progbits
	.sectionflags	@""
	.align	4
.nv.constant0._Z44gpuKernelNeighborAtomQuadrupletDecompositionIdEvPT_S1_PiS2_S2_ii:
	.zero		944


//--------------------- .nv.constant0._Z42gpuKernelCenterAtomQuadrupletDecompositionIfEvPT_S1_PiS2_ii --------------------------
	.section	.nv.constant0._Z42gpuKernelCenterAtomQuadrupletDecompositionIfEvPT_S1_PiS2_ii,"a",@progbits
	.sectionflags	@""
	.align	4
.nv.constant0._Z42gpuKernelCenterAtomQuadrupletDecompositionIfEvPT_S1_PiS2_ii:
	.zero		936


//--------------------- .nv.constant0._Z42gpuKernelCenterAtomQuadrupletDecompositionIdEvPT_S1_PiS2_ii --------------------------
	.section	.nv.constant0._Z42gpuKernelCenterAtomQuadrupletDecompositionIdEvPT_S1_PiS2_ii,"a",@progbits
	.sectionflags	@""
	.align	4
.nv.constant0._Z42gpuKernelCenterAtomQuadrupletDecompositionIdEvPT_S1_PiS2_ii:
	.zero		936


//--------------------- .nv.constant0._Z32gpuKernelQuadrupletDecompositionIfEvPT_S1_PiS2_S2_S2_ii --------------------------
	.section	.nv.constant0._Z32gpuKernelQuadrupletDecompositionIfEvPT_S1_PiS2_S2_S2_ii,"a",@progbits
	.sectionflags	@""
	.align	4
.nv.constant0._Z32gpuKernelQuadrupletDecompositionIfEvPT_S1_PiS2_S2_S2_ii:
	.zero		952


//--------------------- .nv.constant0._Z32gpuKernelQuadrupletDecompositionIdEvPT_S1_PiS2_S2_S2_ii --------------------------
	.section	.nv.constant0._Z32gpuKernelQuadrupletDecompositionIdEvPT_S1_PiS2_S2_S2_ii,"a",@progbits
	.sectionflags	@""
	.align	4
.nv.constant0._Z32gpuKernelQuadrupletDecompositionIdEvPT_S1_PiS2_S2_S2_ii:
	.zero		952


//--------------------- .nv.constant0._Z41gpuKernelNeighborAtomTripletDecompositionIfEvPT_S1_PiS2_S2_ii --------------------------
	.section	.nv.constant0._Z41gpuKernelNeighborAtomTripletDecompositionIfEvPT_S1_PiS2_S2_ii,"a",@progbits
	.sectionflags	@""
	.align	4
.nv.constant0._Z41gpuKernelNeighborAtomTripletDecompositionIfEvPT_S1_PiS2_S2_ii:
	.zero		944


//--------------------- .nv.constant0._Z41gpuKernelNeighborAtomTripletDecompositionIdEvPT_S1_PiS2_S2_ii --------------------------
	.section	.nv.constant0._Z41gpuKernelNeighborAtomTripletDecompositionIdEvPT_S1_PiS2_S2_ii,"a",@progbits
	.sectionflags	@""
	.align	4
.nv.constant0._Z41gpuKernelNeighborAtomTripletDecompositionIdEvPT_S1_PiS2_S2_ii:
	.zero		944


//--------------------- .nv.constant0._Z39gpuKernelCenterAtomTripletDecompositionIfEvPT_S1_PiS2_ii --------------------------
	.section	.nv.constant0._Z39gpuKernelCenterAtomTripletDecompositionIfEvPT_S1_PiS2_ii,"a",@progbits
	.sectionflags	@""
	.align	4
.nv.constant0._Z39gpuKernelCenterAtomTripletDecompositionIfEvPT_S1_PiS2_ii:
	.zero		936


//--------------------- .nv.constant0._Z39gpuKernelCenterAtomTripletDecompositionIdEvPT_S1_PiS2_ii --------------------------
	.section	.nv.constant0._Z39gpuKernelCenterAtomTripletDecompositionIdEvPT_S1_PiS2_ii,"a",@progbits
	.sectionflags	@""
	.align	4
.nv.constant0._Z39gpuKernelCenterAtomTripletDecompositionIdEvPT_S1_PiS2_ii:
	.zero		936


//--------------------- .nv.constant0._Z29gpuKernelTripletDecompositionIfEvPT_S1_PiS2_S2_ii --------------------------
	.section	.nv.constant0._Z29gpuKernelTripletDecompositionIfEvPT_S1_PiS2_S2_ii,"a",@progbits
	.sectionflags	@""
	.align	4
.nv.constant0._Z29gpuKernelTripletDecompositionIfEvPT_S1_PiS2_S2_ii:
	.zero		944


//--------------------- .nv.constant0._Z29gpuKernelTripletDecompositionIdEvPT_S1_PiS2_S2_ii --------------------------
	.section	.nv.constant0._Z29gpuKernelTripletDecompositionIdEvPT_S1_PiS2_S2_ii,"a",@progbits
	.sectionflags	@""
	.align	4
.nv.constant0._Z29gpuKernelTripletDecompositionIdEvPT_S1_PiS2_S2_ii:
	.zero		944


//--------------------- .nv.constant0._Z38gpuKernelNeighborAtomPairDecompositionIfEvPT_S1_PiS2_S2_ii --------------------------
	.section	.nv.constant0._Z38gpuKernelNeighborAtomPairDecompositionIfEvPT_S1_PiS2_S2_ii,"a",@progbits
	.sectionflags	@""
	.align	4
.nv.constant0._Z38gpuKernelNeighborAtomPairDecompositionIfEvPT_S1_PiS2_S2_ii:
	.zero		944


//--------------------- .nv.constant0._Z38gpuKernelNeighborAtomPairDecompositionIdEvPT_S1_PiS2_S2_ii --------------------------
	.section	.nv.constant0._Z38gpuKernelNeighborAtomPairDecompositionIdEvPT_S1_PiS2_S2_ii,"a",@progbits
	.sectionflags	@""
	.align	4
.nv.constant0._Z38gpuKernelNeighborAtomPairDecompositionIdEvPT_S1_PiS2_S2_ii:
	.zero		944


//--------------------- .nv.constant0._Z35gpuKernelHalfNeighPairDecompositionIfEvPT_S1_PiS2_ii --------------------------
	.section	.nv.constant0._Z35gpuKernelHalfNeighPairDecompositionIfEvPT_S1_PiS2_ii,"a",@progbits
	.sectionflags	@""
	.align	4
.nv.constant0._Z35gpuKernelHalfNeighPairDecompositionIfEvPT_S1_PiS2_ii:
	.zero		936


//--------------------- .nv.constant0._Z35gpuKernelHalfNeighPairDecompositionIdEvPT_S1_PiS2_ii --------------------------
	.section	.nv.constant0._Z35gpuKernelHalfNeighPairDecompositionIdEvPT_S1_PiS2_ii,"a",@progbits
	.sectionflags	@""
	.align	4
.nv.constant0._Z35gpuKernelHalfNeighPairDecompositionIdEvPT_S1_PiS2_ii:
	.zero		936


//--------------------- .nv.constant0._Z36gpuKernelCenterAtomPairDecompositionIfEvPT_S1_PiS2_ii --------------------------
	.section	.nv.constant0._Z36gpuKernelCenterAtomPairDecompositionIfEvPT_S1_PiS2_ii,"a",@progbits
	.sectionflags	@""
	.align	4
.nv.constant0._Z36gpuKernelCenterAtomPairDecompositionIfEvPT_S1_PiS2_ii:
	.zero		936


//--------------------- .nv.constant0._Z36gpuKernelCenterAtomPairDecompositionIdEvPT_S1_PiS2_ii --------------------------
	.section	.nv.constant0._Z36gpuKernelCenterAtomPairDecompositionIdEvPT_S1_PiS2_ii,"a",@progbits
	.sectionflags	@""
	.align	4
.nv.constant0._Z36gpuKernelCenterAtomPairDecompositionIdEvPT_S1_PiS2_ii:
	.zero		936


//--------------------- .nv.constant0._Z35gpuKernelFullNeighPairDecompositionIfEvPT_S1_Piii --------------------------
	.section	.nv.constant0._Z35gpuKernelFullNeighPairDecompositionIfEvPT_S1_Piii,"a",@progbits
	.sectionflags	@""
	.align	4
.nv.constant0._Z35gpuKernelFullNeighPairDecompositionIfEvPT_S1_Piii:
	.zero		928


//--------------------- .nv.constant0._Z35gpuKernelFullNeighPairDecompositionIdEvPT_S1_Piii --------------------------
	.section	.nv.constant0._Z35gpuKernelFullNeighPairDecompositionIdEvPT_S1_Piii,"a",@progbits
	.sectionflags	@""
	.align	4
.nv.constant0._Z35gpuKernelFullNeighPairDecompositionIdEvPT_S1_Piii:
	.zero		928


//--------------------- .nv.constant0._Z28gpuKernelSingleDecompositionIfEvPT_S1_Piii --------------------------
	.section	.nv.constant0._Z28gpuKernelSingleDecompositionIfEvPT_S1_Piii,"a",@progbits
	.sectionflags	@""
	.align	4
.nv.constant0._Z28gpuKernelSingleDecompositionIfEvPT_S1_Piii:
	.zero		928


//--------------------- .nv.constant0._Z28gpuKernelSingleDecompositionIdEvPT_S1_Piii --------------------------
	.section	.nv.constant0._Z28gpuKernelSingleDecompositionIdEvPT_S1_Piii,"a",@progbits
	.sectionflags	@""
	.align	4
.nv.constant0._Z28gpuKernelSingleDecompositionIdEvPT_S1_Piii:
	.zero		928


//--------------------- SYMBOLS --------------------------

	.type		.nv.reservedSmem.offset0,@object
	.size		.nv.reservedSmem.offset0,0x4
